def matmul_kernel(
    a_ptr,
    b_ptr,
    c_ptr,
    M,
    N,
    K,
    stride_am,
    stride_ak,
    stride_bk,
    stride_bn,
    stride_cm,
    stride_cn,
    BLOCK_M: tl.constexpr,
    BLOCK_N: tl.constexpr,
    BLOCK_K: tl.constexpr,
    GROUP_M: tl.constexpr,
):
    pid = tl.program_id(axis=0)
    num_pid_m = tl.cdiv(M, BLOCK_M)
    num_pid_n = tl.cdiv(N, BLOCK_N)
    num_pid_in_group = GROUP_M * num_pid_n
    group_id = pid // num_pid_in_group
    first_pid_m = group_id * GROUP_M
    group_size_m = min(num_pid_m - first_pid_m, GROUP_M)
    pid_m = first_pid_m + ((pid % num_pid_in_group) % group_size_m)
    pid_n = (pid % num_pid_in_group) // group_size_m

    offs_am = (pid_m * BLOCK_M + tl.arange(0, BLOCK_M)) % M
    offs_bn = (pid_n * BLOCK_N + tl.arange(0, BLOCK_N)) % N
    offs_k = tl.arange(0, BLOCK_K)
    a_ptrs = a_ptr + offs_am[:, None] * stride_am + offs_k[None, :] * stride_ak
    b_ptrs = b_ptr + offs_k[:, None] * stride_bk + offs_bn[None, :] * stride_bn

    acc = tl.zeros((BLOCK_M, BLOCK_N), dtype=tl.float32)
    for kk in range(0, tl.cdiv(K, BLOCK_K)):
        a = tl.load(a_ptrs, mask=offs_k[None, :] < K - kk * BLOCK_K, other=0.0)
        b = tl.load(b_ptrs, mask=offs_k[:, None] < K - kk * BLOCK_K, other=0.0)
        acc = tl.dot(a, b, acc)
        a_ptrs += BLOCK_K * stride_ak
        b_ptrs += BLOCK_K * stride_bk

    c = acc.to(c_ptr.dtype.element_ty)
    offs_cm = pid_m * BLOCK_M + tl.arange(0, BLOCK_M)
    offs_cn = pid_n * BLOCK_N + tl.arange(0, BLOCK_N)
    c_ptrs = c_ptr + offs_cm[:, None] * stride_cm + offs_cn[None, :] * stride_cn
    mask = (offs_cm[:, None] < M) & (offs_cn[None, :] < N)
    tl.store(c_ptrs, c, mask=mask)

# config = {"BLOCK_K": 64, "BLOCK_M": 256, "BLOCK_N": 32, "GROUP_M": 8, "arch": "sm_100", "dtype": "fp8e4m3", "num_ctas": 1, "num_stages": 2, "num_warps": 2}
# arch = sm_100


// ===== COMPILED SASS (sm_100a) =====

	.target	sm_100a

	.elftype	@"ET_EXEC"


//--------------------- .note.nv.tkinfo           --------------------------
	.section	.note.nv.tkinfo,"",@"SHT_NOTE"
	.sectionflags	@"SHF_NOTE_NV_TKINFO"
	.tkinfo
        /*0018*/ 	.word	0x00000081
        /*0030*/ 	.string	""
        /*0030*/ 	.string	"ptxas-blackwell"
        /*0030*/ 	.string	"Cuda compilation tools, release 12.9, V12.9.86"
        /*0030*/ 	.string	"Build cuda_12.9.r12.9/compiler.36037853_0"
        /*0030*/ 	.string	"-v  -suppress-debug-info  -lineinfo  -arch sm_100a "



//--------------------- .note.nv.cuver            --------------------------
	.section	.note.nv.cuver,"",@"SHT_NOTE"
	.sectionflags	@"SHF_NOTE_NV_CUVER"
        /*0018*/ 	.short	0x0001
        /*001a*/ 	.short	0x0064
        /*001c*/ 	.short	0x0001
        /*001e*/ 	.short	0x0000
        /*0020*/ 	.short	0x0001
        /*0022*/ 	.short	0x0000


//--------------------- .nv.info                  --------------------------
	.section	.nv.info,"",@"SHT_CUDA_INFO"
	.align	4


	//----- nvinfo : EIATTR_REGCOUNT
	.align		4
        /*0000*/ 	.byte	0x04, 0x2f
        /*0002*/ 	.short	(.L_1 - .L_0)
	.align		4
.L_0:
        /*0004*/ 	.word	index@(matmul_kernel)
        /*0008*/ 	.word	0x00000020


	//----- nvinfo : EIATTR_FRAME_SIZE
	.align		4
.L_1:
        /*000c*/ 	.byte	0x04, 0x11
        /*000e*/ 	.short	(.L_3 - .L_2)
	.align		4
.L_2:
        /*0010*/ 	.word	index@(matmul_kernel)
        /*0014*/ 	.word	0x00001b18


	//----- nvinfo : EIATTR_MIN_STACK_SIZE
	.align		4
.L_3:
        /*0018*/ 	.byte	0x04, 0x12
        /*001a*/ 	.short	(.L_5 - .L_4)
	.align		4
.L_4:
        /*001c*/ 	.word	index@(matmul_kernel)
        /*0020*/ 	.word	0x00001b18
.L_5:


//--------------------- .nv.info.matmul_kernel    --------------------------
	.section	.nv.info.matmul_kernel,"",@"SHT_CUDA_INFO"
	.sectionflags	@""
	.align	4


	//----- nvinfo : EIATTR_CUDA_API_VERSION
	.align		4
        /*0000*/ 	.byte	0x04, 0x37
        /*0002*/ 	.short	(.L_7 - .L_6)
.L_6:
        /*0004*/ 	.word	0x00000081


	//----- nvinfo : EIATTR_KPARAM_INFO
	.align		4
.L_7:
        /*0008*/ 	.byte	0x04, 0x17
        /*000a*/ 	.short	(.L_9 - .L_8)
.L_8:
        /*000c*/ 	.word	0x00000000
        /*0010*/ 	.short	0x000d
        /*0012*/ 	.short	0x0048
        /*0014*/ 	.byte	0x00, 0xf4, 0x21, 0x00


	//----- nvinfo : EIATTR_KPARAM_INFO
	.align		4
.L_9:
        /*0018*/ 	.byte	0x04, 0x17
        /*001a*/ 	.short	(.L_11 - .L_10)
.L_10:
        /*001c*/ 	.word	0x00000000
        /*0020*/ 	.short	0x000c
        /*0022*/ 	.short	0x0040
        /*0024*/ 	.byte	0x00, 0xf4, 0x21, 0x00


	//----- nvinfo : EIATTR_KPARAM_INFO
	.align		4
.L_11:
        /*0028*/ 	.byte	0x04, 0x17
        /*002a*/ 	.short	(.L_13 - .L_12)
.L_12:
        /*002c*/ 	.word	0x00000000
        /*0030*/ 	.short	0x000b
        /*0032*/ 	.short	0x0038
        /*0034*/ 	.byte	0x00, 0xf0, 0x11, 0x00


	//----- nvinfo : EIATTR_KPARAM_INFO
	.align		4
.L_13:
        /*0038*/ 	.byte	0x04, 0x17
        /*003a*/ 	.short	(.L_15 - .L_14)
.L_14:
        /*003c*/ 	.word	0x00000000
        /*0040*/ 	.short	0x000a
        /*0042*/ 	.short	0x0034
        /*0044*/ 	.byte	0x00, 0xf0, 0x11, 0x00


	//----- nvinfo : EIATTR_KPARAM_INFO
	.align		4
.L_15:
        /*0048*/ 	.byte	0x04, 0x17
        /*004a*/ 	.short	(.L_17 - .L_16)
.L_16:
        /*004c*/ 	.word	0x00000000
        /*0050*/ 	.short	0x0009
        /*0052*/ 	.short	0x0030
        /*0054*/ 	.byte	0x00, 0xf0, 0x11, 0x00


	//----- nvinfo : EIATTR_KPARAM_INFO
	.align		4
.L_17:
        /*0058*/ 	.byte	0x04, 0x17
        /*005a*/ 	.short	(.L_19 - .L_18)
.L_18:
        /*005c*/ 	.word	0x00000000
        /*0060*/ 	.short	0x0008
        /*0062*/ 	.short	0x002c
        /*0064*/ 	.byte	0x00, 0xf0, 0x11, 0x00


	//----- nvinfo : EIATTR_KPARAM_INFO
	.align		4
.L_19:
        /*0068*/ 	.byte	0x04, 0x17
        /*006a*/ 	.short	(.L_21 - .L_20)
.L_20:
        /*006c*/ 	.word	0x00000000
        /*0070*/ 	.short	0x0007
        /*0072*/ 	.short	0x0028
        /*0074*/ 	.byte	0x00, 0xf0, 0x11, 0x00


	//----- nvinfo : EIATTR_KPARAM_INFO
	.align		4
.L_21:
        /*0078*/ 	.byte	0x04, 0x17
        /*007a*/ 	.short	(.L_23 - .L_22)
.L_22:
        /*007c*/ 	.word	0x00000000
        /*0080*/ 	.short	0x0006
        /*0082*/ 	.short	0x0024
        /*0084*/ 	.byte	0x00, 0xf0, 0x11, 0x00


	//----- nvinfo : EIATTR_KPARAM_INFO
	.align		4
.L_23:
        /*0088*/ 	.byte	0x04, 0x17
        /*008a*/ 	.short	(.L_25 - .L_24)
.L_24:
        /*008c*/ 	.word	0x00000000
        /*0090*/ 	.short	0x0005
        /*0092*/ 	.short	0x0020
        /*0094*/ 	.byte	0x00, 0xf0, 0x11, 0x00


	//----- nvinfo : EIATTR_KPARAM_INFO
	.align		4
.L_25:
        /*0098*/ 	.byte	0x04, 0x17
        /*009a*/ 	.short	(.L_27 - .L_26)
.L_26:
        /*009c*/ 	.word	0x00000000
        /*00a0*/ 	.short	0x0004
        /*00a2*/ 	.short	0x001c
        /*00a4*/ 	.byte	0x00, 0xf0, 0x11, 0x00


	//----- nvinfo : EIATTR_KPARAM_INFO
	.align		4
.L_27:
        /*00a8*/ 	.byte	0x04, 0x17
        /*00aa*/ 	.short	(.L_29 - .L_28)
.L_28:
        /*00ac*/ 	.word	0x00000000
        /*00b0*/ 	.short	0x0003
        /*00b2*/ 	.short	0x0018
        /*00b4*/ 	.byte	0x00, 0xf0, 0x11, 0x00


	//----- nvinfo : EIATTR_KPARAM_INFO
	.align		4
.L_29:
        /*00b8*/ 	.byte	0x04, 0x17
        /*00ba*/ 	.short	(.L_31 - .L_30)
.L_30:
        /*00bc*/ 	.word	0x00000000
        /*00c0*/ 	.short	0x0002
        /*00c2*/ 	.short	0x0010
        /*00c4*/ 	.byte	0x00, 0xf4, 0x21, 0x00


	//----- nvinfo : EIATTR_KPARAM_INFO
	.align		4
.L_31:
        /*00c8*/ 	.byte	0x04, 0x17
        /*00ca*/ 	.short	(.L_33 - .L_32)
.L_32:
        /*00cc*/ 	.word	0x00000000
        /*00d0*/ 	.short	0x0001
        /*00d2*/ 	.short	0x0008
        /*00d4*/ 	.byte	0x00, 0xf4, 0x21, 0x00


	//----- nvinfo : EIATTR_KPARAM_INFO
	.align		4
.L_33:
        /*00d8*/ 	.byte	0x04, 0x17
        /*00da*/ 	.short	(.L_35 - .L_34)
.L_34:
        /*00dc*/ 	.word	0x00000000
        /*00e0*/ 	.short	0x0000
        /*00e2*/ 	.short	0x0000
        /*00e4*/ 	.byte	0x00, 0xf4, 0x21, 0x00


	//----- nvinfo : EIATTR_SPARSE_MMA_MASK
	.align		4
.L_35:
        /*00e8*/ 	.byte	0x03, 0x50
        /*00ea*/ 	.short	0x0000


	//----- nvinfo : EIATTR_MAXREG_COUNT
	.align		4
        /*00ec*/ 	.byte	0x03, 0x1b
        /*00ee*/ 	.short	0x00ff


	//----- nvinfo : EIATTR_NUM_BARRIERS
	.align		4
        /*00f0*/ 	.byte	0x02, 0x4c
        /*00f2*/ 	.byte	0x01
	.zero		1


	//----- nvinfo : EIATTR_ANNOTATIONS
	.align		4
        /*00f4*/ 	.byte	0x04, 0x55
        /*00f6*/ 	.short	(.L_37 - .L_36)


	//   ....[0]....
.L_36:
        /*00f8*/ 	.word	0x00000001
        /*00fc*/ 	.byte	0x10, 0x05, 0x00, 0x00, 0x01, 0x00, 0x00, 0x00, 0x60, 0x05, 0x00, 0x00, 0x01, 0x00, 0x00, 0x00
        /* <DEDUP_REMOVED lines=2963> */
        /*ba3c*/ 	.byte	0x60, 0xd8, 0x02, 0x00


	//----- nvinfo : EIATTR_VRC_CTA_INIT_COUNT
	.align		4
.L_37:
        /*ba40*/ 	.byte	0x02, 0x4a
	.zero		1
	.zero		1


	//----- nvinfo : EIATTR_EXIT_INSTR_OFFSETS
	.align		4
        /*ba44*/ 	.byte	0x04, 0x1c
        /*ba46*/ 	.short	(.L_39 - .L_38)


	//   ....[0]....
.L_38:
        /*ba48*/ 	.word	0x0002ddc0


	//   ....[1]....
        /*ba4c*/ 	.word	0x0002dde0


	//----- nvinfo : EIATTR_REQNTID
	.align		4
.L_39:
        /*ba50*/ 	.byte	0x04, 0x10
        /*ba52*/ 	.short	(.L_41 - .L_40)
.L_40:
        /*ba54*/ 	.word	0x00000040
        /*ba58*/ 	.word	0x00000001
        /*ba5c*/ 	.word	0x00000001


	//----- nvinfo : EIATTR_CBANK_PARAM_SIZE
	.align		4
.L_41:
        /*ba60*/ 	.byte	0x03, 0x19
        /*ba62*/ 	.short	0x0050


	//----- nvinfo : EIATTR_PARAM_CBANK
	.align		4
        /*ba64*/ 	.byte	0x04, 0x0a
        /*ba66*/ 	.short	(.L_43 - .L_42)
	.align		4
.L_42:
        /*ba68*/ 	.word	index@(.nv.constant0.matmul_kernel)
        /*ba6c*/ 	.short	0x0380
        /*ba6e*/ 	.short	0x0050


	//----- nvinfo : EIATTR_SW_WAR
	.align		4
.L_43:
        /*ba70*/ 	.byte	0x04, 0x36
        /*ba72*/ 	.short	(.L_45 - .L_44)
.L_44:
        /*ba74*/ 	.word	0x00000008
.L_45:


//--------------------- .nv.compat                --------------------------
	.section	.nv.compat,"",@"SHT_CUDA_COMPAT_INFO"
	.align	4
        /*0000*/ 	.byte	0x02, 0x02, 0x02, 0x00, 0x02, 0x05, 0x05, 0x00, 0x02, 0x03, 0x00, 0x00, 0x02, 0x06, 0x01, 0x00


//--------------------- .nv.callgraph             --------------------------
	.section	.nv.callgraph,"",@"SHT_CUDA_CALLGRAPH"
	.align	4
	.sectionentsize	8
	.align		4
        /*0000*/ 	.word	0x00000000
	.align		4
        /*0004*/ 	.word	0xffffffff
	.align		4
        /*0008*/ 	.word	0x00000000
	.align		4
        /*000c*/ 	.word	0xfffffffe
	.align		4
        /*0010*/ 	.word	0x00000000
	.align		4
        /*0014*/ 	.word	0xfffffffd
	.align		4
        /*0018*/ 	.word	0x00000000
	.align		4
        /*001c*/ 	.word	0xfffffffc


//--------------------- .text.matmul_kernel       --------------------------
	.section	.text.matmul_kernel,"ax",@progbits
	.align	128
        .global         matmul_kernel
        .type           matmul_kernel,@function
        .size           matmul_kernel,(.L_x_4 - matmul_kernel)
        .other          matmul_kernel,@"STO_CUDA_ENTRY STV_DEFAULT"
matmul_kernel:
.text.matmul_kernel:
[----:B------:R-:W0:Y:S08]  /*0000*/  LDC R1, c[0x0][0x37c] ;  /* 0x0000df00ff017b82 */ /* 0x000e300000000800 */
[----:B------:R-:W1:Y:S01]  /*0010*/  LDC.64 R4, c[0x0][0x398] ;  /* 0x0000e600ff047b82 */ /* 0x000e620000000a00 */
[----:B------:R-:W2:Y:S01]  /*0020*/  S2R R16, SR_TID.X ;  /* 0x0000000000107919 */ /* 0x000ea20000002100 */
[----:B0-----:R-:W-:Y:S01]  /*0030*/  VIADD R1, R1, 0xffffe4e8 ;  /* 0xffffe4e801017836 */ /* 0x001fe20000000000 */
[----:B------:R-:W0:Y:S01]  /*0040*/  LDCU UR6, c[0x0][0x3a0] ;  /* 0x00007400ff0677ac */ /* 0x000e220008000800 */
[----:B------:R-:W-:-:S04]  /*0050*/  UMOV UR4, 0x400 ;  /* 0x0000040000047882 */ /* 0x000fc80000000000 */
[----:B------:R-:W3:Y:S01]  /*0060*/  S2UR UR5, SR_CgaCtaId ;  /* 0x00000000000579c3 */ /* 0x000ee20000008800 */
[----:B------:R-:W4:Y:S01]  /*0070*/  LDCU.64 UR40, c[0x0][0x358] ;  /* 0x00006b00ff2877ac */ /* 0x000f220008000a00 */
[----:B0-----:R-:W-:Y:S01]  /*0080*/  UIADD3 UR6, UPT, UPT, UR6, 0x3f, URZ ;  /* 0x0000003f06067890 */ /* 0x001fe2000fffe0ff */
[----:B-1----:R-:W-:-:S03]  /*0090*/  VIADD R0, R5, 0x1f ;  /* 0x0000001f05007836 */ /* 0x002fc60000000000 */
[----:B------:R-:W-:Y:S02]  /*00a0*/  UISETP.GT.AND UP0, UPT, UR6, 0x3f, UPT ;  /* 0x0000003f0600788c */ /* 0x000fe4000bf04270 */
[----:B------:R-:W-:Y:S01]  /*00b0*/  SHF.R.S32.HI R3, RZ, 0x1f, R0 ;  /* 0x0000001fff037819 */ /* 0x000fe20000011400 */
[----:B---3--:R-:W-:-:S03]  /*00c0*/  ULEA UR4, UR5, UR4, 0x18 ;  /* 0x0000000405047291 */ /* 0x008fc6000f8ec0ff */
[----:B------:R-:W-:Y:S02]  /*00d0*/  LEA.HI R3, R3, R0, RZ, 0x5 ;  /* 0x0000000003037211 */ /* 0x000fe400078f28ff */
[----:B--2---:R-:W-:Y:S02]  /*00e0*/  LOP3.LUT R18, R16, 0x3f, RZ, 0xc0, !PT ;  /* 0x0000003f10127812 */ /* 0x004fe400078ec0ff */
[----:B------:R-:W-:Y:S02]  /*00f0*/  SHF.R.S32.HI R0, RZ, 0x5, R3 ;  /* 0x00000005ff007819 */ /* 0x000fe40000011403 */
[----:B------:R-:W0:Y:S03]  /*0100*/  S2R R3, SR_CTAID.X ;  /* 0x0000000000037919 */ /* 0x000e260000002500 */
[----:B------:R-:W-:-:S05]  /*0110*/  IMAD.SHL.U32 R0, R0, 0x8, RZ ;  /* 0x0000000800007824 */ /* 0x000fca00078e00ff */
[-C--:B------:R-:W-:Y:S02]  /*0120*/  IABS R9, R0.reuse ;  /* 0x0000000000097213 */ /* 0x080fe40000000000 */
[----:B------:R-:W-:Y:S02]  /*0130*/  IABS R12, R0 ;  /* 0x00000000000c7213 */ /* 0x000fe40000000000 */
[----:B------:R-:W1:Y:S08]  /*0140*/  I2F.RP R2, R9 ;  /* 0x0000000900027306 */ /* 0x000e700000209400 */
[----:B-1----:R-:W1:Y:S01]  /*0150*/  MUFU.RCP R2, R2 ;  /* 0x0000000200027308 */ /* 0x002e620000001000 */
[----:B0-----:R-:W-:Y:S01]  /*0160*/  IABS R10, R3 ;  /* 0x00000003000a7213 */ /* 0x001fe20000000000 */
[----:B-1----:R-:W-:-:S02]  /*0170*/  VIADD R6, R2, 0xffffffe ;  /* 0x0ffffffe02067836 */ /* 0x002fc40000000000 */
[----:B------:R-:W-:-:S04]  /*0180*/  IMAD.MOV R2, RZ, RZ, -R12 ;  /* 0x000000ffff027224 */ /* 0x000fc800078e0a0c */
[----:B------:R0:W1:Y:S02]  /*0190*/  F2I.FTZ.U32.TRUNC.NTZ R7, R6 ;  /* 0x0000000600077305 */ /* 0x000064000021f000 */
[----:B0-----:R-:W-:Y:S02]  /*01a0*/  IMAD.MOV.U32 R6, RZ, RZ, RZ ;  /* 0x000000ffff067224 */ /* 0x001fe400078e00ff */
[----:B-1----:R-:W-:-:S04]  /*01b0*/  IMAD.MOV R8, RZ, RZ, -R7 ;  /* 0x000000ffff087224 */ /* 0x002fc800078e0a07 */
[----:B------:R-:W-:Y:S02]  /*01c0*/  IMAD R11, R8, R9, RZ ;  /* 0x00000009080b7224 */ /* 0x000fe400078e02ff */
[----:B------:R-:W-:Y:S02]  /*01d0*/  IMAD.MOV.U32 R8, RZ, RZ, R10 ;  /* 0x000000ffff087224 */ /* 0x000fe400078e000a */
[----:B------:R-:W-:-:S06]  /*01e0*/  IMAD.HI.U32 R7, R7, R11, R6 ;  /* 0x0000000b07077227 */ /* 0x000fcc00078e0006 */
[----:B------:R-:W-:-:S04]  /*01f0*/  IMAD.HI.U32 R7, R7, R8, RZ ;  /* 0x0000000807077227 */ /* 0x000fc800078e00ff */
[----:B------:R-:W-:-:S05]  /*0200*/  IMAD R2, R7, R2, R8 ;  /* 0x0000000207027224 */ /* 0x000fca00078e0208 */
[----:B------:R-:W-:-:S13]  /*0210*/  ISETP.GT.U32.AND P1, PT, R9, R2, PT ;  /* 0x000000020900720c */ /* 0x000fda0003f24070 */
[----:B------:R-:W-:Y:S02]  /*0220*/  @!P1 IMAD.IADD R2, R2, 0x1, -R9 ;  /* 0x0000000102029824 */ /* 0x000fe400078e0a09 */
[----:B------:R-:W-:Y:S01]  /*0230*/  @!P1 VIADD R7, R7, 0x1 ;  /* 0x0000000107079836 */ /* 0x000fe20000000000 */
[----:B------:R-:W-:Y:S02]  /*0240*/  ISETP.NE.AND P1, PT, R0, RZ, PT ;  /* 0x000000ff0000720c */ /* 0x000fe40003f25270 */
[----:B------:R-:W-:Y:S02]  /*0250*/  ISETP.GE.U32.AND P0, PT, R2, R9, PT ;  /* 0x000000090200720c */ /* 0x000fe40003f06070 */
[----:B------:R-:W-:-:S04]  /*0260*/  LOP3.LUT R2, R3, R0, RZ, 0x3c, !PT ;  /* 0x0000000003027212 */ /* 0x000fc800078e3cff */
[----:B------:R-:W-:Y:S01]  /*0270*/  ISETP.GE.AND P2, PT, R2, RZ, PT ;  /* 0x000000ff0200720c */ /* 0x000fe20003f46270 */
[----:B------:R-:W-:-:S06]  /*0280*/  VIADD R2, R4, 0xff ;  /* 0x000000ff04027836 */ /* 0x000fcc0000000000 */
[----:B------:R-:W-:-:S04]  /*0290*/  @P0 VIADD R7, R7, 0x1 ;  /* 0x0000000107070836 */ /* 0x000fc80000000000 */
[----:B------:R-:W-:Y:S01]  /*02a0*/  IMAD.MOV.U32 R6, RZ, RZ, R7 ;  /* 0x000000ffff067224 */ /* 0x000fe200078e0007 */
[----:B------:R-:W-:-:S03]  /*02b0*/  SHF.R.S32.HI R7, RZ, 0x1f, R2 ;  /* 0x0000001fff077819 */ /* 0x000fc60000011402 */
[----:B------:R-:W-:Y:S01]  /*02c0*/  @!P2 IMAD.MOV R6, RZ, RZ, -R6 ;  /* 0x000000ffff06a224 */ /* 0x000fe200078e0a06 */
[----:B------:R-:W-:Y:S02]  /*02d0*/  @!P1 LOP3.LUT R6, RZ, R0, RZ, 0x33, !PT ;  /* 0x00000000ff069212 */ /* 0x000fe400078e33ff */
[----:B------:R-:W-:-:S03]  /*02e0*/  LEA.HI R7, R7, R2, RZ, 0x8 ;  /* 0x0000000207077211 */ /* 0x000fc600078f40ff */
[----:B------:R-:W-:Y:S02]  /*02f0*/  IMAD.SHL.U32 R2, R6, 0x8, RZ ;  /* 0x0000000806027824 */ /* 0x000fe400078e00ff */
[----:B------:R-:W-:-:S03]  /*0300*/  IMAD.MOV R6, RZ, RZ, -R6 ;  /* 0x000000ffff067224 */ /* 0x000fc600078e0a06 */
[----:B------:R-:W-:Y:S01]  /*0310*/  LEA.HI.SX32 R7, R7, -R2, 0x18 ;  /* 0x8000000207077211 */ /* 0x000fe200078fc2ff */
[----:B------:R-:W-:Y:S02]  /*0320*/  IMAD R15, R0, R6, R3 ;  /* 0x00000006000f7224 */ /* 0x000fe400078e0203 */
[----:B------:R-:W-:Y:S01]  /*0330*/  IMAD.MOV.U32 R6, RZ, RZ, RZ ;  /* 0x000000ffff067224 */ /* 0x000fe200078e00ff */
[----:B------:R-:W-:Y:S02]  /*0340*/  VIMNMX R8, PT, PT, R7, 0x8, PT ;  /* 0x0000000807087848 */ /* 0x000fe40003fe0100 */
[----:B------:R-:W-:Y:S02]  /*0350*/  IABS R13, R15 ;  /* 0x0000000f000d7213 */ /* 0x000fe40000000000 */
[----:B------:R-:W-:-:S04]  /*0360*/  IABS R11, R8 ;  /* 0x00000008000b7213 */ /* 0x000fc80000000000 */
[----:B------:R-:W0:Y:S08]  /*0370*/  I2F.RP R9, R11 ;  /* 0x0000000b00097306 */ /* 0x000e300000209400 */
[----:B0-----:R-:W0:Y:S02]  /*0380*/  MUFU.RCP R9, R9 ;  /* 0x0000000900097308 */ /* 0x001e240000001000 */
[----:B0-----:R-:W-:-:S06]  /*0390*/  VIADD R7, R9, 0xffffffe ;  /* 0x0ffffffe09077836 */ /* 0x001fcc0000000000 */
[----:B------:R-:W0:Y:S02]  /*03a0*/  F2I.FTZ.U32.TRUNC.NTZ R7, R7 ;  /* 0x0000000700077305 */ /* 0x000e24000021f000 */
[----:B0-----:R-:W-:-:S04]  /*03b0*/  IMAD.MOV R10, RZ, RZ, -R7 ;  /* 0x000000ffff0a7224 */ /* 0x001fc800078e0a07 */
[----:B------:R-:W-:-:S04]  /*03c0*/  IMAD.MOV.U32 R0, RZ, RZ, R10 ;  /* 0x000000ffff007224 */ /* 0x000fc800078e000a */
[----:B------:R-:W-:Y:S01]  /*03d0*/  IMAD R3, R0, R11, RZ ;  /* 0x0000000b00037224 */ /* 0x000fe200078e02ff */
[----:B------:R-:W-:-:S03]  /*03e0*/  IABS R0, R8 ;  /* 0x0000000800007213 */ /* 0x000fc60000000000 */
[----:B------:R-:W-:-:S04]  /*03f0*/  IMAD.HI.U32 R6, R7, R3, R6 ;  /* 0x0000000307067227 */ /* 0x000fc800078e0006 */
[----:B------:R-:W-:Y:S02]  /*0400*/  IMAD.MOV R0, RZ, RZ, -R0 ;  /* 0x000000ffff007224 */ /* 0x000fe400078e0a00 */
        /* <DEDUP_REMOVED lines=8> */
[----:B------:R-:W-:-:S07]  /*0490*/  ISETP.GE.AND P2, PT, R0, RZ, PT ;  /* 0x000000ff0000720c */ /* 0x000fce0003f46270 */
[----:B------:R-:W-:-:S06]  /*04a0*/  @P0 VIADD R6, R6, 0x1 ;  /* 0x0000000106060836 */ /* 0x000fcc0000000000 */
[----:B------:R-:W-:Y:S01]  /*04b0*/  @!P2 IMAD.MOV R6, RZ, RZ, -R6 ;  /* 0x000000ffff06a224 */ /* 0x000fe200078e0a06 */
[----:B------:R-:W-:-:S05]  /*04c0*/  @!P1 LOP3.LUT R6, RZ, R8, RZ, 0x33, !PT ;  /* 0x00000008ff069212 */ /* 0x000fca00078e33ff */
[----:B------:R-:W-:Y:S02]  /*04d0*/  IMAD.MOV R3, RZ, RZ, -R6 ;  /* 0x000000ffff037224 */ /* 0x000fe400078e0a06 */
[----:B------:R-:W-:Y:S02]  /*04e0*/  IMAD.SHL.U32 R17, R6, 0x20, RZ ;  /* 0x0000002006117824 */ /* 0x000fe400078e00ff */
[----:B------:R-:W-:Y:S02]  /*04f0*/  IMAD R3, R8, R3, R15 ;  /* 0x0000000308037224 */ /* 0x000fe400078e020f */
[C---:B------:R-:W-:Y:S01]  /*0500*/  VIADD R6, R17.reuse, 0x3 ;  /* 0x0000000311067836 */ /* 0x040fe20000000000 */
[----:B------:R-:W-:Y:S01]  /*0510*/  STL [R1+0x694], R17 ;  /* 0x0006941101007387 */ /* 0x000fe20000100800 */
[----:B------:R-:W-:Y:S02]  /*0520*/  IMAD.IADD R0, R2, 0x1, R3 ;  /* 0x0000000102007824 */ /* 0x000fe400078e0203 */
[----:B------:R-:W-:-:S02]  /*0530*/  VIADD R3, R17, 0x1 ;  /* 0x0000000111037836 */ /* 0x000fc40000000000 */
[C---:B------:R-:W-:Y:S02]  /*0540*/  VIADD R2, R17.reuse, 0x2 ;  /* 0x0000000211027836 */ /* 0x040fe40000000000 */
[----:B------:R-:W-:Y:S01]  /*0550*/  IMAD R27, R0, 0x100, R18 ;  /* 0x00000100001b7824 */ /* 0x000fe200078e0212 */
[----:B------:R0:W-:Y:S01]  /*0560*/  STL [R1+0x50], R3 ;  /* 0x0000500301007387 */ /* 0x0001e20000100800 */
[C---:B------:R-:W-:Y:S02]  /*0570*/  VIADD R9, R17.reuse, 0x11 ;  /* 0x0000001111097836 */ /* 0x040fe40000000000 */
[C---:B------:R-:W-:Y:S01]  /*0580*/  VIADD R8, R17.reuse, 0x12 ;  /* 0x0000001211087836 */ /* 0x040fe20000000000 */
[----:B------:R1:W-:Y:S01]  /*0590*/  STL [R1+0x4c], R2 ;  /* 0x00004c0201007387 */ /* 0x0003e20000100800 */
[C---:B------:R-:W-:Y:S02]  /*05a0*/  VIADD R12, R17.reuse, 0x13 ;  /* 0x00000013110c7836 */ /* 0x040fe40000000000 */
[C---:B------:R-:W-:Y:S01]  /*05b0*/  VIADD R10, R17.reuse, 0x14 ;  /* 0x00000014110a7836 */ /* 0x040fe20000000000 */
[----:B------:R2:W-:Y:S01]  /*05c0*/  STL [R1+0x48], R6 ;  /* 0x0000480601007387 */ /* 0x0005e20000100800 */
[----:B------:R-:W-:-:S02]  /*05d0*/  VIADD R13, R17, 0x15 ;  /* 0x00000015110d7836 */ /* 0x000fc40000000000 */
[C---:B0-----:R-:W-:Y:S02]  /*05e0*/  VIADD R3, R17.reuse, 0x4 ;  /* 0x0000000411037836 */ /* 0x041fe40000000000 */
[C---:B------:R-:W-:Y:S02]  /*05f0*/  VIADD R11, R17.reuse, 0x16 ;  /* 0x00000016110b7836 */ /* 0x040fe40000000000 */
[C---:B-1----:R-:W-:Y:S01]  /*0600*/  VIADD R2, R17.reuse, 0x5 ;  /* 0x0000000511027836 */ /* 0x042fe20000000000 */
[----:B------:R0:W-:Y:S01]  /*0610*/  STL [R1+0x44], R3 ;  /* 0x0000440301007387 */ /* 0x0001e20000100800 */
[C---:B------:R-:W-:Y:S02]  /*0620*/  VIADD R7, R17.reuse, 0x17 ;  /* 0x0000001711077836 */ /* 0x040fe40000000000 */
[C---:B--2---:R-:W-:Y:S01]  /*0630*/  VIADD R6, R17.reuse, 0x6 ;  /* 0x0000000611067836 */ /* 0x044fe20000000000 */
[----:B------:R1:W-:Y:S01]  /*0640*/  STL [R1+0x40], R2 ;  /* 0x0000400201007387 */ /* 0x0003e20000100800 */
[----:B------:R-:W-:-:S02]  /*0650*/  VIADD R24, R17, 0x18 ;  /* 0x0000001811187836 */ /* 0x000fc40000000000 */
[C---:B------:R-:W-:Y:S01]  /*0660*/  VIADD R14, R17.reuse, 0x19 ;  /* 0x00000019110e7836 */ /* 0x040fe20000000000 */
[----:B------:R2:W-:Y:S01]  /*0670*/  STL [R1+0x3c], R6 ;  /* 0x00003c0601007387 */ /* 0x0005e20000100800 */
[C---:B------:R-:W-:Y:S02]  /*0680*/  VIADD R21, R17.reuse, 0x1a ;  /* 0x0000001a11157836 */ /* 0x040fe40000000000 */
[C---:B0-----:R-:W-:Y:S02]  /*0690*/  VIADD R3, R17.reuse, 0x7 ;  /* 0x0000000711037836 */ /* 0x041fe40000000000 */
[C---:B------:R-:W-:Y:S02]  /*06a0*/  VIADD R15, R17.reuse, 0x1b ;  /* 0x0000001b110f7836 */ /* 0x040fe40000000000 */
[C---:B-1----:R-:W-:Y:S01]  /*06b0*/  VIADD R2, R17.reuse, 0x8 ;  /* 0x0000000811027836 */ /* 0x042fe20000000000 */
[----:B------:R0:W-:Y:S01]  /*06c0*/  STL [R1+0x38], R3 ;  /* 0x0000380301007387 */ /* 0x0001e20000100800 */
[----:B------:R-:W-:-:S02]  /*06d0*/  VIADD R23, R17, 0x1c ;  /* 0x0000001c11177836 */ /* 0x000fc40000000000 */
[C---:B--2---:R-:W-:Y:S01]  /*06e0*/  VIADD R6, R17.reuse, 0x9 ;  /* 0x0000000911067836 */ /* 0x044fe20000000000 */
[----:B------:R1:W-:Y:S01]  /*06f0*/  STL [R1+0x34], R2 ;  /* 0x0000340201007387 */ /* 0x0003e20000100800 */
[C---:B------:R-:W-:Y:S02]  /*0700*/  VIADD R20, R17.reuse, 0x1d ;  /* 0x0000001d11147836 */ /* 0x040fe40000000000 */
[C---:B------:R-:W-:Y:S01]  /*0710*/  VIADD R25, R17.reuse, 0x1e ;  /* 0x0000001e11197836 */ /* 0x040fe20000000000 */
[----:B------:R2:W-:Y:S01]  /*0720*/  STL [R1+0x30], R6 ;  /* 0x0000300601007387 */ /* 0x0005e20000100800 */
[C---:B------:R-:W-:Y:S02]  /*0730*/  VIADD R26, R17.reuse, 0x1f ;  /* 0x0000001f111a7836 */ /* 0x040fe40000000000 */
[----:B0-----:R-:W-:Y:S02]  /*0740*/  VIADD R3, R17, 0xa ;  /* 0x0000000a11037836 */ /* 0x001fe40000000000 */
[----:B------:R-:W-:-:S02]  /*0750*/  VIADD R0, R27, 0xc0 ;  /* 0x000000c01b007836 */ /* 0x000fc40000000000 */
[C---:B-1----:R-:W-:Y:S01]  /*0760*/  VIADD R2, R17.reuse, 0xb ;  /* 0x0000000b11027836 */ /* 0x042fe20000000000 */
[----:B------:R0:W-:Y:S01]  /*0770*/  STL [R1+0x2c], R3 ;  /* 0x00002c0301007387 */ /* 0x0001e20000100800 */
[----:B--2---:R-:W-:-:S03]  /*0780*/  VIADD R6, R17, 0xc ;  /* 0x0000000c11067836 */ /* 0x004fc60000000000 */
[----:B------:R1:W-:Y:S04]  /*0790*/  STL [R1+0x28], R2 ;  /* 0x0000280201007387 */ /* 0x0003e80000100800 */
[----:B------:R2:W-:Y:S01]  /*07a0*/  STL [R1+0x24], R6 ;  /* 0x0000240601007387 */ /* 0x0005e20000100800 */
[C---:B0-----:R-:W-:Y:S02]  /*07b0*/  VIADD R3, R17.reuse, 0xd ;  /* 0x0000000d11037836 */ /* 0x041fe40000000000 */
[----:B-1----:R-:W-:-:S03]  /*07c0*/  VIADD R2, R17, 0xe ;  /* 0x0000000e11027836 */ /* 0x002fc60000000000 */
[----:B------:R0:W-:Y:S01]  /*07d0*/  STL [R1+0x20], R3 ;  /* 0x0000200301007387 */ /* 0x0001e20000100800 */
[----:B--2---:R-:W-:-:S03]  /*07e0*/  VIADD R6, R17, 0xf ;  /* 0x0000000f11067836 */ /* 0x004fc60000000000 */
[----:B------:R1:W-:Y:S04]  /*07f0*/  STL [R1+0x8], R2 ;  /* 0x0000080201007387 */ /* 0x0003e80000100800 */
[----:B------:R2:W-:Y:S01]  /*0800*/  STL [R1+0xfac], R27 ;  /* 0x000fac1b01007387 */ /* 0x0005e20000100800 */
[----:B0-----:R-:W-:Y:S02]  /*0810*/  VIADD R3, R17, 0x10 ;  /* 0x0000001011037836 */ /* 0x001fe40000000000 */
[C---:B------:R-:W-:Y:S02]  /*0820*/  VIADD R17, R27.reuse, 0x40 ;  /* 0x000000401b117836 */ /* 0x040fe40000000000 */
[----:B-1----:R-:W-:-:S03]  /*0830*/  VIADD R2, R27, 0x80 ;  /* 0x000000801b027836 */ /* 0x002fc60000000000 */
[----:B------:R2:W-:Y:S04]  /*0840*/  STL [R1+0xfb8], R17 ;  /* 0x000fb81101007387 */ /* 0x0005e80000100800 */
[----:B------:R2:W-:Y:S04]  /*0850*/  STL [R1+0xfb0], R0 ;  /* 0x000fb00001007387 */ /* 0x0005e80000100800 */
[----:B------:R2:W-:Y:S01]  /*0860*/  STL [R1+0xfb4], R2 ;  /* 0x000fb40201007387 */ /* 0x0005e20000100800 */
[----:B----4-:R-:W-:Y:S05]  /*0870*/  BRA.U UP0, `(.L_x_0) ;  /* 0x00000009000c7547 */ /* 0x010fea000b800000 */
[----:B--2---:R-:W-:Y:S01]  /*0880*/  IMAD.SHL.U32 R0, R16, 0x8, RZ ;  /* 0x0000000810007824 */ /* 0x004fe200078e00ff */
[----:B------:R0:W-:Y:S04]  /*0890*/  STL [R1+0x80], RZ ;  /* 0x000080ff01007387 */ /* 0x0001e80000100800 */
[----:B------:R0:W-:Y:S04]  /*08a0*/  STL [R1+0xfd8], R0 ;  /* 0x000fd80001007387 */ /* 0x0001e80000100800 */
[----:B------:R0:W-:Y:S04]  /*08b0*/  STL [R1+0x84], RZ ;  /* 0x000084ff01007387 */ /* 0x0001e80000100800 */
        /* <DEDUP_REMOVED lines=125> */
[----:B------:R0:W-:Y:S01]  /*1090*/  STL [R1+0x12c], RZ ;  /* 0x00012cff01007387 */ /* 0x0001e20000100800 */
[----:B------:R-:W-:Y:S05]  /*10a0*/  BRA `(.L_x_1) ;  /* 0x0000025800a87947 */ /* 0x000fea0003800000 */
.L_x_0:
[----:B------:R-:W-:Y:S01]  /*10b0*/  STL [R1+0x1034], R8 ;  /* 0x0010340801007387 */ /* 0x000fe20000100800 */
[----:B--2---:R-:W-:Y:S02]  /*10c0*/  IABS R2, R5 ;  /* 0x0000000500027213 */ /* 0x004fe40000000000 */
[----:B------:R-:W-:Y:S01]  /*10d0*/  IABS R22, R4 ;  /* 0x0000000400167213 */ /* 0x000fe20000000000 */
[----:B------:R-:W-:Y:S01]  /*10e0*/  STL [R1+0x1030], R9 ;  /* 0x0010300901007387 */ /* 0x000fe20000100800 */
[----:B------:R-:W-:Y:S01]  /*10f0*/  IMAD.MOV.U32 R16, RZ, RZ, RZ ;  /* 0x000000ffff107224 */ /* 0x000fe200078e00ff */
[----:B------:R-:W-:Y:S01]  /*1100*/  IABS R27, R27 ;  /* 0x0000001b001b7213 */ /* 0x000fe20000000000 */
[----:B------:R-:W0:Y:S01]  /*1110*/  LDCU UR45, c[0x0][0x3ac] ;  /* 0x00007580ff2d77ac */ /* 0x000e220008000800 */
[----:B------:R1:W-:Y:S01]  /*1120*/  STL [R1+0x102c], R3 ;  /* 0x00102c0301007387 */ /* 0x0003e20000100800 */
[----:B------:R-:W-:Y:S01]  /*1130*/  ISETP.GE.AND P5, PT, R26, RZ, PT ;  /* 0x000000ff1a00720c */ /* 0x000fe20003fa6270 */
[----:B------:R-:W2:Y:S01]  /*1140*/  LDCU.128 UR24, c[0x0][0x380] ;  /* 0x00007000ff1877ac */ /* 0x000ea20008000c00 */
[----:B------:R-:W3:Y:S01]  /*1150*/  LDCU UR44, c[0x0][0x3b0] ;  /* 0x00007600ff2c77ac */ /* 0x000ee20008000800 */
[----:B-1----:R-:W4:Y:S01]  /*1160*/  LDL R3, [R1+0xfb8] ;  /* 0x000fb80001037983 */ /* 0x002f220000100800 */
[----:B------:R-:W1:Y:S03]  /*1170*/  LDCU UR43, c[0x0][0x3a4] ;  /* 0x00007480ff2b77ac */ /* 0x000e660008000800 */
[----:B------:R5:W-:Y:S01]  /*1180*/  STL [R1+0x1028], R6 ;  /* 0x0010280601007387 */ /* 0x000be20000100800 */
[----:B------:R-:W0:Y:S01]  /*1190*/  LDCU UR5, c[0x0][0x3a8] ;  /* 0x00007500ff0577ac */ /* 0x000e220008000800 */
[----:B------:R-:W0:Y:S01]  /*11a0*/  LDCU UR9, c[0x0][0x3a8] ;  /* 0x00007500ff0977ac */ /* 0x000e220008000800 */
[----:B------:R-:W0:Y:S01]  /*11b0*/  LDCU UR14, c[0x0][0x3a8] ;  /* 0x00007500ff0e77ac */ /* 0x000e220008000800 */
[----:B-----5:R-:W5:Y:S01]  /*11c0*/  LDL R6, [R1+0xfb4] ;  /* 0x000fb40001067983 */ /* 0x020f620000100800 */
[----:B------:R-:W0:Y:S01]  /*11d0*/  I2F.RP R0, R22 ;  /* 0x0000001600007306 */ /* 0x000e220000209400 */
[----:B------:R-:W1:Y:S02]  /*11e0*/  LDCU UR19, c[0x0][0x3a8] ;  /* 0x00007500ff1377ac */ /* 0x000e640008000800 */
[----:B------:R2:W-:Y:S01]  /*11f0*/  STL [R1+0x1018], R5 ;  /* 0x0010180501007387 */ /* 0x0005e20000100800 */
[----:B------:R-:W1:Y:S01]  /*1200*/  LDCU UR28, c[0x0][0x3a8] ;  /* 0x00007500ff1c77ac */ /* 0x000e620008000800 */
[----:B------:R-:W1:Y:S02]  /*1210*/  LDCU UR34, c[0x0][0x3a8] ;  /* 0x00007500ff2277ac */ /* 0x000e640008000800 */
[----:B--2---:R-:W2:Y:S01]  /*1220*/  LDL R5, [R1+0xfb0] ;  /* 0x000fb00001057983 */ /* 0x004ea20000100800 */
[----:B------:R-:W1:Y:S01]  /*1230*/  LDCU UR31, c[0x0][0x3a8] ;  /* 0x00007500ff1f77ac */ /* 0x000e620008000800 */
[----:B0-----:R-:W0:Y:S01]  /*1240*/  MUFU.RCP R0, R0 ;  /* 0x0000000000007308 */ /* 0x001e220000001000 */
[----:B------:R-:W1:Y:S01]  /*1250*/  LDCU UR38, c[0x0][0x3a8] ;  /* 0x00007500ff2677ac */ /* 0x000e620008000800 */
[----:B------:R-:W1:Y:S06]  /*1260*/  LDCU UR37, c[0x0][0x3a8] ;  /* 0x00007500ff2577ac */ /* 0x000e6c0008000800 */
[----:B------:R-:W1:Y:S01]  /*1270*/  I2F.RP R19, R2 ;  /* 0x0000000200137306 */ /* 0x000e620000209400 */
[----:B------:R-:W2:Y:S01]  /*1280*/  LDCU UR36, c[0x0][0x3a8] ;  /* 0x00007500ff2477ac */ /* 0x000ea20008000800 */
[----:B------:R-:W2:Y:S01]  /*1290*/  LDCU UR35, c[0x0][0x3a8] ;  /* 0x00007500ff2377ac */ /* 0x000ea20008000800 */
[----:B0-----:R-:W-:Y:S01]  /*12a0*/  VIADD R0, R0, 0xffffffe ;  /* 0x0ffffffe00007836 */ /* 0x001fe20000000000 */
[----:B------:R-:W0:Y:S04]  /*12b0*/  LDCU UR33, c[0x0][0x3a8] ;  /* 0x00007500ff2177ac */ /* 0x000e280008000800 */
[----:B-1----:R-:W1:Y:S01]  /*12c0*/  MUFU.RCP R19, R19 ;  /* 0x0000001300137308 */ /* 0x002e620000001000 */
[----:B------:R-:W0:Y:S01]  /*12d0*/  LDCU UR32, c[0x0][0x3a8] ;  /* 0x00007500ff2077ac */ /* 0x000e220008000800 */
[----:B------:R-:W0:Y:S06]  /*12e0*/  LDCU UR30, c[0x0][0x3a8] ;  /* 0x00007500ff1e77ac */ /* 0x000e2c0008000800 */
[----:B------:R-:W0:Y:S01]  /*12f0*/  F2I.FTZ.U32.TRUNC.NTZ R17, R0 ;  /* 0x0000000000117305 */ /* 0x000e22000021f000 */
[----:B------:R-:W2:Y:S01]  /*1300*/  LDCU UR29, c[0x0][0x3a8] ;  /* 0x00007500ff1d77ac */ /* 0x000ea20008000800 */
[----:B------:R-:W2:Y:S01]  /*1310*/  LDCU UR23, c[0x0][0x3a8] ;  /* 0x00007500ff1777ac */ /* 0x000ea20008000800 */
[----:B-1----:R-:W-:Y:S01]  /*1320*/  VIADD R19, R19, 0xffffffe ;  /* 0x0ffffffe13137836 */ /* 0x002fe20000000000 */
[----:B------:R-:W1:Y:S01]  /*1330*/  LDCU UR22, c[0x0][0x3a8] ;  /* 0x00007500ff1677ac */ /* 0x000e620008000800 */
[----:B------:R-:W1:Y:S01]  /*1340*/  LDCU UR21, c[0x0][0x3a8] ;  /* 0x00007500ff1577ac */ /* 0x000e620008000800 */
[----:B0-----:R-:W-:-:S03]  /*1350*/  IMAD.MOV R18, RZ, RZ, -R17 ;  /* 0x000000ffff127224 */ /* 0x001fc600078e0a11 */
[----:B------:R-:W0:Y:S01]  /*1360*/  F2I.FTZ.U32.TRUNC.NTZ R19, R19 ;  /* 0x0000001300137305 */ /* 0x000e22000021f000 */
[----:B------:R-:W1:Y:S01]  /*1370*/  LDCU UR20, c[0x0][0x3a8] ;  /* 0x00007500ff1477ac */ /* 0x000e620008000800 */
[----:B------:R-:W-:Y:S01]  /*1380*/  IMAD R18, R18, R22, RZ ;  /* 0x0000001612127224 */ /* 0x000fe200078e02ff */
[----:B------:R-:W1:Y:S03]  /*1390*/  LDCU UR18, c[0x0][0x3a8] ;  /* 0x00007500ff1277ac */ /* 0x000e660008000800 */
[----:B------:R-:W-:Y:S01]  /*13a0*/  IMAD.HI.U32 R18, R17, R18, R16 ;  /* 0x0000001211127227 */ /* 0x000fe200078e0010 */
[----:B------:R-:W1:Y:S05]  /*13b0*/  LDCU UR17, c[0x0][0x3a8] ;  /* 0x00007500ff1177ac */ /* 0x000e6a0008000800 */
[----:B------:R-:W-:Y:S01]  /*13c0*/  IMAD.HI.U32 R28, R18, R27, RZ ;  /* 0x0000001b121c7227 */ /* 0x000fe200078e00ff */
[----:B------:R-:W1:Y:S03]  /*13d0*/  LDCU UR16, c[0x0][0x3a8] ;  /* 0x00007500ff1077ac */ /* 0x000e660008000800 */
[----:B0-----:R-:W-:Y:S01]  /*13e0*/  IMAD.MOV R9, RZ, RZ, -R19 ;  /* 0x000000ffff097224 */ /* 0x001fe200078e0a13 */
[----:B------:R-:W0:Y:S01]  /*13f0*/  LDCU UR15, c[0x0][0x3a8] ;  /* 0x00007500ff0f77ac */ /* 0x000e220008000800 */
        /* <DEDUP_REMOVED lines=8> */
[----:B----4-:R-:W-:-:S05]  /*1480*/  IABS R0, R3 ;  /* 0x0000000300007213 */ /* 0x010fca0000000000 */
[----:B------:R-:W-:Y:S01]  /*1490*/  IMAD.HI.U32 R29, R18, R0, RZ ;  /* 0x00000000121d7227 */ /* 0x000fe200078e00ff */
[----:B-----5:R-:W-:-:S05]  /*14a0*/  IABS R16, R6 ;  /* 0x0000000600107213 */ /* 0x020fca0000000000 */
[----:B------:R-:W-:Y:S01]  /*14b0*/  IMAD.HI.U32 R8, R18, R16, RZ ;  /* 0x0000001012087227 */ /* 0x000fe200078e00ff */
[----:B--2---:R-:W-:-:S03]  /*14c0*/  IABS R17, R5 ;  /* 0x0000000500117213 */ /* 0x004fc60000000000 */
[----:B------:R-:W-:Y:S02]  /*14d0*/  IMAD.MOV R29, RZ, RZ, -R29 ;  /* 0x000000ffff1d7224 */ /* 0x000fe400078e0a1d */
[----:B------:R-:W-:-:S04]  /*14e0*/  IMAD.HI.U32 R18, R18, R17, RZ ;  /* 0x0000001112127227 */ /* 0x000fc800078e00ff */
[----:B------:R-:W-:Y:S02]  /*14f0*/  IMAD.MOV R18, RZ, RZ, -R18 ;  /* 0x000000ffff127224 */ /* 0x000fe400078e0a12 */
[----:B------:R-:W-:Y:S02]  /*1500*/  IMAD.MOV R8, RZ, RZ, -R8 ;  /* 0x000000ffff087224 */ /* 0x000fe400078e0a08 */
[C---:B------:R-:W-:Y:S02]  /*1510*/  IMAD R29, R22.reuse, R29, R0 ;  /* 0x0000001d161d7224 */ /* 0x040fe400078e0200 */
[----:B------:R-:W-:Y:S02]  /*1520*/  IMAD R17, R22, R18, R17 ;  /* 0x0000001216117224 */ /* 0x000fe400078e0211 */
[----:B------:R-:W-:Y:S02]  /*1530*/  IMAD R0, R9, R2, RZ ;  /* 0x0000000209007224 */ /* 0x000fe400078e02ff */
[----:B------:R-:W-:-:S02]  /*1540*/  IMAD.MOV.U32 R18, RZ, RZ, RZ ;  /* 0x000000ffff127224 */ /* 0x000fc400078e00ff */
[----:B------:R-:W-:Y:S02]  /*1550*/  IMAD R16, R22, R8, R16 ;  /* 0x0000000816107224 */ /* 0x000fe400078e0210 */
[----:B------:R-:W2:Y:S01]  /*1560*/  LDL.LU R8, [R1+0x1034] ;  /* 0x0010340001087983 */ /* 0x000ea20000300800 */
[----:B------:R-:W-:-:S03]  /*1570*/  IMAD.HI.U32 R0, R19, R0, R18 ;  /* 0x0000000013007227 */ /* 0x000fc600078e0012 */
[----:B------:R-:W4:Y:S04]  /*1580*/  LDL.LU R9, [R1+0x1030] ;  /* 0x0010300001097983 */ /* 0x000f280000300800 */
[----:B------:R-:W5:Y:S01]  /*1590*/  LDL R19, [R1+0xfac] ;  /* 0x000fac0001137983 */ /* 0x000f620000100800 */
[----:B------:R-:W-:Y:S01]  /*15a0*/  IMAD.MOV R28, RZ, RZ, -R28 ;  /* 0x000000ffff1c7224 */ /* 0x000fe200078e0a1c */
[----:B------:R-:W-:-:S03]  /*15b0*/  ISETP.GT.U32.AND P2, PT, R22, R16, PT ;  /* 0x000000101600720c */ /* 0x000fc60003f44070 */
[----:B------:R-:W-:-:S05]  /*15c0*/  IMAD R27, R22, R28, R27 ;  /* 0x0000001c161b7224 */ /* 0x000fca00078e021b */
[C---:B------:R-:W-:Y:S02]  /*15d0*/  ISETP.GT.U32.AND P0, PT, R22.reuse, R27, PT ;  /* 0x0000001b1600720c */ /* 0x040fe40003f04070 */
[----:B------:R-:W-:-:S03]  /*15e0*/  ISETP.GT.U32.AND P1, PT, R22, R29, PT ;  /* 0x0000001d1600720c */ /* 0x000fc60003f24070 */
[----:B------:R-:W-:Y:S01]  /*15f0*/  @!P2 IMAD.IADD R16, R16, 0x1, -R22 ;  /* 0x000000011010a824 */ /* 0x000fe200078e0a16 */
[----:B------:R-:W-:-:S04]  /*1600*/  ISETP.GT.U32.AND P3, PT, R22, R17, PT ;  /* 0x000000111600720c */ /* 0x000fc80003f64070 */
[----:B------:R-:W-:-:S03]  /*1610*/  ISETP.GT.U32.AND P2, PT, R22, R16, PT ;  /* 0x000000101600720c */ /* 0x000fc60003f44070 */
[--C-:B------:R-:W-:Y:S01]  /*1620*/  @!P0 IMAD.IADD R27, R27, 0x1, -R22.reuse ;  /* 0x000000011b1b8824 */ /* 0x100fe200078e0a16 */
[----:B------:R-:W-:Y:S01]  /*1630*/  IABS R28, R26 ;  /* 0x0000001a001c7213 */ /* 0x000fe20000000000 */
[----:B------:R-:W-:-:S03]  /*1640*/  @!P1 IMAD.IADD R29, R29, 0x1, -R22 ;  /* 0x000000011d1d9824 */ /* 0x000fc600078e0a16 */
[----:B------:R-:W-:Y:S01]  /*1650*/  ISETP.GT.U32.AND P0, PT, R22, R27, PT ;  /* 0x0000001b1600720c */ /* 0x000fe20003f04070 */
[----:B------:R-:W-:Y:S01]  /*1660*/  IMAD.HI.U32 R18, R0, R28, RZ ;  /* 0x0000001c00127227 */ /* 0x000fe200078e00ff */
[----:B------:R-:W-:-:S03]  /*1670*/  ISETP.GT.U32.AND P1, PT, R22, R29, PT ;  /* 0x0000001d1600720c */ /* 0x000fc60003f24070 */
[----:B------:R-:W-:Y:S01]  /*1680*/  @!P2 IMAD.IADD R16, R16, 0x1, -R22 ;  /* 0x000000011010a824 */ /* 0x000fe200078e0a16 */
[----:B------:R-:W-:Y:S01]  /*1690*/  ISETP.GE.AND P2, PT, R25, RZ, PT ;  /* 0x000000ff1900720c */ /* 0x000fe20003f46270 */
[----:B------:R-:W-:Y:S01]  /*16a0*/  IMAD.MOV R18, RZ, RZ, -R18 ;  /* 0x000000ffff127224 */ /* 0x000fe200078e0a12 */
[----:B------:R-:W-:Y:S01]  /*16b0*/  IABS R25, R25 ;  /* 0x0000001900197213 */ /* 0x000fe20000000000 */
[----:B------:R-:W-:Y:S02]  /*16c0*/  @!P3 IMAD.IADD R17, R17, 0x1, -R22 ;  /* 0x000000011111b824 */ /* 0x000fe400078e0a16 */
[----:B------:R-:W-:Y:S02]  /*16d0*/  IMAD R18, R2, R18, R28 ;  /* 0x0000001202127224 */ /* 0x000fe400078e021c */
[--C-:B------:R-:W-:Y:S01]  /*16e0*/  @!P0 IMAD.IADD R27, R27, 0x1, -R22.reuse ;  /* 0x000000011b1b8824 */ /* 0x100fe200078e0a16 */
[----:B------:R-:W-:Y:S02]  /*16f0*/  ISETP.GE.AND P0, PT, R20, RZ, PT ;  /* 0x000000ff1400720c */ /* 0x000fe40003f06270 */
[----:B------:R-:W-:Y:S01]  /*1700*/  ISETP.GT.U32.AND P3, PT, R22, R17, PT ;  /* 0x000000111600720c */ /* 0x000fe20003f64070 */
[----:B------:R-:W-:Y:S01]  /*1710*/  @!P1 IMAD.IADD R29, R29, 0x1, -R22 ;  /* 0x000000011d1d9824 */ /* 0x000fe200078e0a16 */
[----:B------:R-:W-:-:S02]  /*1720*/  ISETP.GE.AND P1, PT, R3, RZ, PT ;  /* 0x000000ff0300720c */ /* 0x000fc40003f26270 */
[----:B------:R-:W-:Y:S01]  /*1730*/  ISETP.GE.AND P4, PT, R5, RZ, PT ;  /* 0x000000ff0500720c */ /* 0x000fe20003f86270 */
[----:B------:R-:W2:Y:S08]  /*1740*/  LDL.LU R3, [R1+0x102c] ;  /* 0x00102c0001037983 */ /* 0x000eb00000300800 */
[----:B------:R-:W-:Y:S01]  /*1750*/  @!P3 IMAD.IADD R17, R17, 0x1, -R22 ;  /* 0x000000011111b824 */ /* 0x000fe200078e0a16 */
[----:B------:R-:W-:Y:S01]  /*1760*/  ISETP.GE.AND P3, PT, R6, RZ, PT ;  /* 0x000000ff0600720c */ /* 0x000fe20003f66270 */
[----:B------:R-:W-:Y:S01]  /*1770*/  @!P1 IMAD.MOV R29, RZ, RZ, -R29 ;  /* 0x000000ffff1d9224 */ /* 0x000fe200078e0a1d */
[----:B------:R-:W-:Y:S01]  /*1780*/  ISETP.GE.AND P1, PT, R23, RZ, PT ;  /* 0x000000ff1700720c */ /* 0x000fe20003f26270 */
[----:B------:R-:W2:Y:S10]  /*1790*/  LDL.LU R6, [R1+0x1028] ;  /* 0x0010280001067983 */ /* 0x000eb40000300800 */
[----:B------:R-:W-:Y:S01]  /*17a0*/  @!P3 IMAD.MOV R16, RZ, RZ, -R16 ;  /* 0x000000ffff10b224 */ /* 0x000fe200078e0a10 */
[----:B------:R-:W-:-:S02]  /*17b0*/  ISETP.NE.AND P3, PT, R4, RZ, PT ;  /* 0x000000ff0400720c */ /* 0x000fc40003f65270 */
[----:B------:R-:W-:-:S04]  /*17c0*/  LOP3.LUT R4, RZ, R4, RZ, 0x33, !PT ;  /* 0x00000004ff047212 */ /* 0x000fc800078e33ff */
[----:B------:R-:W-:Y:S02]  /*17d0*/  SEL R5, R4, R16, !P3 ;  /* 0x0000001004057207 */ /* 0x000fe40005800000 */
[----:B-----5:R-:W-:Y:S02]  /*17e0*/  ISETP.GE.AND P6, PT, R19, RZ, PT ;  /* 0x000000ff1300720c */ /* 0x020fe40003fc6270 */
[----:B------:R-:W-:Y:S01]  /*17f0*/  IABS R19, R20 ;  /* 0x0000001400137213 */ /* 0x000fe20000000000 */
[----:B------:R-:W-:-:S04]  /*1800*/  IMAD.MOV.U32 R20, RZ, RZ, R25 ;  /* 0x000000ffff147224 */ /* 0x000fc800078e0019 */
[----:B------:R-:W-:-:S06]  /*1810*/  IMAD.HI.U32 R26, R0, R20, RZ ;  /* 0x00000014001a7227 */ /* 0x000fcc00078e00ff */
[----:B------:R-:W-:Y:S01]  /*1820*/  @!P6 IMAD.MOV R27, RZ, RZ, -R27 ;  /* 0x000000ffff1be224 */ /* 0x000fe200078e0a1b */
[----:B------:R-:W-:Y:S01]  /*1830*/  ISETP.GT.U32.AND P6, PT, R2, R18, PT ;  /* 0x000000120200720c */ /* 0x000fe20003fc4070 */
[----:B------:R-:W-:-:S04]  /*1840*/  IMAD.MOV R26, RZ, RZ, -R26 ;  /* 0x000000ffff1a7224 */ /* 0x000fc800078e0a1a */
[----:B------:R-:W-:Y:S01]  /*1850*/  IMAD R20, R2, R26, R20 ;  /* 0x0000001a02147224 */ /* 0x000fe200078e0214 */
[----:B------:R-:W-:Y:S01]  /*1860*/  IABS R25, R23 ;  /* 0x0000001700197213 */ /* 0x000fe20000000000 */
[----:B------:R-:W-:-:S06]  /*1870*/  IMAD.MOV.U32 R23, RZ, RZ, R17 ;  /* 0x000000ffff177224 */ /* 0x000fcc00078e0011 */
[----:B------:R-:W-:Y:S01]  /*1880*/  @!P6 IMAD.IADD R18, R18, 0x1, -R2 ;  /* 0x000000011212e824 */ /* 0x000fe200078e0a02 */
[----:B------:R-:W-:Y:S01]  /*1890*/  ISETP.GT.U32.AND P6, PT, R2, R20, PT ;  /* 0x000000140200720c */ /* 0x000fe20003fc4070 */
[----:B------:R-:W-:Y:S02]  /*18a0*/  @!P4 IMAD.MOV R23, RZ, RZ, -R23 ;  /* 0x000000ffff17c224 */ /* 0x000fe400078e0a17 */
[----:B------:R-:W-:Y:S01]  /*18b0*/  IMAD.HI.U32 R26, R0, R25, RZ ;  /* 0x00000019001a7227 */ /* 0x000fe200078e00ff */
[----:B------:R-:W-:-:S03]  /*18c0*/  ISETP.GT.U32.AND P4, PT, R2, R18, PT ;  /* 0x000000120200720c */ /* 0x000fc60003f84070 */
[----:B------:R-:W-:Y:S01]  /*18d0*/  IMAD.HI.U32 R22, R0, R19, RZ ;  /* 0x0000001300167227 */ /* 0x000fe200078e00ff */
[----:B------:R-:W-:-:S03]  /*18e0*/  IABS R17, R15 ;  /* 0x0000000f00117213 */ /* 0x000fc60000000000 */
[----:B------:R-:W-:Y:S02]  /*18f0*/  IMAD.MOV R26, RZ, RZ, -R26 ;  /* 0x000000ffff1a7224 */ /* 0x000fe400078e0a1a */
[----:B------:R-:W-:Y:S02]  /*1900*/  IMAD.MOV R22, RZ, RZ, -R22 ;  /* 0x000000ffff167224 */ /* 0x000fe400078e0a16 */
[----:B------:R-:W-:Y:S01]  /*1910*/  @!P6 IMAD.IADD R20, R20, 0x1, -R2 ;  /* 0x000000011414e824 */ /* 0x000fe200078e0a02 */
[----:B------:R-:W-:Y:S01]  /*1920*/  SEL R27, R4, R27, !P3 ;  /* 0x0000001b041b7207 */ /* 0x000fe20005800000 */
[----:B------:R-:W-:Y:S01]  /*1930*/  IMAD R25, R2, R26, R25 ;  /* 0x0000001a02197224 */ /* 0x000fe200078e0219 */
[----:B------:R-:W-:Y:S01]  /*1940*/  SEL R26, R4, R29, !P3 ;  /* 0x0000001d041a7207 */ /* 0x000fe20005800000 */
[----:B------:R-:W-:Y:S01]  /*1950*/  IMAD R19, R2, R22, R19 ;  /* 0x0000001602137224 */ /* 0x000fe200078e0213 */
[----:B------:R-:W-:Y:S01]  /*1960*/  SEL R4, R4, R23, !P3 ;  /* 0x0000001704047207 */ /* 0x000fe20005800000 */
[----:B------:R-:W-:Y:S01]  /*1970*/  IMAD.HI.U32 R16, R0, R17, RZ ;  /* 0x0000001100107227 */ /* 0x000fe200078e00ff */
[----:B------:R-:W-:-:S03]  /*1980*/  ISETP.GT.U32.AND P3, PT, R2, R20, PT ;  /* 0x000000140200720c */ /* 0x000fc60003f64070 */
[----:B------:R-:W-:Y:S01]  /*1990*/  @!P4 IMAD.IADD R18, R18, 0x1, -R2 ;  /* 0x000000011212c824 */ /* 0x000fe200078e0a02 */
[C---:B------:R-:W-:Y:S01]  /*19a0*/  ISETP.GT.U32.AND P4, PT, R2.reuse, R19, PT ;  /* 0x000000130200720c */ /* 0x040fe20003f84070 */
[----:B------:R-:W-:Y:S01]  /*19b0*/  STL [R1+0x60], R27 ;  /* 0x0000601b01007387 */ /* 0x000fe20000100800 */
[----:B------:R-:W-:Y:S01]  /*19c0*/  ISETP.GE.AND P6, PT, R15, RZ, PT ;  /* 0x000000ff0f00720c */ /* 0x000fe20003fc6270 */
[----:B------:R-:W-:Y:S01]  /*19d0*/  IMAD.MOV R15, RZ, RZ, -R16 ;  /* 0x000000ffff0f7224 */ /* 0x000fe200078e0a10 */
[----:B------:R-:W-:Y:S01]  /*19e0*/  IABS R22, R21 ;  /* 0x0000001500167213 */ /* 0x000fe20000000000 */
[----:B------:R-:W-:Y:S02]  /*19f0*/  STL [R1+0x5c], R26 ;  /* 0x00005c1a01007387 */ /* 0x000fe40000100800 */
[----:B------:R-:W-:Y:S02]  /*1a00*/  IMAD R17, R2, R15, R17 ;  /* 0x0000000f02117224 */ /* 0x000fe400078e0211 */
[----:B------:R5:W-:Y:S04]  /*1a10*/  STL [R1+0x58], R5 ;  /* 0x0000580501007387 */ /* 0x000be80000100800 */
[----:B------:R0:W-:Y:S01]  /*1a20*/  STL [R1+0x54], R4 ;  /* 0x0000540401007387 */ /* 0x0001e20000100800 */
[----:B------:R-:W-:-:S02]  /*1a30*/  @!P3 IMAD.IADD R20, R20, 0x1, -R2 ;  /* 0x000000011414b824 */ /* 0x000fc400078e0a02 */
[----:B-----5:R-:W-:Y:S02]  /*1a40*/  IMAD.MOV.U32 R5, RZ, RZ, R18 ;  /* 0x000000ffff057224 */ /* 0x020fe400078e0012 */
[----:B0-----:R-:W-:Y:S01]  /*1a50*/  IMAD.HI.U32 R4, R0, R22, RZ ;  /* 0x0000001600047227 */ /* 0x001fe200078e00ff */
[----:B------:R-:W-:-:S03]  /*1a60*/  ISETP.GT.U32.AND P3, PT, R2, R17, PT ;  /* 0x000000110200720c */ /* 0x000fc60003f64070 */
[----:B------:R-:W-:Y:S01]  /*1a70*/  @!P5 IMAD.MOV R5, RZ, RZ, -R5 ;  /* 0x000000ffff05d224 */ /* 0x000fe200078e0a05 */
[C---:B------:R-:W-:Y:S01]  /*1a80*/  ISETP.GT.U32.AND P5, PT, R2.reuse, R25, PT ;  /* 0x000000190200720c */ /* 0x040fe20003fa4070 */
[----:B------:R-:W-:Y:S02]  /*1a90*/  IMAD.MOV R4, RZ, RZ, -R4 ;  /* 0x000000ffff047224 */ /* 0x000fe400078e0a04 */
[----:B------:R-:W-:Y:S01]  /*1aa0*/  @!P4 IMAD.IADD R19, R19, 0x1, -R2 ;  /* 0x000000011313c824 */ /* 0x000fe200078e0a02 */
[----:B------:R0:W-:Y:S01]  /*1ab0*/  STL [R1+0x1c], R5 ;  /* 0x00001c0501007387 */ /* 0x0001e20000100800 */
[----:B------:R-:W-:-:S03]  /*1ac0*/  IMAD R22, R2, R4, R22 ;  /* 0x0000000402167224 */ /* 0x000fc600078e0216 */
[----:B------:R-:W-:Y:S01]  /*1ad0*/  ISETP.GT.U32.AND P4, PT, R2, R19, PT ;  /* 0x000000130200720c */ /* 0x000fe20003f84070 */
[----:B0-----:R-:W-:Y:S01]  /*1ae0*/  IMAD.MOV.U32 R5, RZ, RZ, R20 ;  /* 0x000000ffff057224 */ /* 0x001fe200078e0014 */
[----:B------:R-:W-:-:S03]  /*1af0*/  IABS R16, R14 ;  /* 0x0000000e00107213 */ /* 0x000fc60000000000 */
[----:B------:R-:W-:Y:S01]  /*1b00*/  @!P2 IMAD.MOV R5, RZ, RZ, -R5 ;  /* 0x000000ffff05a224 */ /* 0x000fe200078e0a05 */
[----:B------:R-:W-:Y:S01]  /*1b10*/  ISETP.GT.U32.AND P2, PT, R2, R22, PT ;  /* 0x000000160200720c */ /* 0x000fe20003f44070 */
[--C-:B------:R-:W-:Y:S01]  /*1b20*/  @!P5 IMAD.IADD R25, R25, 0x1, -R2.reuse ;  /* 0x000000011919d824 */ /* 0x100fe200078e0a02 */
[----:B------:R-:W-:Y:S01]  /*1b30*/  IABS R15, R24 ;  /* 0x00000018000f7213 */ /* 0x000fe20000000000 */
[----:B------:R-:W-:Y:S01]  /*1b40*/  @!P3 IMAD.IADD R17, R17, 0x1, -R2 ;  /* 0x000000011111b824 */ /* 0x000fe200078e0a02 */
[----:B------:R-:W-:Y:S01]  /*1b50*/  IABS R4, R7 ;  /* 0x0000000700047213 */ /* 0x000fe20000000000 */
[----:B------:R-:W-:Y:S01]  /*1b60*/  IMAD.HI.U32 R18, R0, R16, RZ ;  /* 0x0000001000127227 */ /* 0x000fe200078e00ff */
[C---:B------:R-:W-:Y:S02]  /*1b70*/  ISETP.GT.U32.AND P5, PT, R2.reuse, R25, PT ;  /* 0x000000190200720c */ /* 0x040fe40003fa4070 */
[----:B------:R-:W-:Y:S01]  /*1b80*/  ISETP.GT.U32.AND P3, PT, R2, R17, PT ;  /* 0x000000110200720c */ /* 0x000fe20003f64070 */
[----:B------:R-:W-:Y:S01]  /*1b90*/  IMAD.HI.U32 R20, R0, R15, RZ ;  /* 0x0000000f00147227 */ /* 0x000fe200078e00ff */
[----:B------:R0:W-:Y:S03]  /*1ba0*/  STL [R1+0x18], R5 ;  /* 0x0000180501007387 */ /* 0x0001e60000100800 */
[----:B------:R-:W-:-:S02]  /*1bb0*/  IMAD.MOV R23, RZ, RZ, -R18 ;  /* 0x000000ffff177224 */ /* 0x000fc400078e0a12 */
[----:B------:R-:W-:Y:S02]  /*1bc0*/  @!P4 IMAD.IADD R19, R19, 0x1, -R2 ;  /* 0x000000011313c824 */ /* 0x000fe400078e0a02 */
[----:B------:R-:W-:Y:S02]  /*1bd0*/  IMAD.MOV R18, RZ, RZ, -R20 ;  /* 0x000000ffff127224 */ /* 0x000fe400078e0a14 */
[----:B------:R-:W-:Y:S02]  /*1be0*/  IMAD.MOV.U32 R20, RZ, RZ, R4 ;  /* 0x000000ffff147224 */ /* 0x000fe400078e0004 */
[----:B------:R-:W-:Y:S02]  /*1bf0*/  @!P2 IMAD.IADD R22, R22, 0x1, -R2 ;  /* 0x000000011616a824 */ /* 0x000fe400078e0a02 */
[----:B0-----:R-:W-:Y:S02]  /*1c00*/  IMAD.MOV.U32 R5, RZ, RZ, R19 ;  /* 0x000000ffff057224 */ /* 0x001fe400078e0013 */
[C---:B------:R-:W-:Y:S01]  /*1c10*/  IMAD R4, R2.reuse, R18, R15 ;  /* 0x0000001202047224 */ /* 0x040fe200078e020f */
[----:B------:R-:W-:Y:S01]  /*1c20*/  ISETP.GT.U32.AND P2, PT, R2, R22, PT ;  /* 0x000000160200720c */ /* 0x000fe20003f44070 */
[----:B------:R-:W-:-:S04]  /*1c30*/  IMAD.HI.U32 R15, R0, R20, RZ ;  /* 0x00000014000f7227 */ /* 0x000fc800078e00ff */
[----:B------:R-:W-:Y:S02]  /*1c40*/  @!P0 IMAD.MOV R5, RZ, RZ, -R5 ;  /* 0x000000ffff058224 */ /* 0x000fe400078e0a05 */
[--C-:B------:R-:W-:Y:S02]  /*1c50*/  @!P5 IMAD.IADD R25, R25, 0x1, -R2.reuse ;  /* 0x000000011919d824 */ /* 0x100fe400078e0a02 */
[----:B------:R-:W-:Y:S02]  /*1c60*/  IMAD.MOV R15, RZ, RZ, -R15 ;  /* 0x000000ffff0f7224 */ /* 0x000fe400078e0a0f */
[----:B------:R-:W-:Y:S01]  /*1c70*/  @!P3 IMAD.IADD R17, R17, 0x1, -R2 ;  /* 0x000000011111b824 */ /* 0x000fe200078e0a02 */
[----:B------:R0:W-:Y:S01]  /*1c80*/  STL [R1+0x14], R5 ;  /* 0x0000140501007387 */ /* 0x0001e20000100800 */
[----:B------:R-:W-:Y:S01]  /*1c90*/  IMAD R15, R2, R15, R20 ;  /* 0x0000000f020f7224 */ /* 0x000fe200078e0214 */
[----:B------:R-:W-:Y:S01]  /*1ca0*/  ISETP.GE.AND P0, PT, R21, RZ, PT ;  /* 0x000000ff1500720c */ /* 0x000fe20003f06270 */
[----:B------:R-:W-:-:S02]  /*1cb0*/  IMAD.MOV.U32 R20, RZ, RZ, R17 ;  /* 0x000000ffff147224 */ /* 0x000fc400078e0011 */
[----:B0-----:R-:W-:Y:S02]  /*1cc0*/  IMAD.MOV.U32 R5, RZ, RZ, R25 ;  /* 0x000000ffff057224 */ /* 0x001fe400078e0019 */
[----:B------:R-:W-:Y:S02]  /*1cd0*/  @!P6 IMAD.MOV R20, RZ, RZ, -R20 ;  /* 0x000000ffff14e224 */ /* 0x000fe400078e0a14 */
[----:B------:R-:W-:Y:S02]  /*1ce0*/  @!P1 IMAD.MOV R5, RZ, RZ, -R5 ;  /* 0x000000ffff059224 */ /* 0x000fe400078e0a05 */
[----:B------:R-:W-:-:S03]  /*1cf0*/  @!P2 IMAD.IADD R22, R22, 0x1, -R2 ;  /* 0x000000011616a824 */ /* 0x000fc600078e0a02 */
[----:B------:R0:W-:Y:S04]  /*1d00*/  STL [R1+0x10], R5 ;  /* 0x0000100501007387 */ /* 0x0001e80000100800 */
[----:B------:R-:W-:Y:S04]  /*1d10*/  STL [R1+0xc], R20 ;  /* 0x00000c1401007387 */ /* 0x000fe80000100800 */
[----:B------:R-:W5:Y:S01]  /*1d20*/  LDL.LU R28, [R1+0x8] ;  /* 0x00000800011c7983 */ /* 0x000f620000300800 */
[----:B0-----:R-:W-:-:S04]  /*1d30*/  IMAD.MOV.U32 R5, RZ, RZ, R22 ;  /* 0x000000ffff057224 */ /* 0x001fc800078e0016 */
[----:B------:R-:W-:-:S05]  /*1d40*/  @!P0 IMAD.MOV R5, RZ, RZ, -R5 ;  /* 0x000000ffff058224 */ /* 0x000fca00078e0a05 */
[----:B------:R0:W-:Y:S04]  /*1d50*/  STL [R1], R5 ;  /* 0x0000000501007387 */ /* 0x0001e80000100800 */
[----:B0-----:R-:W3:Y:S04]  /*1d60*/  LDL.LU R5, [R1+0x20] ;  /* 0x0000200001057983 */ /* 0x001ee80000300800 */
[----:B------:R-:W3:Y:S01]  /*1d70*/  LDL.LU R21, [R1+0x24] ;  /* 0x0000240001157983 */ /* 0x000ee20000300800 */
[----:B------:R-:W-:-:S03]  /*1d80*/  IMAD R16, R2, R23, R16 ;  /* 0x0000001702107224 */ /* 0x000fc600078e0210 */
[----:B------:R-:W3:Y:S01]  /*1d90*/  LDL.LU R23, [R1+0x28] ;  /* 0x0000280001177983 */ /* 0x000ee20000300800 */
[----:B------:R-:W-:Y:S02]  /*1da0*/  ISETP.GT.U32.AND P5, PT, R2, R4, PT ;  /* 0x000000040200720c */ /* 0x000fe40003fa4070 */
[----:B------:R-:W-:-:S05]  /*1db0*/  IABS R19, R11 ;  /* 0x0000000b00137213 */ /* 0x000fca0000000000 */
[----:B------:R-:W-:-:S06]  /*1dc0*/  IMAD.HI.U32 R18, R0, R19, RZ ;  /* 0x0000001300127227 */ /* 0x000fcc00078e00ff */
[----:B------:R-:W-:-:S05]  /*1dd0*/  @!P5 IMAD.IADD R4, R4, 0x1, -R2 ;  /* 0x000000010404d824 */ /* 0x000fca00078e0a02 */
[C---:B------:R-:W-:Y:S01]  /*1de0*/  ISETP.GT.U32.AND P5, PT, R2.reuse, R4, PT ;  /* 0x000000040200720c */ /* 0x040fe20003fa4070 */
[----:B------:R-:W-:Y:S01]  /*1df0*/  IMAD.MOV R17, RZ, RZ, -R18 ;  /* 0x000000ffff117224 */ /* 0x000fe200078e0a12 */
[----:B------:R-:W-:-:S03]  /*1e00*/  ISETP.GT.U32.AND P2, PT, R2, R15, PT ;  /* 0x0000000f0200720c */ /* 0x000fc60003f44070 */
[C---:B------:R-:W-:Y:S01]  /*1e10*/  IMAD R19, R2.reuse, R17, R19 ;  /* 0x0000001102137224 */ /* 0x040fe200078e0213 */
[----:B------:R-:W-:-:S07]  /*1e20*/  ISETP.GT.U32.AND P4, PT, R2, R16, PT ;  /* 0x000000100200720c */ /* 0x000fce0003f84070 */
[--C-:B------:R-:W-:Y:S01]  /*1e30*/  @!P5 IMAD.IADD R4, R4, 0x1, -R2.reuse ;  /* 0x000000010404d824 */ /* 0x100fe200078e0a02 */
[----:B------:R-:W-:Y:S01]  /*1e40*/  ISETP.GT.U32.AND P5, PT, R2, R19, PT ;  /* 0x000000130200720c */ /* 0x000fe20003fa4070 */
[----:B------:R-:W-:Y:S01]  /*1e50*/  @!P2 IMAD.IADD R15, R15, 0x1, -R2 ;  /* 0x000000010f0fa824 */ /* 0x000fe200078e0a02 */
[----:B------:R-:W-:Y:S02]  /*1e60*/  ISETP.GE.AND P3, PT, R14, RZ, PT ;  /* 0x000000ff0e00720c */ /* 0x000fe40003f66270 */
[----:B------:R-:W-:Y:S02]  /*1e70*/  IABS R14, R13 ;  /* 0x0000000d000e7213 */ /* 0x000fe40000000000 */
[----:B------:R-:W-:Y:S02]  /*1e80*/  ISETP.GE.AND P0, PT, R11, RZ, PT ;  /* 0x000000ff0b00720c */ /* 0x000fe40003f06270 */
[----:B------:R-:W-:Y:S01]  /*1e90*/  ISETP.GT.U32.AND P2, PT, R2, R15, PT ;  /* 0x0000000f0200720c */ /* 0x000fe20003f44070 */
[----:B------:R-:W-:Y:S01]  /*1ea0*/  IMAD.HI.U32 R11, R0, R14, RZ ;  /* 0x0000000e000b7227 */ /* 0x000fe200078e00ff */
[----:B------:R-:W-:-:S03]  /*1eb0*/  IABS R26, R10 ;  /* 0x0000000a001a7213 */ /* 0x000fc60000000000 */
[----:B------:R-:W-:Y:S02]  /*1ec0*/  @!P5 IMAD.IADD R19, R19, 0x1, -R2 ;  /* 0x000000011313d824 */ /* 0x000fe400078e0a02 */
[----:B------:R-:W-:Y:S02]  /*1ed0*/  IMAD.MOV R25, RZ, RZ, -R11 ;  /* 0x000000ffff197224 */ /* 0x000fe400078e0a0b */
[----:B------:R-:W-:Y:S01]  /*1ee0*/  IMAD.MOV.U32 R11, RZ, RZ, R4 ;  /* 0x000000ffff0b7224 */ /* 0x000fe200078e0004 */
[----:B------:R-:W-:Y:S01]  /*1ef0*/  ISETP.GT.U32.AND P5, PT, R2, R19, PT ;  /* 0x000000130200720c */ /* 0x000fe20003fa4070 */
[----:B------:R-:W-:Y:S02]  /*1f00*/  @!P4 IMAD.IADD R16, R16, 0x1, -R2 ;  /* 0x000000011010c824 */ /* 0x000fe400078e0a02 */
[----:B------:R-:W-:-:S04]  /*1f10*/  IMAD.HI.U32 R4, R0, R26, RZ ;  /* 0x0000001a00047227 */ /* 0x000fc800078e00ff */
[C---:B------:R-:W-:Y:S01]  /*1f20*/  IMAD R25, R2.reuse, R25, R14 ;  /* 0x0000001902197224 */ /* 0x040fe200078e020e */
[C---:B------:R-:W-:Y:S01]  /*1f30*/  ISETP.GT.U32.AND P1, PT, R2.reuse, R16, PT ;  /* 0x000000100200720c */ /* 0x040fe20003f24070 */
[----:B------:R-:W-:Y:S02]  /*1f40*/  IMAD.MOV R4, RZ, RZ, -R4 ;  /* 0x000000ffff047224 */ /* 0x000fe400078e0a04 */
[----:B------:R-:W-:Y:S01]  /*1f50*/  @!P2 IMAD.IADD R15, R15, 0x1, -R2 ;  /* 0x000000010f0fa824 */ /* 0x000fe200078e0a02 */
[C---:B------:R-:W-:Y:S01]  /*1f60*/  ISETP.GT.U32.AND P2, PT, R2.reuse, R25, PT ;  /* 0x000000190200720c */ /* 0x040fe20003f44070 */
[----:B------:R-:W-:Y:S02]  /*1f70*/  IMAD R26, R2, R4, R26 ;  /* 0x00000004021a7224 */ /* 0x000fe400078e021a */
[----:B------:R-:W-:-:S03]  /*1f80*/  @!P5 IMAD.IADD R19, R19, 0x1, -R2 ;  /* 0x000000011313d824 */ /* 0x000fc600078e0a02 */
[----:B------:R-:W-:-:S03]  /*1f90*/  ISETP.GT.U32.AND P5, PT, R2, R26, PT ;  /* 0x0000001a0200720c */ /* 0x000fc60003fa4070 */
[----:B------:R-:W-:Y:S01]  /*1fa0*/  @!P1 IMAD.IADD R16, R16, 0x1, -R2 ;  /* 0x0000000110109824 */ /* 0x000fe200078e0a02 */
[----:B------:R-:W-:-:S03]  /*1fb0*/  IABS R27, R12 ;  /* 0x0000000c001b7213 */ /* 0x000fc60000000000 */
[----:B------:R-:W-:Y:S01]  /*1fc0*/  @!P2 IMAD.IADD R25, R25, 0x1, -R2 ;  /* 0x000000011919a824 */ /* 0x000fe200078e0a02 */
[----:B------:R-:W-:Y:S01]  /*1fd0*/  ISETP.GE.AND P6, PT, R7, RZ, PT ;  /* 0x000000ff0700720c */ /* 0x000fe20003fc6270 */
[----:B------:R-:W-:Y:S01]  /*1fe0*/  IMAD.MOV.U32 R7, RZ, RZ, R16 ;  /* 0x000000ffff077224 */ /* 0x000fe200078e0010 */
[----:B--2---:R-:W-:Y:S01]  /*1ff0*/  IABS R17, R8 ;  /* 0x0000000800117213 */ /* 0x004fe20000000000 */
[----:B------:R-:W-:Y:S01]  /*2000*/  IMAD.HI.U32 R18, R0, R27, RZ ;  /* 0x0000001b00127227 */ /* 0x000fe200078e00ff */
[----:B------:R-:W-:Y:S02]  /*2010*/  ISETP.GT.U32.AND P2, PT, R2, R25, PT ;  /* 0x000000190200720c */ /* 0x000fe40003f44070 */
[----:B------:R-:W-:Y:S01]  /*2020*/  ISETP.GE.AND P1, PT, R13, RZ, PT ;  /* 0x000000ff0d00720c */ /* 0x000fe20003f26270 */
[----:B------:R-:W-:Y:S01]  /*2030*/  @!P3 IMAD.MOV R7, RZ, RZ, -R7 ;  /* 0x000000ffff07b224 */ /* 0x000fe200078e0a07 */
[----:B------:R-:W-:Y:S01]  /*2040*/  ISETP.GE.AND P3, PT, R10, RZ, PT ;  /* 0x000000ff0a00720c */ /* 0x000fe20003f66270 */
[----:B------:R-:W-:Y:S01]  /*2050*/  @!P5 IMAD.IADD R26, R26, 0x1, -R2 ;  /* 0x000000011a1ad824 */ /* 0x000fe200078e0a02 */
[----:B------:R-:W-:Y:S01]  /*2060*/  IABS R13, R3 ;  /* 0x00000003000d7213 */ /* 0x000fe20000000000 */
[----:B------:R-:W-:Y:S01]  /*2070*/  IMAD.HI.U32 R16, R0, R17, RZ ;  /* 0x0000001100107227 */ /* 0x000fe200078e00ff */
[----:B----4-:R-:W-:-:S03]  /*2080*/  IABS R10, R9 ;  /* 0x00000009000a7213 */ /* 0x010fc60000000000 */
[----:B------:R-:W-:Y:S01]  /*2090*/  IMAD.MOV R18, RZ, RZ, -R18 ;  /* 0x000000ffff127224 */ /* 0x000fe200078e0a12 */
[----:B------:R-:W-:Y:S01]  /*20a0*/  ISETP.GE.AND P4, PT, R24, RZ, PT ;  /* 0x000000ff1800720c */ /* 0x000fe20003f86270 */
[----:B------:R-:W-:Y:S01]  /*20b0*/  IMAD.HI.U32 R4, R0, R13, RZ ;  /* 0x0000000d00047227 */ /* 0x000fe200078e00ff */
[----:B------:R-:W-:-:S03]  /*20c0*/  ISETP.GT.U32.AND P5, PT, R2, R26, PT ;  /* 0x0000001a0200720c */ /* 0x000fc60003fa4070 */
[----:B------:R-:W-:-:S04]  /*20d0*/  IMAD.HI.U32 R14, R0, R10, RZ ;  /* 0x0000000a000e7227 */ /* 0x000fc800078e00ff */
[----:B------:R-:W-:Y:S02]  /*20e0*/  IMAD.MOV R16, RZ, RZ, -R16 ;  /* 0x000000ffff107224 */ /* 0x000fe400078e0a10 */
[C---:B------:R-:W-:Y:S02]  /*20f0*/  IMAD R27, R2.reuse, R18, R27 ;  /* 0x00000012021b7224 */ /* 0x040fe400078e021b */
[----:B------:R-:W-:Y:S02]  /*2100*/  IMAD.MOV R4, RZ, RZ, -R4 ;  /* 0x000000ffff047224 */ /* 0x000fe400078e0a04 */
[----:B------:R-:W-:Y:S02]  /*2110*/  IMAD.MOV R14, RZ, RZ, -R14 ;  /* 0x000000ffff0e7224 */ /* 0x000fe400078e0a0e */
[C---:B------:R-:W-:Y:S02]  /*2120*/  IMAD R17, R2.reuse, R16, R17 ;  /* 0x0000001002117224 */ /* 0x040fe400078e0211 */
[----:B------:R-:W-:Y:S01]  /*2130*/  @!P2 IMAD.IADD R25, R25, 0x1, -R2 ;  /* 0x000000011919a824 */ /* 0x000fe200078e0a02 */
[C---:B------:R-:W-:Y:S01]  /*2140*/  ISETP.GT.U32.AND P2, PT, R2.reuse, R27, PT ;  /* 0x0000001b0200720c */ /* 0x040fe20003f44070 */
[----:B------:R-:W-:-:S02]  /*2150*/  IMAD R13, R2, R4, R13 ;  /* 0x00000004020d7224 */ /* 0x000fc400078e020d */
[C---:B------:R-:W-:Y:S02]  /*2160*/  IMAD R10, R2.reuse, R14, R10 ;  /* 0x0000000e020a7224 */ /* 0x040fe400078e020a */
[----:B------:R-:W-:Y:S01]  /*2170*/  @!P6 IMAD.MOV R15, RZ, RZ, -R15 ;  /* 0x000000ffff0fe224 */ /* 0x000fe200078e0a0f */
[----:B------:R-:W-:Y:S01]  /*2180*/  ISETP.GT.U32.AND P6, PT, R2, R17, PT ;  /* 0x000000110200720c */ /* 0x000fe20003fc4070 */
[----:B------:R-:W-:Y:S01]  /*2190*/  @!P4 IMAD.MOV R11, RZ, RZ, -R11 ;  /* 0x000000ffff0bc224 */ /* 0x000fe200078e0a0b */
[----:B------:R-:W-:Y:S01]  /*21a0*/  ISETP.GE.AND P4, PT, R12, RZ, PT ;  /* 0x000000ff0c00720c */ /* 0x000fe20003f86270 */
[--C-:B------:R-:W-:Y:S01]  /*21b0*/  @!P5 IMAD.IADD R26, R26, 0x1, -R2.reuse ;  /* 0x000000011a1ad824 */ /* 0x100fe200078e0a02 */
[C---:B------:R-:W-:Y:S01]  /*21c0*/  ISETP.GT.U32.AND P5, PT, R2.reuse, R13, PT ;  /* 0x0000000d0200720c */ /* 0x040fe20003fa4070 */
[----:B------:R-:W-:Y:S01]  /*21d0*/  @!P0 IMAD.MOV R19, RZ, RZ, -R19 ;  /* 0x000000ffff138224 */ /* 0x000fe200078e0a13 */
[----:B------:R-:W-:Y:S02]  /*21e0*/  IABS R12, R6 ;  /* 0x00000006000c7213 */ /* 0x000fe40000000000 */
[----:B------:R-:W-:Y:S01]  /*21f0*/  ISETP.GT.U32.AND P0, PT, R2, R10, PT ;  /* 0x0000000a0200720c */ /* 0x000fe20003f04070 */
[----:B------:R-:W-:-:S02]  /*2200*/  @!P2 IMAD.IADD R27, R27, 0x1, -R2 ;  /* 0x000000011b1ba824 */ /* 0x000fc400078e0a02 */
[----:B------:R-:W-:-:S04]  /*2210*/  IMAD.HI.U32 R4, R0, R12, RZ ;  /* 0x0000000c00047227 */ /* 0x000fc800078e00ff */
[----:B------:R-:W-:Y:S01]  /*2220*/  @!P1 IMAD.MOV R25, RZ, RZ, -R25 ;  /* 0x000000ffff199224 */ /* 0x000fe200078e0a19 */
[----:B------:R-:W-:Y:S01]  /*2230*/  ISETP.GE.AND P1, PT, R8, RZ, PT ;  /* 0x000000ff0800720c */ /* 0x000fe20003f26270 */
[----:B------:R-:W-:Y:S02]  /*2240*/  IMAD.MOV R8, RZ, RZ, -R4 ;  /* 0x000000ffff087224 */ /* 0x000fe400078e0a04 */
[--C-:B------:R-:W-:Y:S01]  /*2250*/  @!P6 IMAD.IADD R17, R17, 0x1, -R2.reuse ;  /* 0x000000011111e824 */ /* 0x100fe200078e0a02 */
[----:B------:R-:W-:Y:S01]  /*2260*/  ISETP.GT.U32.AND P6, PT, R2, R27, PT ;  /* 0x0000001b0200720c */ /* 0x000fe20003fc4070 */
[--C-:B------:R-:W-:Y:S02]  /*2270*/  @!P5 IMAD.IADD R13, R13, 0x1, -R2.reuse ;  /* 0x000000010d0dd824 */ /* 0x100fe400078e0a02 */
[----:B------:R-:W-:Y:S01]  /*2280*/  @!P0 IMAD.IADD R10, R10, 0x1, -R2 ;  /* 0x000000010a0a8824 */ /* 0x000fe200078e0a02 */
[C---:B------:R-:W-:Y:S01]  /*2290*/  ISETP.GT.U32.AND P0, PT, R2.reuse, R17, PT ;  /* 0x000000110200720c */ /* 0x040fe20003f04070 */
[----:B------:R-:W-:Y:S01]  /*22a0*/  @!P3 IMAD.MOV R26, RZ, RZ, -R26 ;  /* 0x000000ffff1ab224 */ /* 0x000fe200078e0a1a */
[C---:B------:R-:W-:Y:S01]  /*22b0*/  ISETP.GT.U32.AND P3, PT, R2.reuse, R13, PT ;  /* 0x0000000d0200720c */ /* 0x040fe20003f64070 */
[----:B------:R-:W-:Y:S01]  /*22c0*/  IMAD R12, R2, R8, R12 ;  /* 0x00000008020c7224 */ /* 0x000fe200078e020c */
[----:B------:R-:W-:-:S02]  /*22d0*/  ISETP.GE.AND P2, PT, R9, RZ, PT ;  /* 0x000000ff0900720c */ /* 0x000fc40003f46270 */
[----:B------:R-:W-:-:S03]  /*22e0*/  ISETP.GT.U32.AND P5, PT, R2, R10, PT ;  /* 0x0000000a0200720c */ /* 0x000fc60003fa4070 */
[----:B------:R-:W-:Y:S01]  /*22f0*/  @!P6 IMAD.IADD R27, R27, 0x1, -R2 ;  /* 0x000000011b1be824 */ /* 0x000fe200078e0a02 */
[----:B------:R-:W-:-:S03]  /*2300*/  ISETP.GT.U32.AND P6, PT, R2, R12, PT ;  /* 0x0000000c0200720c */ /* 0x000fc60003fc4070 */
[--C-:B------:R-:W-:Y:S01]  /*2310*/  @!P0 IMAD.IADD R17, R17, 0x1, -R2.reuse ;  /* 0x0000000111118824 */ /* 0x100fe200078e0a02 */
[----:B------:R-:W-:Y:S01]  /*2320*/  ISETP.GE.AND P0, PT, R3, RZ, PT ;  /* 0x000000ff0300720c */ /* 0x000fe20003f06270 */
[--C-:B------:R-:W-:Y:S01]  /*2330*/  @!P3 IMAD.IADD R13, R13, 0x1, -R2.reuse ;  /* 0x000000010d0db824 */ /* 0x100fe200078e0a02 */
[----:B------:R-:W-:Y:S01]  /*2340*/  ISETP.GE.AND P3, PT, R6, RZ, PT ;  /* 0x000000ff0600720c */ /* 0x000fe20003f66270 */
[----:B------:R-:W-:Y:S02]  /*2350*/  STL [R1+0x1008], R7 ;  /* 0x0010080701007387 */ /* 0x000fe40000100800 */
[--C-:B------:R-:W-:Y:S02]  /*2360*/  @!P5 IMAD.IADD R10, R10, 0x1, -R2.reuse ;  /* 0x000000010a0ad824 */ /* 0x100fe400078e0a02 */
[----:B------:R-:W-:Y:S02]  /*2370*/  STL [R1+0x100c], R11 ;  /* 0x00100c0b01007387 */ /* 0x000fe40000100800 */
[----:B------:R-:W-:-:S02]  /*2380*/  @!P6 IMAD.IADD R12, R12, 0x1, -R2 ;  /* 0x000000010c0ce824 */ /* 0x000fc400078e0a02 */
[----:B------:R-:W-:Y:S01]  /*2390*/  STL [R1+0x1010], R15 ;  /* 0x0010100f01007387 */ /* 0x000fe20000100800 */
[----:B------:R-:W-:-:S03]  /*23a0*/  @!P4 IMAD.MOV R27, RZ, RZ, -R27 ;  /* 0x000000ffff1bc224 */ /* 0x000fc600078e0a1b */
[----:B------:R-:W-:Y:S04]  /*23b0*/  STL [R1+0x1014], R19 ;  /* 0x0010141301007387 */ /* 0x000fe80000100800 */
[----:B------:R-:W-:Y:S04]  /*23c0*/  STL [R1+0x101c], R25 ;  /* 0x00101c1901007387 */ /* 0x000fe80000100800 */
[----:B------:R0:W-:Y:S01]  /*23d0*/  STL [R1+0x1020], R26 ;  /* 0x0010201a01007387 */ /* 0x0001e20000100800 */
[----:B-----5:R-:W-:-:S05]  /*23e0*/  IABS R4, R28 ;  /* 0x0000001c00047213 */ /* 0x020fca0000000000 */
[----:B------:R-:W-:-:S04]  /*23f0*/  IMAD.HI.U32 R14, R0, R4, RZ ;  /* 0x00000004000e7227 */ /* 0x000fc800078e00ff */
[----:B------:R-:W-:-:S04]  /*2400*/  IMAD.MOV R14, RZ, RZ, -R14 ;  /* 0x000000ffff0e7224 */ /* 0x000fc800078e0a0e */
[----:B------:R-:W-:Y:S01]  /*2410*/  IMAD R4, R2, R14, R4 ;  /* 0x0000000e02047224 */ /* 0x000fe200078e0204 */
[----:B---3--:R-:W-:Y:S02]  /*2420*/  IABS R9, R5 ;  /* 0x0000000500097213 */ /* 0x008fe40000000000 */
[----:B------:R-:W-:-:S03]  /*2430*/  IABS R8, R21 ;  /* 0x0000001500087213 */ /* 0x000fc60000000000 */
[----:B------:R-:W-:-:S04]  /*2440*/  IMAD.HI.U32 R14, R0, R9, RZ ;  /* 0x00000009000e7227 */ /* 0x000fc800078e00ff */
[----:B------:R-:W-:Y:S02]  /*2450*/  IMAD.MOV R14, RZ, RZ, -R14 ;  /* 0x000000ffff0e7224 */ /* 0x000fe400078e0a0e */
[----:B------:R-:W-:-:S04]  /*2460*/  IMAD.HI.U32 R3, R0, R8, RZ ;  /* 0x0000000800037227 */ /* 0x000fc800078e00ff */
[----:B------:R-:W-:Y:S01]  /*2470*/  IMAD R6, R2, R14, R9 ;  /* 0x0000000e02067224 */ /* 0x000fe200078e0209 */
[----:B------:R-:W-:Y:S01]  /*2480*/  IABS R9, R23 ;  /* 0x0000001700097213 */ /* 0x000fe20000000000 */
[----:B------:R-:W-:Y:S01]  /*2490*/  IMAD.MOV R3, RZ, RZ, -R3 ;  /* 0x000000ffff037224 */ /* 0x000fe200078e0a03 */
[----:B------:R-:W-:Y:S02]  /*24a0*/  ISETP.GE.AND P6, PT, R28, RZ, PT ;  /* 0x000000ff1c00720c */ /* 0x000fe40003fc6270 */
[----:B------:R-:W2:Y:S01]  /*24b0*/  LDL.LU R28, [R1+0x2c] ;  /* 0x00002c00011c7983 */ /* 0x000ea20000300800 */
[----:B------:R-:W-:Y:S02]  /*24c0*/  IMAD R8, R2, R3, R8 ;  /* 0x0000000302087224 */ /* 0x000fe400078e0208 */
[----:B------:R-:W-:Y:S02]  /*24d0*/  IMAD.MOV.U32 R3, RZ, RZ, R9 ;  /* 0x000000ffff037224 */ /* 0x000fe400078e0009 */
[----:B------:R-:W-:Y:S01]  /*24e0*/  IMAD.MOV.U32 R9, RZ, RZ, R10 ;  /* 0x000000ffff097224 */ /* 0x000fe200078e000a */
[----:B------:R3:W-:Y:S03]  /*24f0*/  STL [R1+0x1024], R27 ;  /* 0x0010241b01007387 */ /* 0x0007e60000100800 */
[----:B------:R-:W-:Y:S01]  /*2500*/  @!P2 IMAD.MOV R9, RZ, RZ, -R9 ;  /* 0x000000ffff09a224 */ /* 0x000fe200078e0a09 */
[----:B------:R-:W-:-:S02]  /*2510*/  ISETP.GE.AND P2, PT, R5, RZ, PT ;  /* 0x000000ff0500720c */ /* 0x000fc40003f46270 */
[----:B------:R-:W4:Y:S01]  /*2520*/  LDL.LU R5, [R1+0x30] ;  /* 0x0000300001057983 */ /* 0x000f220000300800 */
[----:B------:R-:W-:Y:S01]  /*2530*/  @!P1 IMAD.MOV R17, RZ, RZ, -R17 ;  /* 0x000000ffff119224 */ /* 0x000fe200078e0a11 */
[C---:B------:R-:W-:Y:S02]  /*2540*/  ISETP.GT.U32.AND P1, PT, R2.reuse, R6, PT ;  /* 0x000000060200720c */ /* 0x040fe40003f24070 */
[----:B------:R-:W-:Y:S01]  /*2550*/  ISETP.GT.U32.AND P4, PT, R2, R12, PT ;  /* 0x0000000c0200720c */ /* 0x000fe20003f84070 */
[----:B------:R-:W-:Y:S01]  /*2560*/  IMAD.HI.U32 R10, R0, R3, RZ ;  /* 0x00000003000a7227 */ /* 0x000fe200078e00ff */
[----:B------:R-:W5:Y:S09]  /*2570*/  LDL.LU R29, [R1+0x34] ;  /* 0x00003400011d7983 */ /* 0x000f720000300800 */
[----:B------:R-:W-:-:S02]  /*2580*/  @!P1 IMAD.IADD R6, R6, 0x1, -R2 ;  /* 0x0000000106069824 */ /* 0x000fc400078e0a02 */
[----:B------:R-:W-:-:S03]  /*2590*/  IMAD.MOV R10, RZ, RZ, -R10 ;  /* 0x000000ffff0a7224 */ /* 0x000fc600078e0a0a */
[----:B------:R-:W-:Y:S01]  /*25a0*/  ISETP.GT.U32.AND P1, PT, R2, R6, PT ;  /* 0x000000060200720c */ /* 0x000fe20003f24070 */
[----:B------:R-:W-:Y:S02]  /*25b0*/  @!P4 IMAD.IADD R12, R12, 0x1, -R2 ;  /* 0x000000010c0cc824 */ /* 0x000fe400078e0a02 */
[----:B------:R-:W-:Y:S02]  /*25c0*/  IMAD R10, R2, R10, R3 ;  /* 0x0000000a020a7224 */ /* 0x000fe400078e0203 */
[----:B------:R-:W-:-:S04]  /*25d0*/  IMAD.MOV.U32 R3, RZ, RZ, R12 ;  /* 0x000000ffff037224 */ /* 0x000fc800078e000c */
[----:B------:R-:W-:-:S04]  /*25e0*/  @!P3 IMAD.MOV R3, RZ, RZ, -R3 ;  /* 0x000000ffff03b224 */ /* 0x000fc800078e0a03 */
[----:B------:R-:W-:Y:S01]  /*25f0*/  @!P1 IMAD.IADD R6, R6, 0x1, -R2 ;  /* 0x0000000106069824 */ /* 0x000fe200078e0a02 */
[----:B------:R-:W-:Y:S02]  /*2600*/  ISETP.GT.U32.AND P5, PT, R2, R4, PT ;  /* 0x000000040200720c */ /* 0x000fe40003fa4070 */
[----:B--2---:R-:W-:Y:S02]  /*2610*/  IABS R14, R28 ;  /* 0x0000001c000e7213 */ /* 0x004fe40000000000 */
[----:B------:R-:W-:Y:S02]  /*2620*/  ISETP.GE.AND P3, PT, R28, RZ, PT ;  /* 0x000000ff1c00720c */ /* 0x000fe40003f66270 */
[----:B------:R-:W2:Y:S01]  /*2630*/  LDL.LU R28, [R1+0x38] ;  /* 0x00003800011c7983 */ /* 0x000ea20000300800 */
[----:B------:R-:W-:Y:S01]  /*2640*/  IMAD.MOV.U32 R12, RZ, RZ, R14 ;  /* 0x000000ffff0c7224 */ /* 0x000fe200078e000e */
[----:B----4-:R-:W-:Y:S02]  /*2650*/  ISETP.GE.AND P1, PT, R5, RZ, PT ;  /* 0x000000ff0500720c */ /* 0x010fe40003f26270 */
[----:B------:R-:W-:-:S02]  /*2660*/  IABS R14, R5 ;  /* 0x00000005000e7213 */ /* 0x000fc40000000000 */
[----:B------:R-:W4:Y:S04]  /*2670*/  LDL.LU R5, [R1+0x3c] ;  /* 0x00003c0001057983 */ /* 0x000f280000300800 */
[----:B0-----:R-:W2:Y:S04]  /*2680*/  LDL.LU R26, [R1+0x40] ;  /* 0x00004000011a7983 */ /* 0x001ea80000300800 */
[----:B------:R-:W3:Y:S04]  /*2690*/  LDL.LU R7, [R1+0x44] ;  /* 0x0000440001077983 */ /* 0x000ee80000300800 */
[----:B------:R-:W3:Y:S01]  /*26a0*/  LDL.LU R19, [R1+0x48] ;  /* 0x0000480001137983 */ /* 0x000ee20000300800 */
[----:B------:R-:W-:-:S03]  /*26b0*/  @!P5 IMAD.IADD R4, R4, 0x1, -R2 ;  /* 0x000000010404d824 */ /* 0x000fc600078e0a02 */
[----:B------:R-:W3:Y:S02]  /*26c0*/  LDL.LU R15, [R1+0x4c] ;  /* 0x00004c00010f7983 */ /* 0x000ee40000300800 */
[----:B------:R-:W-:Y:S01]  /*26d0*/  ISETP.GT.U32.AND P5, PT, R2, R4, PT ;  /* 0x000000040200720c */ /* 0x000fe20003fa4070 */
[----:B------:R-:W-:Y:S01]  /*26e0*/  IMAD.HI.U32 R20, R0, R14, RZ ;  /* 0x0000000e00147227 */ /* 0x000fe200078e00ff */
[----:B------:R-:W3:Y:S11]  /*26f0*/  LDL.LU R11, [R1+0x50] ;  /* 0x00005000010b7983 */ /* 0x000ef60000300800 */
[----:B------:R-:W-:-:S04]  /*2700*/  @!P5 IMAD.IADD R4, R4, 0x1, -R2 ;  /* 0x000000010404d824 */ /* 0x000fc800078e0a02 */
[----:B------:R-:W-:Y:S01]  /*2710*/  @!P6 IMAD.MOV R4, RZ, RZ, -R4 ;  /* 0x000000ffff04e224 */ /* 0x000fe200078e0a04 */
[----:B------:R-:W-:-:S13]  /*2720*/  ISETP.GT.U32.AND P6, PT, R2, R10, PT ;  /* 0x0000000a0200720c */ /* 0x000fda0003fc4070 */
[----:B------:R-:W-:-:S05]  /*2730*/  @!P6 IMAD.IADD R10, R10, 0x1, -R2 ;  /* 0x000000010a0ae824 */ /* 0x000fca00078e0a02 */
[----:B------:R-:W-:Y:S01]  /*2740*/  ISETP.GT.U32.AND P6, PT, R2, R10, PT ;  /* 0x0000000a0200720c */ /* 0x000fe20003fc4070 */
[----:B------:R-:W-:-:S04]  /*2750*/  IMAD.MOV R20, RZ, RZ, -R20 ;  /* 0x000000ffff147224 */ /* 0x000fc800078e0a14 */
[----:B------:R-:W-:-:S08]  /*2760*/  IMAD R14, R2, R20, R14 ;  /* 0x00000014020e7224 */ /* 0x000fd000078e020e */
[----:B------:R-:W-:Y:S02]  /*2770*/  @!P6 IMAD.IADD R10, R10, 0x1, -R2 ;  /* 0x000000010a0ae824 */ /* 0x000fe400078e0a02 */
[----:B------:R-:W-:-:S04]  /*2780*/  IMAD.HI.U32 R16, R0, R12, RZ ;  /* 0x0000000c00107227 */ /* 0x000fc800078e00ff */
[----:B------:R-:W-:-:S04]  /*2790*/  IMAD.MOV R16, RZ, RZ, -R16 ;  /* 0x000000ffff107224 */ /* 0x000fc800078e0a10 */
[----:B------:R-:W-:Y:S02]  /*27a0*/  IMAD R12, R2, R16, R12 ;  /* 0x00000010020c7224 */ /* 0x000fe400078e020c */
[----:B------:R-:W-:-:S03]  /*27b0*/  @!P2 IMAD.MOV R6, RZ, RZ, -R6 ;  /* 0x000000ffff06a224 */ /* 0x000fc600078e0a06 */
[C---:B------:R-:W-:Y:S01]  /*27c0*/  ISETP.GT.U32.AND P2, PT, R2.reuse, R12, PT ;  /* 0x0000000c0200720c */ /* 0x040fe20003f44070 */
[----:B------:R-:W-:Y:S01]  /*27d0*/  @!P0 IMAD.MOV R13, RZ, RZ, -R13 ;  /* 0x000000ffff0d8224 */ /* 0x000fe200078e0a0d */
[----:B------:R-:W-:Y:S02]  /*27e0*/  ISETP.GT.U32.AND P0, PT, R2, R8, PT ;  /* 0x000000080200720c */ /* 0x000fe40003f04070 */
[----:B------:R-:W-:Y:S02]  /*27f0*/  ISETP.GE.AND P4, PT, R21, RZ, PT ;  /* 0x000000ff1500720c */ /* 0x000fe40003f86270 */
[----:B-----5:R-:W-:Y:S02]  /*2800*/  IABS R21, R29 ;  /* 0x0000001d00157213 */ /* 0x020fe40000000000 */
[----:B------:R-:W-:-:S05]  /*2810*/  ISETP.GE.AND P5, PT, R23, RZ, PT ;  /* 0x000000ff1700720c */ /* 0x000fca0003fa6270 */
[----:B------:R-:W-:Y:S02]  /*2820*/  @!P2 IMAD.IADD R12, R12, 0x1, -R2 ;  /* 0x000000010c0ca824 */ /* 0x000fe400078e0a02 */
[----:B------:R-:W-:Y:S01]  /*2830*/  IMAD.HI.U32 R16, R0, R21, RZ ;  /* 0x0000001500107227 */ /* 0x000fe200078e00ff */
[----:B----4-:R-:W-:Y:S02]  /*2840*/  ISETP.GE.AND P6, PT, R5, RZ, PT ;  /* 0x000000ff0500720c */ /* 0x010fe40003fc6270 */
[----:B------:R-:W-:Y:S02]  /*2850*/  IABS R20, R5 ;  /* 0x0000000500147213 */ /* 0x000fe40000000000 */
[----:B------:R-:W4:Y:S01]  /*2860*/  LDL R5, [R1+0x694] ;  /* 0x0006940001057983 */ /* 0x000f220000100800 */
[----:B------:R-:W-:Y:S01]  /*2870*/  ISETP.GT.U32.AND P2, PT, R2, R12, PT ;  /* 0x0000000c0200720c */ /* 0x000fe20003f44070 */
[----:B------:R-:W-:Y:S01]  /*2880*/  IMAD.MOV R16, RZ, RZ, -R16 ;  /* 0x000000ffff107224 */ /* 0x000fe200078e0a10 */
[----:B--2---:R-:W-:Y:S01]  /*2890*/  IABS R18, R28 ;  /* 0x0000001c00127213 */ /* 0x004fe20000000000 */
[----:B------:R-:W-:-:S02]  /*28a0*/  @!P0 IMAD.IADD R8, R8, 0x1, -R2 ;  /* 0x0000000108088824 */ /* 0x000fc400078e0a02 */
[C---:B------:R-:W-:Y:S02]  /*28b0*/  IMAD R16, R2.reuse, R16, R21 ;  /* 0x0000001002107224 */ /* 0x040fe400078e0215 */
[----:B------:R-:W-:Y:S01]  /*28c0*/  IMAD.MOV.U32 R21, RZ, RZ, R18 ;  /* 0x000000ffff157224 */ /* 0x000fe200078e0012 */
[C---:B------:R-:W-:Y:S01]  /*28d0*/  ISETP.GT.U32.AND P0, PT, R2.reuse, R8, PT ;  /* 0x000000080200720c */ /* 0x040fe20003f04070 */
[----:B------:R-:W-:Y:S01]  /*28e0*/  @!P5 IMAD.MOV R10, RZ, RZ, -R10 ;  /* 0x000000ffff0ad224 */ /* 0x000fe200078e0a0a */
[----:B------:R-:W-:Y:S01]  /*28f0*/  ISETP.GT.U32.AND P5, PT, R2, R14, PT ;  /* 0x0000000e0200720c */ /* 0x000fe20003fa4070 */
[----:B------:R-:W-:-:S04]  /*2900*/  IMAD.HI.U32 R18, R0, R21, RZ ;  /* 0x0000001500127227 */ /* 0x000fc800078e00ff */
[----:B------:R-:W-:Y:S01]  /*2910*/  @!P2 IMAD.IADD R12, R12, 0x1, -R2 ;  /* 0x000000010c0ca824 */ /* 0x000fe200078e0a02 */
[----:B------:R-:W-:Y:S01]  /*2920*/  ISETP.GT.U32.AND P2, PT, R2, R16, PT ;  /* 0x000000100200720c */ /* 0x000fe20003f44070 */
[----:B------:R-:W-:-:S04]  /*2930*/  IMAD.MOV R18, RZ, RZ, -R18 ;  /* 0x000000ffff127224 */ /* 0x000fc800078e0a12 */
[----:B------:R-:W-:Y:S02]  /*2940*/  IMAD R18, R2, R18, R21 ;  /* 0x0000001202127224 */ /* 0x000fe400078e0215 */
[--C-:B------:R-:W-:Y:S01]  /*2950*/  @!P0 IMAD.IADD R8, R8, 0x1, -R2.reuse ;  /* 0x0000000108088824 */ /* 0x100fe200078e0a02 */
[----:B------:R-:W-:Y:S01]  /*2960*/  ISETP.GE.AND P0, PT, R29, RZ, PT ;  /* 0x000000ff1d00720c */ /* 0x000fe20003f06270 */
[----:B------:R-:W-:Y:S01]  /*2970*/  @!P5 IMAD.IADD R14, R14, 0x1, -R2 ;  /* 0x000000010e0ed824 */ /* 0x000fe200078e0a02 */
[----:B------:R-:W-:Y:S01]  /*2980*/  ISETP.GT.U32.AND P5, PT, R2, R18, PT ;  /* 0x000000120200720c */ /* 0x000fe20003fa4070 */
[----:B------:R-:W-:Y:S02]  /*2990*/  IMAD.MOV.U32 R29, RZ, RZ, R20 ;  /* 0x000000ffff1d7224 */ /* 0x000fe400078e0014 */
[----:B------:R-:W-:Y:S01]  /*29a0*/  @!P2 IMAD.IADD R16, R16, 0x1, -R2 ;  /* 0x000000011010a824 */ /* 0x000fe200078e0a02 */
[----:B------:R-:W-:Y:S01]  /*29b0*/  ISETP.GT.U32.AND P2, PT, R2, R14, PT ;  /* 0x0000000e0200720c */ /* 0x000fe20003f44070 */
[----:B------:R-:W-:-:S04]  /*29c0*/  IMAD.HI.U32 R22, R0, R29, RZ ;  /* 0x0000001d00167227 */ /* 0x000fc800078e00ff */
[----:B------:R-:W-:Y:S01]  /*29d0*/  @!P4 IMAD.MOV R8, RZ, RZ, -R8 ;  /* 0x000000ffff08c224 */ /* 0x000fe200078e0a08 */
[----:B------:R-:W-:Y:S01]  /*29e0*/  ISETP.GE.AND P4, PT, R28, RZ, PT ;  /* 0x000000ff1c00720c */ /* 0x000fe20003f86270 */
[----:B------:R-:W-:Y:S01]  /*29f0*/  IMAD.MOV R22, RZ, RZ, -R22 ;  /* 0x000000ffff167224 */ /* 0x000fe200078e0a16 */
[----:B------:R-:W-:Y:S01]  /*2a00*/  IABS R28, R26 ;  /* 0x0000001a001c7213 */ /* 0x000fe20000000000 */
[----:B------:R-:W-:Y:S01]  /*2a10*/  @!P5 IMAD.IADD R18, R18, 0x1, -R2 ;  /* 0x000000011212d824 */ /* 0x000fe200078e0a02 */
[----:B---3--:R-:W-:Y:S01]  /*2a20*/  IABS R21, R19 ;  /* 0x0000001300157213 */ /* 0x008fe20000000000 */
[C---:B------:R-:W-:Y:S01]  /*2a30*/  IMAD R29, R2.reuse, R22, R29 ;  /* 0x00000016021d7224 */ /* 0x040fe200078e021d */
[----:B------:R-:W-:Y:S01]  /*2a40*/  ISETP.GT.U32.AND P5, PT, R2, R16, PT ;  /* 0x000000100200720c */ /* 0x000fe20003fa4070 */
[----:B------:R-:W-:-:S04]  /*2a50*/  IMAD.HI.U32 R20, R0, R28, RZ ;  /* 0x0000001c00147227 */ /* 0x000fc800078e00ff */
[----:B------:R-:W-:Y:S01]  /*2a60*/  @!P2 IMAD.IADD R14, R14, 0x1, -R2 ;  /* 0x000000010e0ea824 */ /* 0x000fe200078e0a02 */
[----:B------:R-:W-:Y:S01]  /*2a70*/  ISETP.GT.U32.AND P2, PT, R2, R29, PT ;  /* 0x0000001d0200720c */ /* 0x000fe20003f44070 */
[----:B------:R-:W-:Y:S02]  /*2a80*/  IMAD.MOV R20, RZ, RZ, -R20 ;  /* 0x000000ffff147224 */ /* 0x000fe400078e0a14 */
[----:B------:R-:W-:-:S04]  /*2a90*/  IMAD.HI.U32 R22, R0, R21, RZ ;  /* 0x0000001500167227 */ /* 0x000fc800078e00ff */
[----:B------:R-:W-:Y:S02]  /*2aa0*/  IMAD R28, R2, R20, R28 ;  /* 0x00000014021c7224 */ /* 0x000fe400078e021c */
[----:B------:R-:W-:Y:S02]  /*2ab0*/  IMAD.MOV R22, RZ, RZ, -R22 ;  /* 0x000000ffff167224 */ /* 0x000fe400078e0a16 */
[--C-:B------:R-:W-:Y:S01]  /*2ac0*/  @!P5 IMAD.IADD R16, R16, 0x1, -R2.reuse ;  /* 0x000000011010d824 */ /* 0x100fe200078e0a02 */
[C---:B------:R-:W-:Y:S01]  /*2ad0*/  ISETP.GT.U32.AND P5, PT, R2.reuse, R28, PT ;  /* 0x0000001c0200720c */ /* 0x040fe20003fa4070 */
[----:B------:R-:W-:Y:S02]  /*2ae0*/  IMAD R21, R2, R22, R21 ;  /* 0x0000001602157224 */ /* 0x000fe400078e0215 */
[----:B------:R-:W-:-:S03]  /*2af0*/  @!P2 IMAD.IADD R29, R29, 0x1, -R2 ;  /* 0x000000011d1da824 */ /* 0x000fc600078e0a02 */
[----:B------:R-:W-:Y:S02]  /*2b00*/  ISETP.GT.U32.AND P2, PT, R2, R21, PT ;  /* 0x000000150200720c */ /* 0x000fe40003f44070 */
[----:B------:R-:W-:-:S05]  /*2b10*/  IABS R24, R15 ;  /* 0x0000000f00187213 */ /* 0x000fca0000000000 */
[----:B------:R-:W-:Y:S01]  /*2b20*/  @!P5 IMAD.IADD R28, R28, 0x1, -R2 ;  /* 0x000000011c1cd824 */ /* 0x000fe200078e0a02 */
[----:B------:R-:W-:Y:S01]  /*2b30*/  IABS R23, R7 ;  /* 0x0000000700177213 */ /* 0x000fe20000000000 */
[----:B------:R-:W-:-:S04]  /*2b40*/  IMAD.MOV.U32 R22, RZ, RZ, R24 ;  /* 0x000000ffff167224 */ /* 0x000fc800078e0018 */
[----:B------:R-:W-:Y:S01]  /*2b50*/  @!P2 IMAD.IADD R21, R21, 0x1, -R2 ;  /* 0x000000011515a824 */ /* 0x000fe200078e0a02 */
[C---:B------:R-:W-:Y:S01]  /*2b60*/  ISETP.GT.U32.AND P2, PT, R2.reuse, R28, PT ;  /* 0x0000001c0200720c */ /* 0x040fe20003f44070 */
[----:B------:R-:W-:Y:S01]  /*2b70*/  @!P3 IMAD.MOV R12, RZ, RZ, -R12 ;  /* 0x000000ffff0cb224 */ /* 0x000fe200078e0a0c */
[----:B------:R-:W-:Y:S01]  /*2b80*/  ISETP.GT.U32.AND P3, PT, R2, R18, PT ;  /* 0x000000120200720c */ /* 0x000fe20003f64070 */
[----:B------:R-:W-:-:S04]  /*2b90*/  IMAD.HI.U32 R24, R0, R22, RZ ;  /* 0x0000001600187227 */ /* 0x000fc800078e00ff */
[----:B------:R-:W-:-:S04]  /*2ba0*/  IMAD.HI.U32 R20, R0, R23, RZ ;  /* 0x0000001700147227 */ /* 0x000fc800078e00ff */
[----:B------:R-:W-:Y:S02]  /*2bb0*/  IMAD.MOV R25, RZ, RZ, -R24 ;  /* 0x000000ffff197224 */ /* 0x000fe400078e0a18 */
[----:B------:R-:W-:Y:S02]  /*2bc0*/  IMAD.MOV R20, RZ, RZ, -R20 ;  /* 0x000000ffff147224 */ /* 0x000fe400078e0a14 */
[C---:B------:R-:W-:Y:S02]  /*2bd0*/  IMAD R22, R2.reuse, R25, R22 ;  /* 0x0000001902167224 */ /* 0x040fe400078e0216 */
[----:B------:R-:W-:Y:S02]  /*2be0*/  IMAD R20, R2, R20, R23 ;  /* 0x0000001402147224 */ /* 0x000fe400078e0217 */
[--C-:B------:R-:W-:Y:S01]  /*2bf0*/  @!P2 IMAD.IADD R28, R28, 0x1, -R2.reuse ;  /* 0x000000011c1ca824 */ /* 0x100fe200078e0a02 */
[----:B------:R-:W-:Y:S02]  /*2c00*/  ISETP.GE.AND P2, PT, R7, RZ, PT ;  /* 0x000000ff0700720c */ /* 0x000fe40003f46270 */
[----:B------:R-:W0:Y:S01]  /*2c10*/  S2R R7, SR_TID.X ;  /* 0x0000000000077919 */ /* 0x000e220000002100 */
[----:B------:R-:W-:Y:S01]  /*2c20*/  ISETP.GT.U32.AND P5, PT, R2, R22, PT ;  /* 0x000000160200720c */ /* 0x000fe20003fa4070 */
[----:B------:R-:W-:Y:S01]  /*2c30*/  @!P3 IMAD.IADD R18, R18, 0x1, -R2 ;  /* 0x000000011212b824 */ /* 0x000fe200078e0a02 */
[----:B------:R-:W-:-:S02]  /*2c40*/  ISETP.GT.U32.AND P3, PT, R2, R20, PT ;  /* 0x000000140200720c */ /* 0x000fc40003f64070 */
[----:B------:R-:W-:Y:S01]  /*2c50*/  IABS R23, R11 ;  /* 0x0000000b00177213 */ /* 0x000fe20000000000 */
[----:B------:R-:W-:Y:S01]  /*2c60*/  @!P1 IMAD.MOV R14, RZ, RZ, -R14 ;  /* 0x000000ffff0e9224 */ /* 0x000fe200078e0a0e */
[----:B------:R-:W-:-:S03]  /*2c70*/  ISETP.GT.U32.AND P1, PT, R2, R29, PT ;  /* 0x0000001d0200720c */ /* 0x000fc60003f24070 */
[----:B------:R-:W-:-:S04]  /*2c80*/  IMAD.HI.U32 R25, R0, R23, RZ ;  /* 0x0000001700197227 */ /* 0x000fc800078e00ff */
[----:B------:R-:W-:Y:S02]  /*2c90*/  IMAD.MOV R25, RZ, RZ, -R25 ;  /* 0x000000ffff197224 */ /* 0x000fe400078e0a19 */
[--C-:B------:R-:W-:Y:S02]  /*2ca0*/  @!P5 IMAD.IADD R22, R22, 0x1, -R2.reuse ;  /* 0x000000011616d824 */ /* 0x100fe400078e0a02 */
[----:B------:R-:W-:Y:S02]  /*2cb0*/  @!P3 IMAD.IADD R20, R20, 0x1, -R2 ;  /* 0x000000011414b824 */ /* 0x000fe400078e0a02 */
[C---:B------:R-:W-:Y:S02]  /*2cc0*/  IMAD R23, R2.reuse, R25, R23 ;  /* 0x0000001902177224 */ /* 0x040fe400078e0217 */
[----:B------:R-:W-:Y:S01]  /*2cd0*/  @!P4 IMAD.MOV R18, RZ, RZ, -R18 ;  /* 0x000000ffff12c224 */ /* 0x000fe200078e0a12 */
[C---:B------:R-:W-:Y:S01]  /*2ce0*/  ISETP.GT.U32.AND P4, PT, R2.reuse, R22, PT ;  /* 0x000000160200720c */ /* 0x040fe20003f84070 */
[----:B------:R-:W-:Y:S01]  /*2cf0*/  @!P0 IMAD.MOV R16, RZ, RZ, -R16 ;  /* 0x000000ffff108224 */ /* 0x000fe200078e0a10 */
[C---:B------:R-:W-:Y:S01]  /*2d00*/  ISETP.GT.U32.AND P0, PT, R2.reuse, R20, PT ;  /* 0x000000140200720c */ /* 0x040fe20003f04070 */
[----:B------:R-:W-:Y:S01]  /*2d10*/  @!P1 IMAD.IADD R29, R29, 0x1, -R2 ;  /* 0x000000011d1d9824 */ /* 0x000fe200078e0a02 */
[----:B------:R-:W-:-:S02]  /*2d20*/  ISETP.GT.U32.AND P1, PT, R2, R23, PT ;  /* 0x000000170200720c */ /* 0x000fc40003f24070 */
[----:B------:R-:W-:-:S07]  /*2d30*/  ISETP.GT.U32.AND P5, PT, R2, R21, PT ;  /* 0x000000150200720c */ /* 0x000fce0003fa4070 */
[--C-:B------:R-:W-:Y:S01]  /*2d40*/  @!P4 IMAD.IADD R22, R22, 0x1, -R2.reuse ;  /* 0x000000011616c824 */ /* 0x100fe200078e0a02 */
[----:B------:R-:W-:Y:S01]  /*2d50*/  ISETP.GE.AND P4, PT, R15, RZ, PT ;  /* 0x000000ff0f00720c */ /* 0x000fe20003f86270 */
[--C-:B------:R-:W-:Y:S01]  /*2d60*/  @!P0 IMAD.IADD R20, R20, 0x1, -R2.reuse ;  /* 0x0000000114148824 */ /* 0x100fe200078e0a02 */
[----:B0-----:R-:W-:Y:S01]  /*2d70*/  SHF.R.U32.HI R15, RZ, 0x2, R7 ;  /* 0x00000002ff0f7819 */ /* 0x001fe20000011607 */
[----:B------:R-:W-:-:S03]  /*2d80*/  @!P1 IMAD.IADD R23, R23, 0x1, -R2 ;  /* 0x0000000117179824 */ /* 0x000fc600078e0a02 */
[----:B------:R-:W-:Y:S02]  /*2d90*/  SGXT.U32 R15, R15, 0x3 ;  /* 0x000000030f0f781a */ /* 0x000fe40000000000 */
[----:B------:R-:W-:Y:S01]  /*2da0*/  ISETP.GT.U32.AND P1, PT, R2, R23, PT ;  /* 0x000000170200720c */ /* 0x000fe20003f24070 */
[----:B------:R-:W-:Y:S01]  /*2db0*/  @!P5 IMAD.IADD R21, R21, 0x1, -R2 ;  /* 0x000000011515d824 */ /* 0x000fe200078e0a02 */
[----:B------:R-:W-:Y:S01]  /*2dc0*/  ISETP.GE.AND P5, PT, R19, RZ, PT ;  /* 0x000000ff1300720c */ /* 0x000fe20003fa6270 */
[----:B------:R-:W-:Y:S01]  /*2dd0*/  IMAD.SHL.U32 R19, R7, 0x8, RZ ;  /* 0x0000000807137824 */ /* 0x000fe200078e00ff */
[----:B------:R-:W-:-:S09]  /*2de0*/  ISETP.GE.AND P3, PT, R26, RZ, PT ;  /* 0x000000ff1a00720c */ /* 0x000fd20003f66270 */
[----:B------:R-:W-:Y:S01]  /*2df0*/  @!P1 IMAD.IADD R23, R23, 0x1, -R2 ;  /* 0x0000000117179824 */ /* 0x000fe200078e0a02 */
[----:B------:R-:W-:Y:S01]  /*2e00*/  ISETP.GE.AND P1, PT, R11, RZ, PT ;  /* 0x000000ff0b00720c */ /* 0x000fe20003f26270 */
[----:B------:R-:W-:Y:S01]  /*2e10*/  @!P6 IMAD.MOV R29, RZ, RZ, -R29 ;  /* 0x000000ffff1de224 */ /* 0x000fe200078e0a1d */
[----:B----4-:R-:W-:-:S05]  /*2e20*/  IABS R27, R5 ;  /* 0x00000005001b7213 */ /* 0x010fca0000000000 */
[----:B------:R-:W-:Y:S02]  /*2e30*/  IMAD.MOV.U32 R24, RZ, RZ, R27 ;  /* 0x000000ffff187224 */ /* 0x000fe400078e001b */
[----:B------:R-:W2:Y:S02]  /*2e40*/  LDL.LU R27, [R1+0x1024] ;  /* 0x00102400011b7983 */ /* 0x000ea40000300800 */
[----:B------:R-:W-:Y:S02]  /*2e50*/  IMAD.HI.U32 R0, R0, R24, RZ ;  /* 0x0000001800007227 */ /* 0x000fe400078e00ff */
[----:B------:R-:W3:Y:S02]  /*2e60*/  LDL.LU R26, [R1+0x1020] ;  /* 0x00102000011a7983 */ /* 0x000ee40000300800 */
[----:B------:R-:W-:-:S04]  /*2e70*/  IMAD.MOV R0, RZ, RZ, -R0 ;  /* 0x000000ffff007224 */ /* 0x000fc800078e0a00 */
[----:B------:R-:W-:Y:S01]  /*2e80*/  IMAD R24, R2, R0, R24 ;  /* 0x0000000002187224 */ /* 0x000fe200078e0218 */
[----:B------:R-:W-:-:S04]  /*2e90*/  LOP3.LUT R0, R7, 0x3, RZ, 0xc0, !PT ;  /* 0x0000000307007812 */ /* 0x000fc800078ec0ff */
[----:B------:R-:W-:Y:S01]  /*2ea0*/  ISETP.GT.U32.AND P0, PT, R2, R24, PT ;  /* 0x000000180200720c */ /* 0x000fe20003f04070 */
[----:B------:R-:W-:-:S05]  /*2eb0*/  IMAD R0, R0, 0x420, RZ ;  /* 0x0000042000007824 */ /* 0x000fca00078e02ff */
[----:B------:R-:W-:Y:S01]  /*2ec0*/  LOP3.LUT R0, R0, R15, RZ, 0xfc, !PT ;  /* 0x0000000f00007212 */ /* 0x000fe200078efcff */
[----:B------:R-:W-:Y:S01]  /*2ed0*/  IMAD.SHL.U32 R15, R7, 0x40, RZ ;  /* 0x00000040070f7824 */ /* 0x000fe200078e00ff */
[----:B------:R-:W-:-:S04]  /*2ee0*/  SHF.R.U32.HI R7, RZ, 0x1, R7 ;  /* 0x00000001ff077819 */ /* 0x000fc80000011607 */
[----:B------:R-:W-:Y:S01]  /*2ef0*/  LOP3.LUT R15, R15, 0x1c0, RZ, 0xc0, !PT ;  /* 0x000001c00f0f7812 */ /* 0x000fe200078ec0ff */
[--C-:B------:R-:W-:Y:S01]  /*2f00*/  @!P0 IMAD.IADD R24, R24, 0x1, -R2.reuse ;  /* 0x0000000118188824 */ /* 0x100fe200078e0a02 */
[----:B------:R0:W-:Y:S01]  /*2f10*/  STL [R1+0xfd8], R19 ;  /* 0x000fd81301007387 */ /* 0x0001e20000100800 */
[----:B------:R-:W-:Y:S02]  /*2f20*/  LOP3.LUT R0, R0, 0x10, R7, 0xf8, !PT ;  /* 0x0000001000007812 */ /* 0x000fe400078ef807 */
[----:B------:R-:W-:Y:S02]  /*2f30*/  LOP3.LUT R25, R15, 0x30, R19, 0xf8, !PT ;  /* 0x000000300f197812 */ /* 0x000fe400078ef813 */
[----:B------:R-:W-:Y:S01]  /*2f40*/  ISETP.GT.U32.AND P0, PT, R2, R24, PT ;  /* 0x000000180200720c */ /* 0x000fe20003f04070 */
[----:B0-----:R-:W4:Y:S04]  /*2f50*/  LDL.LU R19, [R1+0x1c] ;  /* 0x00001c0001137983 */ /* 0x001f280000300800 */
[----:B------:R-:W5:Y:S04]  /*2f60*/  LDL.LU R15, [R1+0x18] ;  /* 0x00001800010f7983 */ /* 0x000f680000300800 */
[----:B------:R-:W2:Y:S04]  /*2f70*/  LDL.LU R11, [R1+0x14] ;  /* 0x00001400010b7983 */ /* 0x000ea80000300800 */
[----:B------:R-:W2:Y:S04]  /*2f80*/  LDL.LU R7, [R1+0x10] ;  /* 0x0000100001077983 */ /* 0x000ea80000300800 */
[----:B------:R0:W-:Y:S01]  /*2f90*/  STL [R1+0xfdc], R0 ;  /* 0x000fdc0001007387 */ /* 0x0001e20000100800 */
[----:B------:R-:W-:Y:S01]  /*2fa0*/  @!P0 IMAD.IADD R24, R24, 0x1, -R2 ;  /* 0x0000000118188824 */ /* 0x000fe200078e0a02 */
[----:B0-----:R-:W0:Y:S01]  /*2fb0*/  S2R R0, SR_TID.X ;  /* 0x0000000000007919 */ /* 0x001e220000002100 */
[----:B------:R-:W1:Y:S01]  /*2fc0*/  S2R R2, SR_TID.X ;  /* 0x0000000000027919 */ /* 0x000e620000002100 */
[----:B------:R-:W-:Y:S01]  /*2fd0*/  ISETP.GE.AND P0, PT, R5, RZ, PT ;  /* 0x000000ff0500720c */ /* 0x000fe20003f06270 */
[----:B0-----:R-:W-:-:S05]  /*2fe0*/  IMAD.SHL.U32 R0, R0, 0x2, RZ ;  /* 0x0000000200007824 */ /* 0x001fca00078e00ff */
[----:B------:R-:W-:Y:S02]  /*2ff0*/  LOP3.LUT R0, R25, 0x30, R0, 0x78, !PT ;  /* 0x0000003019007812 */ /* 0x000fe400078e7800 */
[----:B------:R-:W2:Y:S01]  /*3000*/  LDL.LU R25, [R1+0x101c] ;  /* 0x00101c0001197983 */ /* 0x000ea20000300800 */
[----:B-1----:R-:W-:-:S03]  /*3010*/  LOP3.LUT R2, R2, 0x3f, RZ, 0xc0, !PT ;  /* 0x0000003f02027812 */ /* 0x002fc600078ec0ff */
[----:B------:R0:W-:Y:S02]  /*3020*/  STL [R1+0x5d0], R0 ;  /* 0x0005d00001007387 */ /* 0x0001e40000100800 */
[----:B------:R-:W-:Y:S02]  /*3030*/  IMAD R2, R2, UR45, RZ ;  /* 0x0000002d02027c24 */ /* 0x000fe4000f8e02ff */
[----:B0-----:R-:W2:Y:S04]  /*3040*/  LDL.LU R0, [R1] ;  /* 0x0000000001007983 */ /* 0x001ea80000300800 */
[----:B------:R-:W2:Y:S01]  /*3050*/  LDL.LU R5, [R1+0x1018] ;  /* 0x0010180001057983 */ /* 0x000ea20000300800 */
[----:B------:R-:W-:-:S05]  /*3060*/  IADD3 R2, P6, PT, R2, UR26, RZ ;  /* 0x0000001a02027c10 */ /* 0x000fca000ffde0ff */
[----:B------:R0:W-:Y:S04]  /*3070*/  STL [R1+0xff8], R2 ;  /* 0x000ff80201007387 */ /* 0x0001e80000100800 */
[----:B0-----:R-:W3:Y:S01]  /*3080*/  LDL.LU R2, [R1+0xc] ;  /* 0x00000c0001027983 */ /* 0x001ee20000300800 */
[----:B------:R-:W-:Y:S01]  /*3090*/  @!P3 IMAD.MOV R28, RZ, RZ, -R28 ;  /* 0x000000ffff1cb224 */ /* 0x000fe200078e0a1c */
[----:B--2---:R-:W-:Y:S02]  /*30a0*/  ISETP.NE.AND P3, PT, R5, RZ, PT ;  /* 0x000000ff0500720c */ /* 0x004fe40003f65270 */
[----:B------:R-:W-:-:S04]  /*30b0*/  LOP3.LUT R5, RZ, R5, RZ, 0x33, !PT ;  /* 0x00000005ff057212 */ /* 0x000fc800078e33ff */
[C---:B----4-:R-:W-:Y:S02]  /*30c0*/  SEL R19, R5.reuse, R19, !P3 ;  /* 0x0000001305137207 */ /* 0x050fe40005800000 */
[C---:B-----5:R-:W-:Y:S02]  /*30d0*/  SEL R15, R5.reuse, R15, !P3 ;  /* 0x0000000f050f7207 */ /* 0x060fe40005800000 */
[C---:B------:R-:W-:Y:S01]  /*30e0*/  SEL R11, R5.reuse, R11, !P3 ;  /* 0x0000000b050b7207 */ /* 0x040fe20005800000 */
[----:B------:R0:W-:Y:S01]  /*30f0*/  STL [R1+0x1c], R19 ;  /* 0x00001c1301007387 */ /* 0x0001e20000100800 */
[C---:B------:R-:W-:Y:S02]  /*3100*/  SEL R7, R5.reuse, R7, !P3 ;  /* 0x0000000705077207 */ /* 0x040fe40005800000 */
[C---:B------:R-:W-:Y:S02]  /*3110*/  SEL R0, R5.reuse, R0, !P3 ;  /* 0x0000000005007207 */ /* 0x040fe40005800000 */
[----:B---3--:R-:W-:Y:S01]  /*3120*/  SEL R2, R5, R2, !P3 ;  /* 0x0000000205027207 */ /* 0x008fe20005800000 */
[----:B0-----:R-:W2:Y:S04]  /*3130*/  LDL.LU R19, [R1+0x1014] ;  /* 0x0010140001137983 */ /* 0x001ea80000300800 */
[----:B------:R0:W-:Y:S04]  /*3140*/  STL [R1+0x18], R15 ;  /* 0x0000180f01007387 */ /* 0x0001e80000100800 */
[----:B0-----:R-:W3:Y:S04]  /*3150*/  LDL.LU R15, [R1+0x1010] ;  /* 0x00101000010f7983 */ /* 0x001ee80000300800 */
[----:B------:R0:W-:Y:S04]  /*3160*/  STL [R1+0x14], R11 ;  /* 0x0000140b01007387 */ /* 0x0001e80000100800 */
[----:B0-----:R-:W4:Y:S04]  /*3170*/  LDL.LU R11, [R1+0x100c] ;  /* 0x00100c00010b7983 */ /* 0x001f280000300800 */
[----:B------:R0:W-:Y:S04]  /*3180*/  STL [R1+0x8], R7 ;  /* 0x0000080701007387 */ /* 0x0001e80000100800 */
[----:B0-----:R-:W5:Y:S04]  /*3190*/  LDL.LU R7, [R1+0x1008] ;  /* 0x0010080001077983 */ /* 0x001f680000300800 */
[----:B------:R-:W-:Y:S04]  /*31a0*/  STL [R1+0xffc], R2 ;  /* 0x000ffc0201007387 */ /* 0x000fe80000100800 */
[----:B------:R0:W-:Y:S04]  /*31b0*/  STL [R1+0x1000], R0 ;  /* 0x0010000001007387 */ /* 0x0001e80000100800 */
[----:B0-----:R-:W2:Y:S01]  /*31c0*/  LDL.LU R0, [R1+0x18] ;  /* 0x0000180001007983 */ /* 0x001ea20000300800 */
[----:B------:R-:W-:-:S02]  /*31d0*/  @!P2 IMAD.MOV R20, RZ, RZ, -R20 ;  /* 0x000000ffff14a224 */ /* 0x000fc400078e0a14 */
[----:B------:R-:W-:Y:S02]  /*31e0*/  @!P5 IMAD.MOV R21, RZ, RZ, -R21 ;  /* 0x000000ffff15d224 */ /* 0x000fe400078e0a15 */
[----:B------:R-:W-:Y:S02]  /*31f0*/  @!P4 IMAD.MOV R22, RZ, RZ, -R22 ;  /* 0x000000ffff16c224 */ /* 0x000fe400078e0a16 */
[----:B------:R-:W-:Y:S02]  /*3200*/  @!P1 IMAD.MOV R23, RZ, RZ, -R23 ;  /* 0x000000ffff179224 */ /* 0x000fe400078e0a17 */
[----:B------:R-:W-:Y:S01]  /*3210*/  @!P0 IMAD.MOV R24, RZ, RZ, -R24 ;  /* 0x000000ffff188224 */ /* 0x000fe200078e0a18 */
[C---:B------:R-:W-:Y:S02]  /*3220*/  SEL R25, R5.reuse, R25, !P3 ;  /* 0x0000001905197207 */ /* 0x040fe40005800000 */
[C---:B------:R-:W-:Y:S02]  /*3230*/  SEL R26, R5.reuse, R26, !P3 ;  /* 0x0000001a051a7207 */ /* 0x040fe40005800000 */
[----:B------:R-:W-:-:S02]  /*3240*/  SEL R27, R5, R27, !P3 ;  /* 0x0000001b051b7207 */ /* 0x000fc40005800000 */
[C---:B------:R-:W-:Y:S02]  /*3250*/  SEL R17, R5.reuse, R17, !P3 ;  /* 0x0000001105117207 */ /* 0x040fe40005800000 */
[C---:B------:R-:W-:Y:S02]  /*3260*/  SEL R9, R5.reuse, R9, !P3 ;  /* 0x0000000905097207 */ /* 0x040fe40005800000 */
[C---:B------:R-:W-:Y:S02]  /*3270*/  SEL R13, R5.reuse, R13, !P3 ;  /* 0x0000000d050d7207 */ /* 0x040fe40005800000 */
        /* <DEDUP_REMOVED lines=11> */
[C---:B------:R-:W-:Y:S01]  /*3330*/  SEL R20, R5.reuse, R20, !P3 ;  /* 0x0000001405147207 */ /* 0x040fe20005800000 */
[----:B--2---:R0:W-:Y:S04]  /*3340*/  STL [R1+0x1004], R0 ;  /* 0x0010040001007387 */ /* 0x0041e80000100800 */
[----:B0-----:R-:W2:Y:S01]  /*3350*/  LDL.LU R0, [R1+0x1c] ;  /* 0x00001c0001007983 */ /* 0x001ea20000300800 */
[----:B-----5:R-:W-:-:S02]  /*3360*/  SEL R7, R5, R7, !P3 ;  /* 0x0000000705077207 */ /* 0x020fc40005800000 */
[C---:B----4-:R-:W-:Y:S01]  /*3370*/  SEL R11, R5.reuse, R11, !P3 ;  /* 0x0000000b050b7207 */ /* 0x050fe20005800000 */
[----:B------:R-:W4:Y:S01]  /*3380*/  LDL.LU R2, [R1+0x14] ;  /* 0x0000140001027983 */ /* 0x000f220000300800 */
[C---:B---3--:R-:W-:Y:S02]  /*3390*/  SEL R15, R5.reuse, R15, !P3 ;  /* 0x0000000f050f7207 */ /* 0x048fe40005800000 */
[C---:B------:R-:W-:Y:S02]  /*33a0*/  SEL R19, R5.reuse, R19, !P3 ;  /* 0x0000001305137207 */ /* 0x040fe40005800000 */
[C---:B------:R-:W-:Y:S02]  /*33b0*/  SEL R21, R5.reuse, R21, !P3 ;  /* 0x0000001505157207 */ /* 0x040fe40005800000 */
[C---:B------:R-:W-:Y:S02]  /*33c0*/  SEL R22, R5.reuse, R22, !P3 ;  /* 0x0000001605167207 */ /* 0x040fe40005800000 */
[----:B------:R-:W-:-:S02]  /*33d0*/  SEL R23, R5, R23, !P3 ;  /* 0x0000001705177207 */ /* 0x000fc40005800000 */
[----:B------:R-:W-:Y:S02]  /*33e0*/  SEL R24, R5, R24, !P3 ;  /* 0x0000001805187207 */ /* 0x000fe40005800000 */
[----:B------:R-:W0:Y:S02]  /*33f0*/  S2R R5, SR_TID.X ;  /* 0x0000000000057919 */ /* 0x000e240000002100 */
[----:B0-----:R-:W-:-:S05]  /*3400*/  LOP3.LUT R5, R5, 0x3f, RZ, 0xc0, !PT ;  /* 0x0000003f05057812 */ /* 0x001fca00078ec0ff */
[----:B------:R-:W-:-:S05]  /*3410*/  IMAD R5, R5, UR45, RZ ;  /* 0x0000002d05057c24 */ /* 0x000fca000f8e02ff */
[----:B------:R-:W-:-:S05]  /*3420*/  LEA.HI.X.SX32 R5, R5, UR27, 0x1, P6 ;  /* 0x0000001b05057c11 */ /* 0x000fca000b0f0eff */
[----:B------:R0:W-:Y:S04]  /*3430*/  STL [R1+0xff4], R5 ;  /* 0x000ff40501007387 */ /* 0x0001e80000100800 */
[----:B0-----:R-:W3:Y:S01]  /*3440*/  LDL.LU R5, [R1+0x8] ;  /* 0x0000080001057983 */ /* 0x001ee20000300800 */
[----:B--2---:R-:W-:-:S05]  /*3450*/  IMAD R0, R0, UR44, RZ ;  /* 0x0000002c00007c24 */ /* 0x004fca000f8e02ff */
[----:B------:R0:W-:Y:S04]  /*3460*/  STL [R1+0x1c], R0 ;  /* 0x00001c0001007387 */ /* 0x0001e80000100800 */
[----:B0-----:R-:W2:Y:S01]  /*3470*/  LDL.LU R0, [R1+0x1004] ;  /* 0x0010040001007983 */ /* 0x001ea20000300800 */
[----:B----4-:R-:W-:Y:S02]  /*3480*/  IMAD R2, R2, UR44, RZ ;  /* 0x0000002c02027c24 */ /* 0x010fe4000f8e02ff */
[----:B--2---:R-:W-:-:S05]  /*3490*/  IMAD R0, R0, UR44, RZ ;  /* 0x0000002c00007c24 */ /* 0x004fca000f8e02ff */
[----:B------:R0:W-:Y:S04]  /*34a0*/  STL [R1+0x10], R0 ;  /* 0x0000100001007387 */ /* 0x0001e80000100800 */
[----:B0-----:R-:W2:Y:S04]  /*34b0*/  LDL.LU R0, [R1+0x1000] ;  /* 0x0010000001007983 */ /* 0x001ea80000300800 */
[----:B------:R0:W-:Y:S04]  /*34c0*/  STL [R1+0xc], R2 ;  /* 0x00000c0201007387 */ /* 0x0001e80000100800 */
[----:B0-----:R-:W4:Y:S01]  /*34d0*/  LDL.LU R2, [R1+0xffc] ;  /* 0x000ffc0001027983 */ /* 0x001f220000300800 */
[----:B---3--:R-:W-:-:S02]  /*34e0*/  IMAD R5, R5, UR44, RZ ;  /* 0x0000002c05057c24 */ /* 0x008fc4000f8e02ff */
[----:B------:R-:W-:-:S03]  /*34f0*/  IMAD R15, R15, UR44, RZ ;  /* 0x0000002c0f0f7c24 */ /* 0x000fc6000f8e02ff */
[----:B------:R4:W-:Y:S01]  /*3500*/  STL [R1+0x8], R5 ;  /* 0x0000080501007387 */ /* 0x0009e20000100800 */
[----:B------:R-:W-:Y:S02]  /*3510*/  IMAD R19, R19, UR44, RZ ;  /* 0x0000002c13137c24 */ /* 0x000fe4000f8e02ff */
[----:B------:R-:W-:Y:S02]  /*3520*/  IMAD R25, R25, UR44, RZ ;  /* 0x0000002c19197c24 */ /* 0x000fe4000f8e02ff */
[----:B------:R-:W-:Y:S02]  /*3530*/  IMAD R26, R26, UR44, RZ ;  /* 0x0000002c1a1a7c24 */ /* 0x000fe4000f8e02ff */
[----:B------:R-:W-:Y:S02]  /*3540*/  IMAD R27, R27, UR44, RZ ;  /* 0x0000002c1b1b7c24 */ /* 0x000fe4000f8e02ff */
[----:B----4-:R-:W-:Y:S02]  /*3550*/  IMAD R5, R2, UR44, RZ ;  /* 0x0000002c02057c24 */ /* 0x010fe4000f8e02ff */
[----:B------:R-:W3:Y:S04]  /*3560*/  LDL.LU R2, [R1+0xff8] ;  /* 0x000ff80001027983 */ /* 0x000ee80000300800 */
[----:B------:R-:W-:Y:S04]  /*3570*/  STL [R1+0x4], R5 ;  /* 0x0000040501007387 */ /* 0x000fe80000100800 */
[----:B------:R0:W-:Y:S04]  /*3580*/  STL [R1+0xff0], R15 ;  /* 0x000ff00f01007387 */ /* 0x0001e80000100800 */
[----:B0-----:R-:W3:Y:S04]  /*3590*/  LDL.LU R15, [R1+0x1c] ;  /* 0x00001c00010f7983 */ /* 0x001ee80000300800 */
[----:B------:R0:W-:Y:S04]  /*35a0*/  STL [R1+0xfec], R19 ;  /* 0x000fec1301007387 */ /* 0x0001e80000100800 */
[----:B0-----:R-:W4:Y:S04]  /*35b0*/  LDL.LU R19, [R1+0x10] ;  /* 0x0000100001137983 */ /* 0x001f280000300800 */
[----:B------:R0:W-:Y:S04]  /*35c0*/  STL [R1+0xfe8], R25 ;  /* 0x000fe81901007387 */ /* 0x0001e80000100800 */
[----:B0-----:R-:W5:Y:S04]  /*35d0*/  LDL.LU R25, [R1+0xc] ;  /* 0x00000c0001197983 */ /* 0x001f680000300800 */
[----:B------:R0:W-:Y:S04]  /*35e0*/  STL [R1+0xfe4], R26 ;  /* 0x000fe41a01007387 */ /* 0x0001e80000100800 */
[----:B0-----:R-:W5:Y:S04]  /*35f0*/  LDL.LU R26, [R1+0x8] ;  /* 0x00000800011a7983 */ /* 0x001f680000300800 */
[----:B------:R0:W-:Y:S04]  /*3600*/  STL [R1+0xfe0], R27 ;  /* 0x000fe01b01007387 */ /* 0x0001e80000100800 */
[----:B0-----:R-:W5:Y:S01]  /*3610*/  LDL.LU R27, [R1+0x4] ;  /* 0x00000400011b7983 */ /* 0x001f620000300800 */
[----:B--2---:R-:W-:-:S02]  /*3620*/  IMAD R0, R0, UR44, RZ ;  /* 0x0000002c00007c24 */ /* 0x004fc4000f8e02ff */
[----:B------:R-:W-:Y:S01]  /*3630*/  IMAD R7, R7, UR44, RZ ;  /* 0x0000002c07077c24 */ /* 0x000fe2000f8e02ff */
[----:B---3--:R-:W-:-:S05]  /*3640*/  IADD3 R5, P4, PT, R15, R2, RZ ;  /* 0x000000020f057210 */ /* 0x008fca0007f9e0ff */
[----:B------:R4:W-:Y:S02]  /*3650*/  STL [R1+0xf74], R5 ;  /* 0x000f740501007387 */ /* 0x0009e40000100800 */
[----:B----4-:R-:W-:-:S05]  /*3660*/  IADD3 R5, P3, PT, R19, R2, RZ ;  /* 0x0000000213057210 */ /* 0x010fca0007f7e0ff */
[----:B------:R5:W-:Y:S02]  /*3670*/  STL [R1+0xf78], R5 ;  /* 0x000f780501007387 */ /* 0x000be40000100800 */
[----:B-----5:R-:W-:-:S05]  /*3680*/  IADD3 R5, P2, PT, R25, R2, RZ ;  /* 0x0000000219057210 */ /* 0x020fca0007f5e0ff */
[----:B------:R0:W-:Y:S02]  /*3690*/  STL [R1+0xf7c], R5 ;  /* 0x000f7c0501007387 */ /* 0x0001e40000100800 */
[----:B0-----:R-:W-:-:S05]  /*36a0*/  IADD3 R5, P1, PT, R26, R2, RZ ;  /* 0x000000021a057210 */ /* 0x001fca0007f3e0ff */
[----:B------:R0:W-:Y:S02]  /*36b0*/  STL [R1+0xf80], R5 ;  /* 0x000f800501007387 */ /* 0x0001e40000100800 */
[----:B0-----:R-:W-:-:S05]  /*36c0*/  IADD3 R5, P0, PT, R27, R2, RZ ;  /* 0x000000021b057210 */ /* 0x001fca0007f1e0ff */
[----:B------:R0:W-:Y:S02]  /*36d0*/  STL [R1+0xf84], R5 ;  /* 0x000f840501007387 */ /* 0x0001e40000100800 */
[----:B0-----:R-:W-:-:S05]  /*36e0*/  IADD3 R5, P6, PT, R0, R2, RZ ;  /* 0x0000000200057210 */ /* 0x001fca0007fde0ff */
[----:B------:R0:W-:Y:S02]  /*36f0*/  STL [R1+0xf88], R5 ;  /* 0x000f880501007387 */ /* 0x0001e40000100800 */
[----:B0-----:R-:W-:-:S05]  /*3700*/  IADD3 R5, P5, PT, R7, R2, RZ ;  /* 0x0000000207057210 */ /* 0x001fca0007fbe0ff */
[----:B------:R0:W-:Y:S04]  /*3710*/  STL [R1+0xf8c], R5 ;  /* 0x000f8c0501007387 */ /* 0x0001e80000100800 */
[----:B0-----:R-:W2:Y:S01]  /*3720*/  LDL.LU R5, [R1+0xff4] ;  /* 0x000ff40001057983 */ /* 0x001ea20000300800 */
[----:B------:R-:W-:Y:S01]  /*3730*/  IMAD R11, R11, UR44, RZ ;  /* 0x0000002c0b0b7c24 */ /* 0x000fe2000f8e02ff */
[----:B--2---:R-:W-:-:S05]  /*3740*/  LEA.HI.X.SX32 R15, R15, R5, 0x1, P4 ;  /* 0x000000050f0f7211 */ /* 0x004fca00020f0eff */
[----:B------:R0:W-:Y:S02]  /*3750*/  STL [R1+0xf6c], R15 ;  /* 0x000f6c0f01007387 */ /* 0x0001e40000100800 */
[----:B0-----:R-:W-:-:S05]  /*3760*/  IADD3 R15, P4, PT, R11, R2, RZ ;  /* 0x000000020b0f7210 */ /* 0x001fca0007f9e0ff */
[----:B------:R0:W-:Y:S04]  /*3770*/  STL [R1+0xf70], R15 ;  /* 0x000f700f01007387 */ /* 0x0001e80000100800 */
[----:B0-----:R-:W2:Y:S01]  /*3780*/  LDL.LU R15, [R1+0xff0] ;  /* 0x000ff000010f7983 */ /* 0x001ea20000300800 */
[----:B------:R-:W-:-:S05]  /*3790*/  LEA.HI.X.SX32 R19, R19, R5, 0x1, P3 ;  /* 0x0000000513137211 */ /* 0x000fca00018f0eff */
[----:B------:R2:W-:Y:S02]  /*37a0*/  STL [R1+0xf64], R19 ;  /* 0x000f641301007387 */ /* 0x0005e40000100800 */
[----:B--2---:R-:W-:-:S05]  /*37b0*/  IADD3 R19, P3, PT, R15, R2, RZ ;  /* 0x000000020f137210 */ /* 0x004fca0007f7e0ff */
        /* <DEDUP_REMOVED lines=17> */
[-C--:B------:R-:W-:Y:S01]  /*38d0*/  LEA.HI.X.SX32 R0, R0, R5.reuse, 0x1, P6 ;  /* 0x0000000500007211 */ /* 0x080fe200030f0eff */
[----:B------:R-:W-:Y:S01]  /*38e0*/  IMAD R17, R17, UR44, RZ ;  /* 0x0000002c11117c24 */ /* 0x000fe2000f8e02ff */
[----:B------:R-:W-:-:S03]  /*38f0*/  LEA.HI.X.SX32 R7, R7, R5, 0x1, P5 ;  /* 0x0000000507077211 */ /* 0x000fc600028f0eff */
[----:B------:R2:W-:Y:S01]  /*3900*/  STL [R1+0xf44], R0 ;  /* 0x000f440001007387 */ /* 0x0005e20000100800 */
[----:B------:R-:W-:Y:S01]  /*3910*/  IMAD R9, R9, UR44, RZ ;  /* 0x0000002c09097c24 */ /* 0x000fe2000f8e02ff */
[----:B------:R-:W-:Y:S01]  /*3920*/  LEA.HI.X.SX32 R11, R11, R5, 0x1, P4 ;  /* 0x000000050b0b7211 */ /* 0x000fe200020f0eff */
[----:B------:R-:W-:Y:S02]  /*3930*/  IMAD R13, R13, UR44, RZ ;  /* 0x0000002c0d0d7c24 */ /* 0x000fe4000f8e02ff */
[----:B------:R-:W-:Y:S02]  /*3940*/  IMAD R3, R3, UR44, RZ ;  /* 0x0000002c03037c24 */ /* 0x000fe4000f8e02ff */
[----:B------:R-:W-:Y:S02]  /*3950*/  IMAD R4, R4, UR44, RZ ;  /* 0x0000002c04047c24 */ /* 0x000fe4000f8e02ff */
[----:B------:R-:W-:Y:S02]  /*3960*/  IMAD R6, R6, UR44, RZ ;  /* 0x0000002c06067c24 */ /* 0x000fe4000f8e02ff */
[----:B------:R-:W-:-:S02]  /*3970*/  IMAD R8, R8, UR44, RZ ;  /* 0x0000002c08087c24 */ /* 0x000fc4000f8e02ff */
[----:B------:R-:W-:Y:S02]  /*3980*/  IMAD R10, R10, UR44, RZ ;  /* 0x0000002c0a0a7c24 */ /* 0x000fe4000f8e02ff */
[----:B------:R-:W-:Y:S01]  /*3990*/  IMAD R12, R12, UR44, RZ ;  /* 0x0000002c0c0c7c24 */ /* 0x000fe2000f8e02ff */
[----:B--2---:R-:W-:-:S05]  /*39a0*/  IADD3 R0, P6, PT, R27, R2, RZ ;  /* 0x000000021b007210 */ /* 0x004fca0007fde0ff */
[----:B------:R0:W-:Y:S04]  /*39b0*/  STL [R1+0xf48], R0 ;  /* 0x000f480001007387 */ /* 0x0001e80000100800 */
[----:B0-----:R-:W2:Y:S04]  /*39c0*/  LDL.LU R0, [R1+0xfdc] ;  /* 0x000fdc0001007983 */ /* 0x001ea80000300800 */
[----:B------:R0:W-:Y:S02]  /*39d0*/  STL [R1+0xf3c], R7 ;  /* 0x000f3c0701007387 */ /* 0x0001e40000100800 */
[----:B0-----:R-:W-:-:S05]  /*39e0*/  IADD3 R7, P5, PT, R17, R2, RZ ;  /* 0x0000000211077210 */ /* 0x001fca0007fbe0ff */
[----:B------:R0:W-:Y:S04]  /*39f0*/  STL [R1+0xf40], R7 ;  /* 0x000f400701007387 */ /* 0x0001e80000100800 */
[----:B------:R1:W-:Y:S01]  /*3a00*/  STL [R1+0xf34], R11 ;  /* 0x000f340b01007387 */ /* 0x0003e20000100800 */
[----:B0-----:R-:W-:Y:S02]  /*3a10*/  IADD3 R7, P4, PT, R9, R2, RZ ;  /* 0x0000000209077210 */ /* 0x001fe40007f9e0ff */
[----:B-1----:R-:W-:-:S03]  /*3a20*/  LEA.HI.X.SX32 R11, R15, R5, 0x1, P3 ;  /* 0x000000050f0b7211 */ /* 0x002fc600018f0eff */
[----:B------:R0:W-:Y:S01]  /*3a30*/  STL [R1+0xf38], R7 ;  /* 0x000f380701007387 */ /* 0x0001e20000100800 */
[----:B------:R-:W-:-:S03]  /*3a40*/  IADD3 R15, P3, PT, R13, R2, RZ ;  /* 0x000000020d0f7210 */ /* 0x000fc60007f7e0ff */
[----:B------:R1:W-:Y:S01]  /*3a50*/  STL [R1+0xf2c], R11 ;  /* 0x000f2c0b01007387 */ /* 0x0003e20000100800 */
[----:B0-----:R-:W-:-:S03]  /*3a60*/  LEA.HI.X.SX32 R7, R19, R5, 0x1, P2 ;  /* 0x0000000513077211 */ /* 0x001fc600010f0eff */
[----:B------:R0:W-:Y:S01]  /*3a70*/  STL [R1+0xf30], R15 ;  /* 0x000f300f01007387 */ /* 0x0001e20000100800 */
[----:B-1----:R-:W-:-:S03]  /*3a80*/  IADD3 R11, P2, PT, R3, R2, RZ ;  /* 0x00000002030b7210 */ /* 0x002fc60007f5e0ff */
[----:B------:R1:W-:Y:S04]  /*3a90*/  STL [R1+0xf24], R7 ;  /* 0x000f240701007387 */ /* 0x0003e80000100800 */
[----:B------:R3:W-:Y:S01]  /*3aa0*/  STL [R1+0xf28], R11 ;  /* 0x000f280b01007387 */ /* 0x0007e20000100800 */
[----:B0-----:R-:W-:Y:S02]  /*3ab0*/  LEA.HI.X.SX32 R15, R25, R5, 0x1, P1 ;  /* 0x00000005190f7211 */ /* 0x001fe400008f0eff */
[----:B-1----:R-:W-:-:S03]  /*3ac0*/  IADD3 R7, P1, PT, R4, R2, RZ ;  /* 0x0000000204077210 */ /* 0x002fc60007f3e0ff */
[----:B------:R0:W-:Y:S01]  /*3ad0*/  STL [R1+0xf1c], R15 ;  /* 0x000f1c0f01007387 */ /* 0x0001e20000100800 */
[----:B---3--:R-:W-:-:S03]  /*3ae0*/  LEA.HI.X.SX32 R11, R26, R5, 0x1, P0 ;  /* 0x000000051a0b7211 */ /* 0x008fc600000f0eff */
[----:B------:R1:W-:Y:S04]  /*3af0*/  STL [R1+0xf20], R7 ;  /* 0x000f200701007387 */ /* 0x0003e80000100800 */
[----:B------:R3:W-:Y:S01]  /*3b00*/  STL [R1+0xf14], R11 ;  /* 0x000f140b01007387 */ /* 0x0007e20000100800 */
[----:B0-----:R-:W-:Y:S02]  /*3b10*/  IADD3 R15, P0, PT, R6, R2, RZ ;  /* 0x00000002060f7210 */ /* 0x001fe40007f1e0ff */
[----:B-1----:R-:W-:-:S03]  /*3b20*/  LEA.HI.X.SX32 R7, R27, R5, 0x1, P6 ;  /* 0x000000051b077211 */ /* 0x002fc600030f0eff */
[----:B------:R0:W-:Y:S01]  /*3b30*/  STL [R1+0xf18], R15 ;  /* 0x000f180f01007387 */ /* 0x0001e20000100800 */
[----:B---3--:R-:W-:-:S03]  /*3b40*/  IADD3 R11, P6, PT, R8, R2, RZ ;  /* 0x00000002080b7210 */ /* 0x008fc60007fde0ff */
[----:B------:R1:W-:Y:S04]  /*3b50*/  STL [R1+0xf0c], R7 ;  /* 0x000f0c0701007387 */ /* 0x0003e80000100800 */
[----:B------:R3:W-:Y:S01]  /*3b60*/  STL [R1+0xf10], R11 ;  /* 0x000f100b01007387 */ /* 0x0007e20000100800 */
[----:B0-----:R-:W-:Y:S02]  /*3b70*/  LEA.HI.X.SX32 R15, R17, R5, 0x1, P5 ;  /* 0x00000005110f7211 */ /* 0x001fe400028f0eff */
[----:B-1----:R-:W-:-:S03]  /*3b80*/  IADD3 R7, P5, PT, R10, R2, RZ ;  /* 0x000000020a077210 */ /* 0x002fc60007fbe0ff */
[----:B------:R-:W-:Y:S01]  /*3b90*/  STL [R1+0xf04], R15 ;  /* 0x000f040f01007387 */ /* 0x000fe20000100800 */
[----:B---3--:R-:W-:-:S03]  /*3ba0*/  LEA.HI.X.SX32 R11, R9, R5, 0x1, P4 ;  /* 0x00000005090b7211 */ /* 0x008fc600020f0eff */
[----:B------:R0:W-:Y:S01]  /*3bb0*/  STL [R1+0xf08], R7 ;  /* 0x000f080701007387 */ /* 0x0001e20000100800 */
[----:B------:R-:W-:-:S03]  /*3bc0*/  IADD3 R9, P4, PT, R12, R2, RZ ;  /* 0x000000020c097210 */ /* 0x000fc60007f9e0ff */
[----:B------:R1:W-:Y:S04]  /*3bd0*/  STL [R1+0xefc], R11 ;  /* 0x000efc0b01007387 */ /* 0x0003e80000100800 */
[----:B------:R-:W3:Y:S01]  /*3be0*/  LDL.LU R19, [R1+0x60] ;  /* 0x0000600001137983 */ /* 0x000ee20000300800 */
[----:B0-----:R-:W-:-:S03]  /*3bf0*/  LEA.HI.X.SX32 R7, R13, R5, 0x1, P3 ;  /* 0x000000050d077211 */ /* 0x001fc600018f0eff */
[----:B------:R-:W-:Y:S04]  /*3c00*/  STL [R1+0xf00], R9 ;  /* 0x000f000901007387 */ /* 0x000fe80000100800 */
[----:B------:R-:W4:Y:S04]  /*3c10*/  LDL.LU R15, [R1+0x5c] ;  /* 0x00005c00010f7983 */ /* 0x000f280000300800 */
[----:B------:R0:W-:Y:S04]  /*3c20*/  STL [R1+0xef4], R7 ;  /* 0x000ef40701007387 */ /* 0x0001e80000100800 */
[----:B-1----:R-:W5:Y:S04]  /*3c30*/  LDL.LU R11, [R1+0x58] ;  /* 0x00005800010b7983 */ /* 0x002f680000300800 */
[----:B0-----:R-:W2:Y:S01]  /*3c40*/  LDL.LU R7, [R1+0x54] ;  /* 0x0000540001077983 */ /* 0x001ea20000300800 */
[----:B------:R-:W-:-:S02]  /*3c50*/  IMAD R14, R14, UR44, RZ ;  /* 0x0000002c0e0e7c24 */ /* 0x000fc4000f8e02ff */
[----:B------:R-:W-:Y:S01]  /*3c60*/  IMAD R16, R16, UR44, RZ ;  /* 0x0000002c10107c24 */ /* 0x000fe2000f8e02ff */
[-C--:B------:R-:W-:Y:S02]  /*3c70*/  LEA.HI.X.SX32 R9, R3, R5.reuse, 0x1, P2 ;  /* 0x0000000503097211 */ /* 0x080fe400010f0eff */
[-C--:B------:R-:W-:Y:S01]  /*3c80*/  IADD3 R17, P3, PT, R14, R2.reuse, RZ ;  /* 0x000000020e117210 */ /* 0x080fe20007f7e0ff */
[----:B------:R-:W-:Y:S01]  /*3c90*/  IMAD R18, R18, UR44, RZ ;  /* 0x0000002c12127c24 */ /* 0x000fe2000f8e02ff */
[----:B------:R-:W-:Y:S01]  /*3ca0*/  IADD3 R13, P2, PT, R16, R2, RZ ;  /* 0x00000002100d7210 */ /* 0x000fe20007f5e0ff */
[----:B------:R-:W-:Y:S01]  /*3cb0*/  IMAD R29, R29, UR44, RZ ;  /* 0x0000002c1d1d7c24 */ /* 0x000fe2000f8e02ff */
[-C--:B------:R-:W-:Y:S01]  /*3cc0*/  LEA.HI.X.SX32 R3, R4, R5.reuse, 0x1, P1 ;  /* 0x0000000504037211 */ /* 0x080fe200008f0eff */
[----:B------:R-:W-:Y:S01]  /*3cd0*/  STL [R1+0xef8], R17 ;  /* 0x000ef81101007387 */ /* 0x000fe20000100800 */
[----:B------:R-:W-:-:S03]  /*3ce0*/  LEA.HI.X.SX32 R4, R6, R5, 0x1, P0 ;  /* 0x0000000506047211 */ /* 0x000fc600000f0eff */
[----:B------:R0:W-:Y:S01]  /*3cf0*/  STL [R1+0xeec], R9 ;  /* 0x000eec0901007387 */ /* 0x0001e20000100800 */
[----:B------:R-:W-:-:S03]  /*3d00*/  IMAD R28, R28, UR44, RZ ;  /* 0x0000002c1c1c7c24 */ /* 0x000fc6000f8e02ff */
[----:B------:R-:W-:Y:S04]  /*3d10*/  STL [R1+0xef0], R13 ;  /* 0x000ef00d01007387 */ /* 0x000fe80000100800 */
[----:B------:R1:W-:Y:S01]  /*3d20*/  STL [R1+0xee4], R3 ;  /* 0x000ee40301007387 */ /* 0x0003e20000100800 */
[----:B0-----:R-:W-:Y:S01]  /*3d30*/  IADD3 R9, P1, PT, R18, R2, RZ ;  /* 0x0000000212097210 */ /* 0x001fe20007f3e0ff */
[----:B------:R-:W-:Y:S01]  /*3d40*/  IMAD R20, R20, UR44, RZ ;  /* 0x0000002c14147c24 */ /* 0x000fe2000f8e02ff */
[----:B------:R-:W-:-:S03]  /*3d50*/  LEA.HI.X.SX32 R6, R8, R5, 0x1, P6 ;  /* 0x0000000508067211 */ /* 0x000fc600030f0eff */
[----:B------:R-:W-:Y:S01]  /*3d60*/  STL [R1+0xee8], R9 ;  /* 0x000ee80901007387 */ /* 0x000fe20000100800 */
[----:B-1----:R-:W-:-:S03]  /*3d70*/  IADD3 R3, P0, PT, R29, R2, RZ ;  /* 0x000000021d037210 */ /* 0x002fc60007f1e0ff */
[----:B------:R0:W-:Y:S01]  /*3d80*/  STL [R1+0xedc], R4 ;  /* 0x000edc0401007387 */ /* 0x0001e20000100800 */
[----:B------:R-:W-:-:S03]  /*3d90*/  IMAD R21, R21, UR44, RZ ;  /* 0x0000002c15157c24 */ /* 0x000fc6000f8e02ff */
[----:B------:R1:W-:Y:S01]  /*3da0*/  STL [R1+0xee0], R3 ;  /* 0x000ee00301007387 */ /* 0x0003e20000100800 */
[----:B0-----:R-:W-:-:S03]  /*3db0*/  IADD3 R4, P6, PT, R28, R2, RZ ;  /* 0x000000021c047210 */ /* 0x001fc60007fde0ff */
[----:B------:R0:W-:Y:S01]  /*3dc0*/  STL [R1+0xed4], R6 ;  /* 0x000ed40601007387 */ /* 0x0001e20000100800 */
[----:B-1----:R-:W-:-:S03]  /*3dd0*/  LEA.HI.X.SX32 R3, R10, R5, 0x1, P5 ;  /* 0x000000050a037211 */ /* 0x002fc600028f0eff */
[----:B------:R1:W-:Y:S01]  /*3de0*/  STL [R1+0xed8], R4 ;  /* 0x000ed80401007387 */ /* 0x0003e20000100800 */
[----:B------:R-:W-:-:S03]  /*3df0*/  IMAD R22, R22, UR44, RZ ;  /* 0x0000002c16167c24 */ /* 0x000fc6000f8e02ff */
[----:B------:R1:W-:Y:S01]  /*3e00*/  STL [R1+0xecc], R3 ;  /* 0x000ecc0301007387 */ /* 0x0003e20000100800 */
[----:B0-----:R-:W-:Y:S02]  /*3e10*/  IADD3 R6, P5, PT, R20, R2, RZ ;  /* 0x0000000214067210 */ /* 0x001fe40007fbe0ff */
[----:B-1----:R-:W-:-:S03]  /*3e20*/  LEA.HI.X.SX32 R4, R12, R5, 0x1, P4 ;  /* 0x000000050c047211 */ /* 0x002fc600020f0eff */
[----:B------:R0:W-:Y:S01]  /*3e30*/  STL [R1+0xed0], R6 ;  /* 0x000ed00601007387 */ /* 0x0001e20000100800 */
[----:B------:R-:W-:-:S03]  /*3e40*/  IADD3 R3, P4, PT, R21, R2, RZ ;  /* 0x0000000215037210 */ /* 0x000fc60007f9e0ff */
[----:B------:R1:W-:Y:S01]  /*3e50*/  STL [R1+0xec4], R4 ;  /* 0x000ec40401007387 */ /* 0x0003e20000100800 */
[----:B------:R-:W-:-:S03]  /*3e60*/  IMAD R23, R23, UR44, RZ ;  /* 0x0000002c17177c24 */ /* 0x000fc6000f8e02ff */
[----:B------:R1:W-:Y:S01]  /*3e70*/  STL [R1+0xec8], R3 ;  /* 0x000ec80301007387 */ /* 0x0003e20000100800 */
[-C--:B0-----:R-:W-:Y:S01]  /*3e80*/  LEA.HI.X.SX32 R6, R14, R5.reuse, 0x1, P3 ;  /* 0x000000050e067211 */ /* 0x081fe200018f0eff */
[----:B------:R-:W-:Y:S01]  /*3e90*/  IMAD R24, R24, UR44, RZ ;  /* 0x0000002c18187c24 */ /* 0x000fe2000f8e02ff */
[----:B------:R-:W-:Y:S01]  /*3ea0*/  UIMAD UR26, UR5, 0x3e, URZ ;  /* 0x0000003e051a78a4 */ /* 0x000fe2000f8e02ff */
[----:B-1----:R-:W-:Y:S02]  /*3eb0*/  IADD3 R4, P3, PT, R22, R2, RZ ;  /* 0x0000000216047210 */ /* 0x002fe40007f7e0ff */
[----:B------:R0:W-:Y:S01]  /*3ec0*/  STL [R1+0xebc], R6 ;  /* 0x000ebc0601007387 */ /* 0x0001e20000100800 */
[----:B------:R-:W-:Y:S01]  /*3ed0*/  UIMAD UR61, UR5, 0x3d, URZ ;  /* 0x0000003d053d78a4 */ /* 0x000fe2000f8e02ff */
[----:B------:R-:W-:Y:S02]  /*3ee0*/  LEA.HI.X.SX32 R3, R16, R5, 0x1, P2 ;  /* 0x0000000510037211 */ /* 0x000fe400010f0eff */
[----:B------:R1:W-:Y:S01]  /*3ef0*/  STL [R1+0xec0], R4 ;  /* 0x000ec00401007387 */ /* 0x0003e20000100800 */
[----:B------:R-:W-:-:S02]  /*3f00*/  UIMAD UR69, UR5, 0x3c, URZ ;  /* 0x0000003c054578a4 */ /* 0x000fc4000f8e02ff */
[----:B------:R-:W-:Y:S01]  /*3f10*/  USHF.R.S32.HI UR27, URZ, 0x1f, UR6 ;  /* 0x0000001fff1b7899 */ /* 0x000fe20008011406 */
[----:B------:R1:W-:Y:S01]  /*3f20*/  STL [R1+0xeb4], R3 ;  /* 0x000eb40301007387 */ /* 0x0003e20000100800 */
[----:B------:R-:W-:Y:S01]  /*3f30*/  UIMAD UR53, UR5, 0x3b, URZ ;  /* 0x0000003b053578a4 */ /* 0x000fe2000f8e02ff */
[-C--:B0-----:R-:W-:Y:S01]  /*3f40*/  IADD3 R6, P2, PT, R23, R2.reuse, RZ ;  /* 0x0000000217067210 */ /* 0x081fe20007f5e0ff */
[----:B------:R-:W-:Y:S02]  /*3f50*/  UIMAD UR73, UR5, 0x3a, URZ ;  /* 0x0000003a054978a4 */ /* 0x000fe4000f8e02ff */
[----:B------:R-:W-:Y:S01]  /*3f60*/  UIMAD UR65, UR5, 0x39, URZ ;  /* 0x00000039054178a4 */ /* 0x000fe2000f8e02ff */
[-C--:B-1----:R-:W-:Y:S01]  /*3f70*/  LEA.HI.X.SX32 R4, R18, R5.reuse, 0x1, P1 ;  /* 0x0000000512047211 */ /* 0x082fe200008f0eff */
[----:B------:R-:W-:Y:S01]  /*3f80*/  STL [R1+0xeb8], R6 ;  /* 0x000eb80601007387 */ /* 0x000fe20000100800 */
[----:B------:R-:W-:Y:S01]  /*3f90*/  UIMAD UR57, UR5, 0x38, URZ ;  /* 0x00000038053978a4 */ /* 0x000fe2000f8e02ff */
[----:B------:R-:W-:Y:S01]  /*3fa0*/  IADD3 R3, P1, PT, R24, R2, RZ ;  /* 0x0000000218037210 */ /* 0x000fe20007f3e0ff */
[----:B------:R-:W-:Y:S01]  /*3fb0*/  UIMAD UR49, UR5, 0x37, URZ ;  /* 0x00000037053178a4 */ /* 0x000fe2000f8e02ff */
[----:B------:R-:W-:Y:S01]  /*3fc0*/  LEA.HI.X.SX32 R2, R29, R5, 0x1, P0 ;  /* 0x000000051d027211 */ /* 0x000fe200000f0eff */
[----:B------:R0:W-:Y:S01]  /*3fd0*/  STL [R1+0xeb0], R4 ;  /* 0x000eb00401007387 */ /* 0x0001e20000100800 */
[----:B------:R-:W-:-:S02]  /*3fe0*/  UIMAD UR75, UR5, 0x36, URZ ;  /* 0x00000036054b78a4 */ /* 0x000fc4000f8e02ff */
[----:B------:R-:W-:Y:S01]  /*3ff0*/  UIMAD UR71, UR5, 0x35, URZ ;  /* 0x00000035054778a4 */ /* 0x000fe2000f8e02ff */
[----:B------:R1:W-:Y:S01]  /*4000*/  STL [R1+0xeac], R3 ;  /* 0x000eac0301007387 */ /* 0x0003e20000100800 */
[----:B------:R-:W-:Y:S02]  /*4010*/  UIMAD UR67, UR5, 0x34, URZ ;  /* 0x00000034054378a4 */ /* 0x000fe4000f8e02ff */
[----:B------:R-:W-:Y:S01]  /*4020*/  UIMAD UR63, UR5, 0x33, URZ ;  /* 0x00000033053f78a4 */ /* 0x000fe2000f8e02ff */
[----:B------:R1:W-:Y:S01]  /*4030*/  STL [R1+0xea4], R2 ;  /* 0x000ea40201007387 */ /* 0x0003e20000100800 */
[----:B------:R-:W-:Y:S01]  /*4040*/  UIMAD UR59, UR5, 0x32, URZ ;  /* 0x00000032053b78a4 */ /* 0x000fe2000f8e02ff */
[-C--:B0-----:R-:W-:Y:S01]  /*4050*/  LEA.HI.X.SX32 R4, R28, R5.reuse, 0x1, P6 ;  /* 0x000000051c047211 */ /* 0x081fe200030f0eff */
[----:B------:R-:W-:Y:S02]  /*4060*/  UIMAD UR55, UR5, 0x31, URZ ;  /* 0x00000031053778a4 */ /* 0x000fe4000f8e02ff */
[----:B------:R-:W-:Y:S01]  /*4070*/  UIMAD UR51, UR5, 0x30, URZ ;  /* 0x00000030053378a4 */ /* 0x000fe2000f8e02ff */
[-C--:B-1----:R-:W-:Y:S01]  /*4080*/  LEA.HI.X.SX32 R3, R20, R5.reuse, 0x1, P5 ;  /* 0x0000000514037211 */ /* 0x082fe200028f0eff */
[----:B------:R0:W-:Y:S01]  /*4090*/  STL [R1+0xe9c], R4 ;  /* 0x000e9c0401007387 */ /* 0x0001e20000100800 */
[----:B------:R-:W-:Y:S01]  /*40a0*/  UIMAD UR46, UR5, 0x2f, URZ ;  /* 0x0000002f052e78a4 */ /* 0x000fe2000f8e02ff */
[----:B------:R-:W-:-:S02]  /*40b0*/  LEA.HI.X.SX32 R2, R21, R5, 0x1, P4 ;  /* 0x0000000515027211 */ /* 0x000fc400020f0eff */
        /* <DEDUP_REMOVED lines=16> */
[----:B------:R-:W-:Y:S02]  /*41c0*/  UIMAD UR60, UR5, 0x26, URZ ;  /* 0x00000026053c78a4 */ /* 0x000fe4000f8e02ff */
[----:B------:R-:W-:Y:S02]  /*41d0*/  UIMAD UR58, UR5, 0x25, URZ ;  /* 0x00000025053a78a4 */ /* 0x000fe4000f8e02ff */
[----:B------:R-:W-:Y:S02]  /*41e0*/  UIMAD UR56, UR5, 0x24, URZ ;  /* 0x00000024053878a4 */ /* 0x000fe4000f8e02ff */
[----:B------:R-:W-:-:S02]  /*41f0*/  UIMAD UR54, UR5, 0x23, URZ ;  /* 0x00000023053678a4 */ /* 0x000fc4000f8e02ff */
[----:B------:R-:W-:Y:S02]  /*4200*/  UIMAD UR52, UR5, 0x22, URZ ;  /* 0x00000022053478a4 */ /* 0x000fe4000f8e02ff */
[----:B------:R-:W-:Y:S02]  /*4210*/  UIMAD UR50, UR5, 0x21, URZ ;  /* 0x00000021053278a4 */ /* 0x000fe4000f8e02ff */
[----:B------:R-:W-:Y:S02]  /*4220*/  USHF.L.U32 UR47, UR5, 0x5, URZ ;  /* 0x00000005052f7899 */ /* 0x000fe400080006ff */
[----:B------:R-:W-:Y:S02]  /*4230*/  UIMAD UR48, UR5, 0x1f, URZ ;  /* 0x0000001f053078a4 */ /* 0x000fe4000f8e02ff */
[----:B------:R-:W-:Y:S02]  /*4240*/  UIMAD UR77, UR5, 0x1e, URZ ;  /* 0x0000001e054d78a4 */ /* 0x000fe4000f8e02ff */
[----:B------:R-:W-:-:S02]  /*4250*/  UIMAD UR9, UR9, 0x1c, URZ ;  /* 0x0000001c090978a4 */ /* 0x000fc4000f8e02ff */
[----:B------:R-:W-:Y:S02]  /*4260*/  UIMAD UR14, UR14, 0x1b, URZ ;  /* 0x0000001b0e0e78a4 */ /* 0x000fe4000f8e02ff */
[----:B------:R-:W-:Y:S02]  /*4270*/  UIMAD UR19, UR19, 0x1a, URZ ;  /* 0x0000001a131378a4 */ /* 0x000fe4000f8e02ff */
[----:B------:R-:W-:Y:S02]  /*4280*/  UIMAD UR28, UR28, 0x19, URZ ;  /* 0x000000191c1c78a4 */ /* 0x000fe4000f8e02ff */
        /* <DEDUP_REMOVED lines=8> */
[----:B------:R-:W-:-:S02]  /*4310*/  USHF.L.U32 UR30, UR30, 0x4, URZ ;  /* 0x000000041e1e7899 */ /* 0x000fc400080006ff */
[----:B------:R-:W-:Y:S02]  /*4320*/  UIMAD UR29, UR29, 0xf, URZ ;  /* 0x0000000f1d1d78a4 */ /* 0x000fe4000f8e02ff */
[----:B------:R-:W-:Y:S02]  /*4330*/  UIMAD UR23, UR23, 0xe, URZ ;  /* 0x0000000e171778a4 */ /* 0x000fe4000f8e02ff */
[----:B------:R-:W-:Y:S02]  /*4340*/  UIMAD UR22, UR22, 0xd, URZ ;  /* 0x0000000d161678a4 */ /* 0x000fe4000f8e02ff */
[----:B------:R-:W-:Y:S02]  /*4350*/  UIMAD UR21, UR21, 0xc, URZ ;  /* 0x0000000c151578a4 */ /* 0x000fe4000f8e02ff */
[----:B------:R-:W-:Y:S02]  /*4360*/  UIMAD UR20, UR20, 0xb, URZ ;  /* 0x0000000b141478a4 */ /* 0x000fe4000f8e02ff */
[----:B------:R-:W-:-:S02]  /*4370*/  UIMAD UR18, UR18, 0xa, URZ ;  /* 0x0000000a121278a4 */ /* 0x000fc4000f8e02ff */
[----:B------:R-:W-:Y:S02]  /*4380*/  UIMAD UR17, UR17, 0x9, URZ ;  /* 0x00000009111178a4 */ /* 0x000fe4000f8e02ff */
[----:B------:R-:W-:Y:S02]  /*4390*/  USHF.L.U32 UR16, UR16, 0x3, URZ ;  /* 0x0000000310107899 */ /* 0x000fe400080006ff */
[----:B------:R-:W-:Y:S02]  /*43a0*/  UIMAD UR15, UR15, 0x7, URZ ;  /* 0x000000070f0f78a4 */ /* 0x000fe4000f8e02ff */
[----:B------:R-:W-:Y:S02]  /*43b0*/  UIMAD UR13, UR13, 0x6, URZ ;  /* 0x000000060d0d78a4 */ /* 0x000fe4000f8e02ff */
[----:B------:R-:W-:Y:S02]  /*43c0*/  UIMAD UR12, UR12, 0x5, URZ ;  /* 0x000000050c0c78a4 */ /* 0x000fe4000f8e02ff */
[----:B------:R-:W-:-:S02]  /*43d0*/  USHF.L.U32 UR11, UR11, 0x2, URZ ;  /* 0x000000020b0b7899 */ /* 0x000fc400080006ff */
[----:B------:R-:W-:Y:S02]  /*43e0*/  UIMAD UR10, UR10, 0x3, URZ ;  /* 0x000000030a0a78a4 */ /* 0x000fe4000f8e02ff */
[----:B------:R-:W-:Y:S01]  /*43f0*/  USHF.L.U32 UR8, UR8, 0x1, URZ ;  /* 0x0000000108087899 */ /* 0x000fe200080006ff */
[----:B------:R-:W0:Y:S01]  /*4400*/  LDCU UR44, c[0x0][0x3a8] ;  /* 0x00007500ff2c77ac */ /* 0x000e220008000800 */
[----:B---3--:R-:W-:Y:S02]  /*4410*/  IMAD R5, R19, UR43, RZ ;  /* 0x0000002b13057c24 */ /* 0x008fe4000f8e02ff */
[----:B----4-:R-:W-:-:S03]  /*4420*/  IMAD R4, R15, UR43, RZ ;  /* 0x0000002b0f047c24 */ /* 0x010fc6000f8e02ff */
[----:B------:R-:W-:Y:S01]  /*4430*/  IADD3 R10, P0, PT, R5, UR24, RZ ;  /* 0x00000018050a7c10 */ /* 0x000fe2000ff1e0ff */
[----:B-----5:R-:W-:Y:S01]  /*4440*/  IMAD R3, R11, UR43, RZ ;  /* 0x0000002b0b037c24 */ /* 0x020fe2000f8e02ff */
[----:B------:R-:W-:Y:S01]  /*4450*/  IADD3 R11, P1, PT, R4, UR24, RZ ;  /* 0x00000018040b7c10 */ /* 0x000fe2000ff3e0ff */
[----:B--2---:R-:W-:-:S03]  /*4460*/  IMAD R2, R7, UR43, RZ ;  /* 0x0000002b07027c24 */ /* 0x004fc6000f8e02ff */
[----:B------:R-:W-:Y:S01]  /*4470*/  IADD3 R12, P2, PT, R3, UR24, RZ ;  /* 0x00000018030c7c10 */ /* 0x000fe2000ff5e0ff */
[----:B------:R-:W-:Y:S01]  /*4480*/  STL [R1+0x4b4], R10 ;  /* 0x0004b40a01007387 */ /* 0x000fe20000100800 */
[----:B------:R-:W-:Y:S01]  /*4490*/  LEA.HI.X.SX32 R6, R5, UR25, 0x1, P0 ;  /* 0x0000001905067c11 */ /* 0x000fe200080f0eff */
[----:B------:R-:W-:Y:S01]  /*44a0*/  ULEA.HI UR27, UR27, UR6, URZ, 0x6 ;  /* 0x000000061b1b7291 */ /* 0x000fe2000f8f30ff */
[----:B------:R-:W-:Y:S01]  /*44b0*/  IADD3 R13, P3, PT, R2, UR24, RZ ;  /* 0x00000018020d7c10 */ /* 0x000fe2000ff7e0ff */
[----:B------:R-:W-:Y:S01]  /*44c0*/  STL [R1+0x4bc], R11 ;  /* 0x0004bc0b01007387 */ /* 0x000fe20000100800 */
[----:B------:R-:W-:Y:S01]  /*44d0*/  LEA.HI.X.SX32 R7, R4, UR25, 0x1, P1 ;  /* 0x0000001904077c11 */ /* 0x000fe200088f0eff */
[----:B------:R-:W1:Y:S01]  /*44e0*/  LDCU UR43, c[0x0][0x3a8] ;  /* 0x00007500ff2b77ac */ /* 0x000e620008000800 */
[----:B------:R-:W-:Y:S01]  /*44f0*/  LEA.HI.X.SX32 R8, R3, UR25, 0x1, P2 ;  /* 0x0000001903087c11 */ /* 0x000fe200090f0eff */
[----:B------:R-:W-:Y:S01]  /*4500*/  STL [R1+0x4c4], R12 ;  /* 0x0004c40c01007387 */ /* 0x000fe20000100800 */
[----:B------:R-:W-:-:S03]  /*4510*/  LEA.HI.X.SX32 R9, R2, UR25, 0x1, P3 ;  /* 0x0000001902097c11 */ /* 0x000fc600098f0eff */
[----:B------:R-:W-:Y:S04]  /*4520*/  STL [R1+0x4cc], R13 ;  /* 0x0004cc0d01007387 */ /* 0x000fe80000100800 */
[----:B------:R-:W-:Y:S04]  /*4530*/  STL [R1+0x4b0], R6 ;  /* 0x0004b00601007387 */ /* 0x000fe80000100800 */
[----:B------:R-:W-:Y:S04]  /*4540*/  STL [R1+0x4b8], R7 ;  /* 0x0004b80701007387 */ /* 0x000fe80000100800 */
[----:B------:R-:W-:Y:S04]  /*4550*/  STL [R1+0x4c0], R8 ;  /* 0x0004c00801007387 */ /* 0x000fe80000100800 */
[----:B------:R-:W-:Y:S04]  /*4560*/  STL [R1+0x4c8], R9 ;  /* 0x0004c80901007387 */ /* 0x000fe80000100800 */
[----:B------:R-:W-:Y:S04]  /*4570*/  STL [R1+0x5bc], RZ ;  /* 0x0005bcff01007387 */ /* 0x000fe80000100800 */
        /* <DEDUP_REMOVED lines=110> */
[----:B------:R-:W-:Y:S01]  /*4c60*/  STL [R1+0x318], RZ ;  /* 0x000318ff01007387 */ /* 0x000fe20000100800 */
[----:B------:R-:W-:-:S03]  /*4c70*/  UIMAD UR25, UR5, 0x3f, URZ ;  /* 0x0000003f051978a4 */ /* 0x000fc6000f8e02ff */
[----:B------:R-:W-:Y:S04]  /*4c80*/  STL [R1+0x31c], RZ ;  /* 0x00031cff01007387 */ /* 0x000fe80000100800 */
[----:B------:R-:W-:Y:S04]  /*4c90*/  STL [R1+0x190], RZ ;  /* 0x000190ff01007387 */ /* 0x000fe80000100800 */
[----:B------:R-:W-:Y:S04]  /*4ca0*/  STL [R1+0x194], RZ ;  /* 0x000194ff01007387 */ /* 0x000fe80000100800 */
[----:B------:R-:W-:Y:S04]  /*4cb0*/  STL [R1+0x198], RZ ;  /* 0x000198ff01007387 */ /* 0x000fe80000100800 */
[----:B------:R-:W-:Y:S04]  /*4cc0*/  STL [R1+0x19c], RZ ;  /* 0x00019cff01007387 */ /* 0x000fe80000100800 */
[----:B------:R-:W-:Y:S01]  /*4cd0*/  STL [R1+0x180], RZ ;  /* 0x000180ff01007387 */ /* 0x000fe20000100800 */
[----:B------:R-:W-:-:S03]  /*4ce0*/  IADD3 R2, P4, PT, R13, UR25, RZ ;  /* 0x000000190d027c10 */ /* 0x000fc6000ff9e0ff */
[----:B------:R-:W-:Y:S04]  /*4cf0*/  STL [R1+0x184], RZ ;  /* 0x000184ff01007387 */ /* 0x000fe80000100800 */
[----:B------:R-:W-:Y:S04]  /*4d00*/  STL [R1+0x188], RZ ;  /* 0x000188ff01007387 */ /* 0x000fe80000100800 */
[----:B------:R-:W-:Y:S04]  /*4d10*/  STL [R1+0x18c], RZ ;  /* 0x00018cff01007387 */ /* 0x000fe80000100800 */
[----:B------:R-:W-:Y:S01]  /*4d20*/  STL [R1+0x170], RZ ;  /* 0x000170ff01007387 */ /* 0x000fe20000100800 */
[----:B------:R-:W-:-:S03]  /*4d30*/  IADD3 R4, P1, PT, R12, UR25, RZ ;  /* 0x000000190c047c10 */ /* 0x000fc6000ff3e0ff */
[----:B------:R-:W-:Y:S01]  /*4d40*/  STL [R1+0x174], RZ ;  /* 0x000174ff01007387 */ /* 0x000fe20000100800 */
[----:B------:R-:W-:-:S03]  /*4d50*/  IADD3 R3, P3, PT, R11, UR25, RZ ;  /* 0x000000190b037c10 */ /* 0x000fc6000ff7e0ff */
[----:B------:R-:W-:Y:S04]  /*4d60*/  STL [R1+0x178], RZ ;  /* 0x000178ff01007387 */ /* 0x000fe80000100800 */
[----:B------:R-:W-:Y:S04]  /*4d70*/  STL [R1+0x17c], RZ ;  /* 0x00017cff01007387 */ /* 0x000fe80000100800 */
[----:B------:R-:W-:Y:S04]  /*4d80*/  STL [R1+0x120], RZ ;  /* 0x000120ff01007387 */ /* 0x000fe80000100800 */
[----:B------:R2:W-:Y:S04]  /*4d90*/  STL [R1+0x6b0], R2 ;  /* 0x0006b00201007387 */ /* 0x0005e80000100800 */
[----:B------:R3:W-:Y:S01]  /*4da0*/  STL [R1+0x6b8], R4 ;  /* 0x0006b80401007387 */ /* 0x0007e20000100800 */
[----:B--2---:R-:W-:-:S03]  /*4db0*/  IADD3 R2, P5, PT, R10, UR25, RZ ;  /* 0x000000190a027c10 */ /* 0x004fc6000ffbe0ff */
[----:B------:R2:W-:Y:S01]  /*4dc0*/  STL [R1+0x6c0], R3 ;  /* 0x0006c00301007387 */ /* 0x0005e20000100800 */
[----:B------:R-:W-:-:S03]  /*4dd0*/  USHF.R.S32.HI UR25, URZ, 0x1f, UR25 ;  /* 0x0000001fff197899 */ /* 0x000fc60008011419 */
[----:B------:R4:W-:Y:S01]  /*4de0*/  STL [R1+0x6c8], R2 ;  /* 0x0006c80201007387 */ /* 0x0009e20000100800 */
[----:B---3--:R-:W-:Y:S02]  /*4df0*/  IADD3 R4, P2, PT, R11, UR26, RZ ;  /* 0x0000001a0b047c10 */ /* 0x008fe4000ff5e0ff */
[----:B--2---:R-:W-:Y:S01]  /*4e00*/  IADD3 R3, P6, PT, R13, UR26, RZ ;  /* 0x0000001a0d037c10 */ /* 0x004fe2000ffde0ff */
[----:B------:R-:W-:Y:S01]  /*4e10*/  STL [R1+0x124], RZ ;  /* 0x000124ff01007387 */ /* 0x000fe20000100800 */
[----:B----4-:R-:W-:-:S03]  /*4e20*/  IADD3 R2, P0, PT, R12, UR26, RZ ;  /* 0x0000001a0c027c10 */ /* 0x010fc6000ff1e0ff */
[----:B------:R2:W-:Y:S04]  /*4e30*/  STL [R1+0x6d0], R3 ;  /* 0x0006d00301007387 */ /* 0x0005e80000100800 */
[----:B------:R3:W-:Y:S01]  /*4e40*/  STL [R1+0x6d8], R2 ;  /* 0x0006d80201007387 */ /* 0x0007e20000100800 */
[----:B--2---:R-:W-:-:S03]  /*4e50*/  IADD3.X R3, PT, PT, R9, UR25, RZ, P4, !PT ;  /* 0x0000001909037c10 */ /* 0x004fc6000a7fe4ff */
[----:B------:R2:W-:Y:S01]  /*4e60*/  STL [R1+0x6e0], R4 ;  /* 0x0006e00401007387 */ /* 0x0005e20000100800 */
[----:B---3--:R-:W-:-:S03]  /*4e70*/  IADD3 R2, P4, PT, R10, UR26, RZ ;  /* 0x0000001a0a027c10 */ /* 0x008fc6000ff9e0ff */
[----:B------:R3:W-:Y:S04]  /*4e80*/  STL [R1+0x6ac], R3 ;  /* 0x0006ac0301007387 */ /* 0x0007e80000100800 */
[----:B------:R4:W-:Y:S01]  /*4e90*/  STL [R1+0x6e8], R2 ;  /* 0x0006e80201007387 */ /* 0x0009e20000100800 */
[----:B--2---:R-:W-:Y:S02]  /*4ea0*/  IADD3.X R4, PT, PT, R8, UR25, RZ, P1, !PT ;  /* 0x0000001908047c10 */ /* 0x004fe40008ffe4ff */
[----:B---3--:R-:W-:-:S03]  /*4eb0*/  IADD3.X R3, PT, PT, R7, UR25, RZ, P3, !PT ;  /* 0x0000001907037c10 */ /* 0x008fc60009ffe4ff */
[----:B------:R-:W-:Y:S01]  /*4ec0*/  STL [R1+0x6b4], R4 ;  /* 0x0006b40401007387 */ /* 0x000fe20000100800 */
[----:B----4-:R-:W-:-:S03]  /*4ed0*/  IADD3.X R2, PT, PT, R6, UR25, RZ, P5, !PT ;  /* 0x0000001906027c10 */ /* 0x010fc6000affe4ff */
[----:B------:R2:W-:Y:S01]  /*4ee0*/  STL [R1+0x6bc], R3 ;  /* 0x0006bc0301007387 */ /* 0x0005e20000100800 */
[----:B------:R-:W-:-:S03]  /*4ef0*/  USHF.R.S32.HI UR26, URZ, 0x1f, UR26 ;  /* 0x0000001fff1a7899 */ /* 0x000fc6000801141a */
[----:B------:R3:W-:Y:S01]  /*4f00*/  STL [R1+0x6c4], R2 ;  /* 0x0006c40201007387 */ /* 0x0007e20000100800 */
[----:B--2---:R-:W-:Y:S02]  /*4f10*/  IADD3 R3, P5, PT, R13, UR61, RZ ;  /* 0x0000003d0d037c10 */ /* 0x004fe4000ffbe0ff */
[----:B---3--:R-:W-:-:S03]  /*4f20*/  IADD3 R2, P1, PT, R12, UR61, RZ ;  /* 0x0000003d0c027c10 */ /* 0x008fc6000ff3e0ff */
[----:B------:R2:W-:Y:S01]  /*4f30*/  STL [R1+0x6f0], R3 ;  /* 0x0006f00301007387 */ /* 0x0005e20000100800 */
[----:B------:R-:W-:-:S03]  /*4f40*/  IADD3 R4, P3, PT, R11, UR61, RZ ;  /* 0x0000003d0b047c10 */ /* 0x000fc6000ff7e0ff */
        /* <DEDUP_REMOVED lines=480> */
[----:B------:R3:W-:Y:S01]  /*6d50*/  STL [R1+0xa4c], R3 ;  /* 0x000a4c0301007387 */ /* 0x0007e20000100800 */
[----:B------:R-:W-:-:S03]  /*6d60*/  USHF.R.S32.HI UR6, URZ, 0x1f, UR50 ;  /* 0x0000001fff067899 */ /* 0x000fc60008011432 */
[----:B------:R4:W-:Y:S01]  /*6d70*/  STL [R1+0xa88], R2 ;  /* 0x000a880201007387 */ /* 0x0009e20000100800 */
[----:B--2---:R-:W-:Y:S02]  /*6d80*/  IADD3.X R4, PT, PT, R8, UR51, RZ, P3, !PT ;  /* 0x0000003308047c10 */ /* 0x004fe40009ffe4ff */
[----:B---3--:R-:W-:-:S03]  /*6d90*/  IADD3.X R3, PT, PT, R7, UR51, RZ, P6, !PT ;  /* 0x0000003307037c10 */ /* 0x008fc6000b7fe4ff */
[----:B------:R2:W-:Y:S01]  /*6da0*/  STL [R1+0xa54], R4 ;  /* 0x000a540401007387 */ /* 0x0005e20000100800 */
[----:B----4-:R-:W-:-:S03]  /*6db0*/  IADD3.X R2, PT, PT, R6, UR51, RZ, P2, !PT ;  /* 0x0000003306027c10 */ /* 0x010fc600097fe4ff */
[----:B------:R3:W-:Y:S04]  /*6dc0*/  STL [R1+0xa5c], R3 ;  /* 0x000a5c0301007387 */ /* 0x0007e80000100800 */
[----:B------:R4:W-:Y:S01]  /*6dd0*/  STL [R1+0xa64], R2 ;  /* 0x000a640201007387 */ /* 0x0009e20000100800 */
[----:B--2---:R-:W-:-:S03]  /*6de0*/  IADD3.X R4, PT, PT, R8, UR6, RZ, P1, !PT ;  /* 0x0000000608047c10 */ /* 0x004fc60008ffe4ff */
[----:B------:R-:W-:Y:S01]  /*6df0*/  STL [R1+0x128], RZ ;  /* 0x000128ff01007387 */ /* 0x000fe20000100800 */
[----:B---3--:R-:W-:Y:S02]  /*6e00*/  IADD3.X R3, PT, PT, R7, UR6, RZ, P0, !PT ;  /* 0x0000000607037c10 */ /* 0x008fe400087fe4ff */
[----:B----4-:R-:W-:Y:S01]  /*6e10*/  IADD3.X R2, PT, PT, R9, UR6, RZ, P4, !PT ;  /* 0x0000000609027c10 */ /* 0x010fe2000a7fe4ff */
[----:B------:R-:W-:Y:S04]  /*6e20*/  STL [R1+0x12c], RZ ;  /* 0x00012cff01007387 */ /* 0x000fe80000100800 */
[----:B------:R2:W-:Y:S04]  /*6e30*/  STL [R1+0xa6c], R2 ;  /* 0x000a6c0201007387 */ /* 0x0005e80000100800 */
[----:B------:R3:W-:Y:S04]  /*6e40*/  STL [R1+0xa74], R4 ;  /* 0x000a740401007387 */ /* 0x0007e80000100800 */
[----:B------:R4:W-:Y:S01]  /*6e50*/  STL [R1+0xa7c], R3 ;  /* 0x000a7c0301007387 */ /* 0x0009e20000100800 */
[----:B--2---:R-:W-:-:S02]  /*6e60*/  IADD3.X R2, PT, PT, R6, UR6, RZ, P5, !PT ;  /* 0x0000000606027c10 */ /* 0x004fc4000affe4ff */
[----:B---3--:R-:W-:Y:S02]  /*6e70*/  IADD3 R4, P2, PT, R12, UR47, RZ ;  /* 0x0000002f0c047c10 */ /* 0x008fe4000ff5e0ff */
[----:B----4-:R-:W-:Y:S01]  /*6e80*/  IADD3 R3, P3, PT, R13, UR47, RZ ;  /* 0x0000002f0d037c10 */ /* 0x010fe2000ff7e0ff */
[----:B------:R2:W-:Y:S04]  /*6e90*/  STL [R1+0xa84], R2 ;  /* 0x000a840201007387 */ /* 0x0005e80000100800 */
[----:B------:R3:W-:Y:S01]  /*6ea0*/  STL [R1+0xa90], R3 ;  /* 0x000a900301007387 */ /* 0x0007e20000100800 */
[----:B--2---:R-:W-:-:S03]  /*6eb0*/  IADD3 R2, P1, PT, R11, UR47, RZ ;  /* 0x0000002f0b027c10 */ /* 0x004fc6000ff3e0ff */
[----:B------:R2:W-:Y:S01]  /*6ec0*/  STL [R1+0xa98], R4 ;  /* 0x000a980401007387 */ /* 0x0005e20000100800 */
[----:B---3--:R-:W-:-:S03]  /*6ed0*/  IADD3 R3, P0, PT, R10, UR47, RZ ;  /* 0x0000002f0a037c10 */ /* 0x008fc6000ff1e0ff */
[----:B------:R3:W-:Y:S04]  /*6ee0*/  STL [R1+0xaa0], R2 ;  /* 0x000aa00201007387 */ /* 0x0007e80000100800 */
[----:B------:R4:W-:Y:S01]  /*6ef0*/  STL [R1+0xaa8], R3 ;  /* 0x000aa80301007387 */ /* 0x0009e20000100800 */
[C---:B--2---:R-:W-:Y:S02]  /*6f00*/  LOP3.LUT R4, R0.reuse, 0x20, RZ, 0x3c, !PT ;  /* 0x0000002000047812 */ /* 0x044fe400078e3cff */
[C---:B---3--:R-:W-:Y:S02]  /*6f10*/  LOP3.LUT R2, R0.reuse, 0x210, RZ, 0x3c, !PT ;  /* 0x0000021000027812 */ /* 0x048fe400078e3cff */
[C---:B------:R-:W-:Y:S02]  /*6f20*/  LOP3.LUT R2, R0.reuse, 0x40, RZ, 0x3c, !PT ;  /* 0x0000004000027812 */ /* 0x040fe400078e3cff */
[C---:B----4-:R-:W-:Y:S01]  /*6f30*/  LOP3.LUT R3, R0.reuse, 0x230, RZ, 0x3c, !PT ;  /* 0x0000023000037812 */ /* 0x050fe200078e3cff */
[----:B------:R2:W-:Y:S04]  /*6f40*/  STL [R1+0xfd0], R4 ;  /* 0x000fd00401007387 */ /* 0x0005e80000100800 */
[----:B------:R3:W-:Y:S04]  /*6f50*/  STL [R1+0xfcc], R3 ;  /* 0x000fcc0301007387 */ /* 0x0007e80000100800 */
[----:B------:R4:W-:Y:S01]  /*6f60*/  STL [R1+0xfc8], R2 ;  /* 0x000fc80201007387 */ /* 0x0009e20000100800 */
[----:B--2---:R-:W-:-:S02]  /*6f70*/  LOP3.LUT R4, R0, 0x250, RZ, 0x3c, !PT ;  /* 0x0000025000047812 */ /* 0x004fc400078e3cff */
[----:B---3--:R-:W-:-:S03]  /*6f80*/  LOP3.LUT R3, R0, 0x60, RZ, 0x3c, !PT ;  /* 0x0000006000037812 */ /* 0x008fc600078e3cff */
[----:B------:R2:W-:Y:S01]  /*6f90*/  STL [R1+0xfc4], R4 ;  /* 0x000fc40401007387 */ /* 0x0005e20000100800 */
[----:B----4-:R-:W-:Y:S01]  /*6fa0*/  LOP3.LUT R2, R0, 0x270, RZ, 0x3c, !PT ;  /* 0x0000027000027812 */ /* 0x010fe200078e3cff */
[----:B------:R-:W-:Y:S02]  /*6fb0*/  USHF.R.S32.HI UR46, URZ, 0x1f, UR47 ;  /* 0x0000001fff2e7899 */ /* 0x000fe4000801142f */
[----:B------:R3:W-:Y:S04]  /*6fc0*/  STL [R1+0xfc0], R3 ;  /* 0x000fc00301007387 */ /* 0x0007e80000100800 */
[----:B------:R4:W-:Y:S01]  /*6fd0*/  STL [R1+0xfbc], R2 ;  /* 0x000fbc0201007387 */ /* 0x0009e20000100800 */
[----:B--2---:R-:W-:Y:S02]  /*6fe0*/  IADD3 R4, P6, PT, R13, UR48, RZ ;  /* 0x000000300d047c10 */ /* 0x004fe4000ffde0ff */
[----:B---3--:R-:W-:-:S03]  /*6ff0*/  IADD3 R3, P5, PT, R12, UR48, RZ ;  /* 0x000000300c037c10 */ /* 0x008fc6000ffbe0ff */
[----:B------:R2:W-:Y:S01]  /*7000*/  STL [R1+0xab0], R4 ;  /* 0x000ab00401007387 */ /* 0x0005e20000100800 */
[----:B----4-:R-:W-:-:S03]  /*7010*/  IADD3 R2, P4, PT, R11, UR48, RZ ;  /* 0x000000300b027c10 */ /* 0x010fc6000ff9e0ff */
[----:B------:R3:W-:Y:S04]  /*7020*/  STL [R1+0xab8], R3 ;  /* 0x000ab80301007387 */ /* 0x0007e80000100800 */
[----:B------:R4:W-:Y:S01]  /*7030*/  STL [R1+0xac0], R2 ;  /* 0x000ac00201007387 */ /* 0x0009e20000100800 */
[----:B--2---:R-:W-:Y:S02]  /*7040*/  IADD3.X R4, PT, PT, R9, UR46, RZ, P3, !PT ;  /* 0x0000002e09047c10 */ /* 0x004fe40009ffe4ff */
[----:B---3--:R-:W-:-:S03]  /*7050*/  IADD3 R3, P3, PT, R10, UR48, RZ ;  /* 0x000000300a037c10 */ /* 0x008fc6000ff7e0ff */
[----:B------:R2:W-:Y:S01]  /*7060*/  STL [R1+0xa8c], R4 ;  /* 0x000a8c0401007387 */ /* 0x0005e20000100800 */
[----:B----4-:R-:W-:-:S03]  /*7070*/  IADD3.X R2, PT, PT, R8, UR46, RZ, P2, !PT ;  /* 0x0000002e08027c10 */ /* 0x010fc600097fe4ff */
[----:B------:R3:W-:Y:S01]  /*7080*/  STL [R1+0xac8], R3 ;  /* 0x000ac80301007387 */ /* 0x0007e20000100800 */
[----:B------:R-:W-:-:S03]  /*7090*/  USHF.R.S32.HI UR49, URZ, 0x1f, UR48 ;  /* 0x0000001fff317899 */ /* 0x000fc60008011430 */
[----:B------:R4:W-:Y:S01]  /*70a0*/  STL [R1+0xa94], R2 ;  /* 0x000a940201007387 */ /* 0x0009e20000100800 */
[----:B--2---:R-:W-:Y:S02]  /*70b0*/  IADD3 R4, P2, PT, R13, UR77, RZ ;  /* 0x0000004d0d047c10 */ /* 0x004fe4000ff5e0ff */
[----:B---3--:R-:W-:-:S03]  /*70c0*/  IADD3.X R3, PT, PT, R7, UR46, RZ, P1, !PT ;  /* 0x0000002e07037c10 */ /* 0x008fc60008ffe4ff */
[----:B------:R2:W-:Y:S01]  /*70d0*/  STL [R1+0xad0], R4 ;  /* 0x000ad00401007387 */ /* 0x0005e20000100800 */
[----:B----4-:R-:W-:Y:S01]  /*70e0*/  IADD3 R2, P1, PT, R12, UR77, RZ ;  /* 0x0000004d0c027c10 */ /* 0x010fe2000ff3e0ff */
[----:B------:R-:W-:Y:S02]  /*70f0*/  USHF.L.U32 UR24, UR45, 0x6, URZ ;  /* 0x000000062d187899 */ /* 0x000fe400080006ff */
[----:B------:R3:W-:Y:S01]  /*7100*/  STL [R1+0xa9c], R3 ;  /* 0x000a9c0301007387 */ /* 0x0007e20000100800 */
[----:B------:R-:W-:Y:S02]  /*7110*/  USHF.L.U32 UR45, UR5, 0x6, URZ ;  /* 0x00000006052d7899 */ /* 0x000fe400080006ff */
[----:B------:R-:W-:Y:S01]  /*7120*/  UIMAD UR5, UR5, 0x1d, URZ ;  /* 0x0000001d050578a4 */ /* 0x000fe2000f8e02ff */
[----:B------:R4:W-:Y:S01]  /*7130*/  STL [R1+0xad8], R2 ;  /* 0x000ad80201007387 */ /* 0x0009e20000100800 */
[----:B--2---:R-:W-:Y:S02]  /*7140*/  IADD3.X R4, PT, PT, R6, UR46, RZ, P0, !PT ;  /* 0x0000002e06047c10 */ /* 0x004fe400087fe4ff */
[----:B---3--:R-:W-:-:S03]  /*7150*/  IADD3 R3, P0, PT, R11, UR77, RZ ;  /* 0x0000004d0b037c10 */ /* 0x008fc6000ff1e0ff */
[----:B------:R2:W-:Y:S01]  /*7160*/  STL [R1+0xaa4], R4 ;  /* 0x000aa40401007387 */ /* 0x0005e20000100800 */
[----:B----4-:R-:W-:-:S03]  /*7170*/  IADD3.X R2, PT, PT, R9, UR49, RZ, P6, !PT ;  /* 0x0000003109027c10 */ /* 0x010fc6000b7fe4ff */
[----:B------:R3:W-:Y:S04]  /*7180*/  STL [R1+0xae0], R3 ;  /* 0x000ae00301007387 */ /* 0x0007e80000100800 */
[----:B------:R4:W-:Y:S01]  /*7190*/  STL [R1+0xaac], R2 ;  /* 0x000aac0201007387 */ /* 0x0009e20000100800 */
[----:B--2---:R-:W-:Y:S02]  /*71a0*/  IADD3 R4, P6, PT, R10, UR77, RZ ;  /* 0x0000004d0a047c10 */ /* 0x004fe4000ffde0ff */
[----:B---3--:R-:W-:-:S03]  /*71b0*/  IADD3.X R3, PT, PT, R8, UR49, RZ, P5, !PT ;  /* 0x0000003108037c10 */ /* 0x008fc6000affe4ff */
[----:B------:R2:W-:Y:S01]  /*71c0*/  STL [R1+0xae8], R4 ;  /* 0x000ae80401007387 */ /* 0x0005e20000100800 */
[----:B----4-:R-:W-:-:S03]  /*71d0*/  IADD3 R2, P5, PT, R13, UR5, RZ ;  /* 0x000000050d027c10 */ /* 0x010fc6000ffbe0ff */
[----:B------:R3:W-:Y:S01]  /*71e0*/  STL [R1+0xab4], R3 ;  /* 0x000ab40301007387 */ /* 0x0007e20000100800 */
[----:B------:R-:W-:-:S03]  /*71f0*/  USHF.R.S32.HI UR75, URZ, 0x1f, UR77 ;  /* 0x0000001fff4b7899 */ /* 0x000fc6000801144d */
        /* <DEDUP_REMOVED lines=11> */
[----:B------:R3:W-:Y:S04]  /*72b0*/  STL [R1+0xacc], R3 ;  /* 0x000acc0301007387 */ /* 0x0007e80000100800 */
[----:B------:R4:W-:Y:S01]  /*72c0*/  STL [R1+0xb08], R2 ;  /* 0x000b080201007387 */ /* 0x0009e20000100800 */
[----:B--2---:R-:W-:Y:S02]  /*72d0*/  IADD3.X R4, PT, PT, R8, UR75, RZ, P1, !PT ;  /* 0x0000004b08047c10 */ /* 0x004fe40008ffe4ff */
[----:B---3--:R-:W-:-:S03]  /*72e0*/  IADD3 R3, P1, PT, R13, UR9, RZ ;  /* 0x000000090d037c10 */ /* 0x008fc6000ff3e0ff */
[----:B------:R2:W-:Y:S01]  /*72f0*/  STL [R1+0xad4], R4 ;  /* 0x000ad40401007387 */ /* 0x0005e20000100800 */
[----:B----4-:R-:W-:Y:S01]  /*7300*/  IADD3.X R2, PT, PT, R7, UR75, RZ, P0, !PT ;  /* 0x0000004b07027c10 */ /* 0x010fe200087fe4ff */
[----:B------:R-:W-:Y:S02]  /*7310*/  USHF.R.S32.HI UR53, URZ, 0x1f, UR5 ;  /* 0x0000001fff357899 */ /* 0x000fe40008011405 */
        /* <DEDUP_REMOVED lines=464> */
[----:B0-----:R-:W-:-:S03]  /*9020*/  IADD3 R2, P3, PT, R11, UR44, RZ ;  /* 0x0000002c0b027c10 */ /* 0x001fc6000ff7e0ff */
[----:B------:R1:W-:Y:S01]  /*9030*/  STL [R1+0xe44], R3 ;  /* 0x000e440301007387 */ /* 0x0003e20000100800 */
[----:B------:R-:W-:-:S03]  /*9040*/  USHF.R.S32.HI UR7, URZ, 0x1f, UR7 ;  /* 0x0000001fff077899 */ /* 0x000fc60008011407 */
[----:B------:R0:W-:Y:S01]  /*9050*/  STL [R1+0xe80], R2 ;  /* 0x000e800201007387 */ /* 0x0001e20000100800 */
[----:B--2---:R-:W-:Y:S02]  /*9060*/  IADD3.X R4, PT, PT, R9, UR76, RZ, P2, !PT ;  /* 0x0000004c09047c10 */ /* 0x004fe400097fe4ff */
[----:B-1----:R-:W-:-:S03]  /*9070*/  IADD3 R3, P2, PT, R10, UR43, RZ ;  /* 0x0000002b0a037c10 */ /* 0x002fc6000ff5e0ff */
[----:B------:R1:W-:Y:S01]  /*9080*/  STL [R1+0xe4c], R4 ;  /* 0x000e4c0401007387 */ /* 0x0003e20000100800 */
[----:B0-----:R-:W-:-:S03]  /*9090*/  IADD3.X R2, PT, PT, R8, UR76, RZ, P1, !PT ;  /* 0x0000004c08027c10 */ /* 0x001fc60008ffe4ff */
[----:B------:R0:W-:Y:S04]  /*90a0*/  STL [R1+0xe88], R3 ;  /* 0x000e880301007387 */ /* 0x0001e80000100800 */
[----:B------:R2:W-:Y:S01]  /*90b0*/  STL [R1+0xe54], R2 ;  /* 0x000e540201007387 */ /* 0x0005e20000100800 */
[----:B-1----:R-:W-:Y:S02]  /*90c0*/  IADD3.X R4, PT, PT, R7, UR76, RZ, P0, !PT ;  /* 0x0000004c07047c10 */ /* 0x002fe400087fe4ff */
[----:B0-----:R-:W-:-:S03]  /*90d0*/  IADD3.X R3, PT, PT, R6, UR76, RZ, P6, !PT ;  /* 0x0000004c06037c10 */ /* 0x001fc6000b7fe4ff */
[----:B------:R0:W-:Y:S01]  /*90e0*/  STL [R1+0xe5c], R4 ;  /* 0x000e5c0401007387 */ /* 0x0001e20000100800 */
[----:B--2---:R-:W-:-:S03]  /*90f0*/  IADD3.X R2, PT, PT, R9, UR7, RZ, P5, !PT ;  /* 0x0000000709027c10 */ /* 0x004fc6000affe4ff */
[----:B------:R1:W-:Y:S04]  /*9100*/  STL [R1+0xe64], R3 ;  /* 0x000e640301007387 */ /* 0x0003e80000100800 */
[----:B------:R2:W-:Y:S01]  /*9110*/  STL [R1+0xe6c], R2 ;  /* 0x000e6c0201007387 */ /* 0x0005e20000100800 */
[----:B0-----:R-:W-:Y:S02]  /*9120*/  IADD3.X R4, PT, PT, R8, UR7, RZ, P4, !PT ;  /* 0x0000000708047c10 */ /* 0x001fe4000a7fe4ff */
[----:B-1----:R-:W-:Y:S02]  /*9130*/  IADD3.X R3, PT, PT, R7, UR7, RZ, P3, !PT ;  /* 0x0000000707037c10 */ /* 0x002fe40009ffe4ff */
[----:B--2---:R-:W-:Y:S01]  /*9140*/  IADD3.X R2, PT, PT, R6, UR7, RZ, P2, !PT ;  /* 0x0000000706027c10 */ /* 0x004fe200097fe4ff */
[----:B------:R0:W-:Y:S04]  /*9150*/  STL [R1+0xe74], R4 ;  /* 0x000e740401007387 */ /* 0x0001e80000100800 */
[----:B------:R0:W-:Y:S04]  /*9160*/  STL [R1+0xe84], R2 ;  /* 0x000e840201007387 */ /* 0x0001e80000100800 */
[----:B------:R0:W-:Y:S01]  /*9170*/  STL [R1+0xe7c], R3 ;  /* 0x000e7c0301007387 */ /* 0x0001e20000100800 */
[----:B------:R-:W-:-:S02]  /*9180*/  USHF.R.S32.HI UR27, URZ, 0x6, UR27 ;  /* 0x00000006ff1b7899 */ /* 0x000fc4000801141b */
[----:B------:R-:W-:Y:S02]  /*9190*/  USHF.R.S32.HI UR6, URZ, 0x1f, UR45 ;  /* 0x0000001fff067899 */ /* 0x000fe4000801142d */
[----:B------:R-:W-:-:S12]  /*91a0*/  USHF.R.S32.HI UR47, URZ, 0x1f, UR24 ;  /* 0x0000001fff2f7899 */ /* 0x000fd80008011418 */
.L_x_2:
[----:B-1----:R-:W2:Y:S01]  /*91b0*/  LDL R5, [R1+0x4b0] ;  /* 0x0004b00001057983 */ /* 0x002ea20000100800 */
[----:B0-----:R-:W0:Y:S03]  /*91c0*/  LDC R2, c[0x0][0x3a0] ;  /* 0x0000e800ff027b82 */ /* 0x001e260000000800 */
[----:B--2---:R1:W-:Y:S04]  /*91d0*/  STL [R1+0x1b10], R5 ;  /* 0x001b100501007387 */ /* 0x0043e80000100800 */
[----:B------:R-:W2:Y:S04]  /*91e0*/  LDL R4, [R1+0x4b4] ;  /* 0x0004b40001047983 */ /* 0x000ea80000100800 */
[----:B-1----:R-:W0:Y:S04]  /*91f0*/  LDL R5, [R1+0x5bc] ;  /* 0x0005bc0001057983 */ /* 0x002e280000100800 */
[----:B------:R-:W-:Y:S04]  /*9200*/  STL [R1+0x1800], R15 ;  /* 0x0018000f01007387 */ /* 0x000fe80000100800 */
        /* <DEDUP_REMOVED lines=195> */
[----:B------:R1:W-:Y:S04]  /*9e40*/  STL [R1+0x1b0c], R11 ;  /* 0x001b0c0b01007387 */ /* 0x0003e80000100800 */
        /* <DEDUP_REMOVED lines=20> */
[----:B------:R-:W-:Y:S01]  /*9f90*/  STL [R1+0x17a8], R25 ;  /* 0x0017a81901007387 */ /* 0x000fe20000100800 */
[----:B0-----:R-:W-:-:S03]  /*9fa0*/  IMAD R2, R5, -0x40, R2 ;  /* 0xffffffc005027824 */ /* 0x001fc600078e0202 */
[----:B------:R-:W-:Y:S04]  /*9fb0*/  STL [R1+0x17a4], R27 ;  /* 0x0017a41b01007387 */ /* 0x000fe80000100800 */
[----:B------:R-:W-:Y:S04]  /*9fc0*/  STL [R1+0x17a0], R29 ;  /* 0x0017a01d01007387 */ /* 0x000fe80000100800 */
[----:B-----5:R-:W-:Y:S04]  /*9fd0*/  STL [R1+0x16d8], R0 ;  /* 0x0016d80001007387 */ /* 0x020fe80000100800 */
[----:B------:R-:W-:Y:S04]  /*9fe0*/  STL [R1+0x16dc], R0 ;  /* 0x0016dc0001007387 */ /* 0x000fe80000100800 */
[----:B------:R-:W2:Y:S01]  /*9ff0*/  LDL.LU R5, [R1+0x1b10] ;  /* 0x001b100001057983 */ /* 0x000ea20000300800 */
[----:B------:R-:W-:-:S02]  /*a000*/  ISETP.GT.AND P0, PT, R2, RZ, PT ;  /* 0x000000ff0200720c */ /* 0x000fc40003f04270 */
[----:B-1----:R-:W-:-:S11]  /*a010*/  PRMT R11, RZ, 0x7610, R11 ;  /* 0x00007610ff0b7816 */ /* 0x002fd6000000000b */
[----:B--2---:R-:W2:Y:S04]  /*a020*/  @P0 LDG.E.U8 R11, desc[UR40][R4.64] ;  /* 0x00000028040b0981 */ /* 0x004ea8000c1e1100 */
[----:B--2---:R0:W-:Y:S04]  /*a030*/  STL [R1+0x5b8], R11 ;  /* 0x0005b80b01007387 */ /* 0x0041e80000100800 */
[----:B0-----:R-:W2:Y:S04]  /*a040*/  LDL.LU R11, [R1+0x1b0c] ;  /* 0x001b0c00010b7983 */ /* 0x001ea80000300800 */
[----:B------:R-:W3:Y:S04]  /*a050*/  LDL R4, [R1+0x4b8] ;  /* 0x0004b80001047983 */ /* 0x000ee80000100800 */
[----:B------:R-:W3:Y:S01]  /*a060*/  LDL R5, [R1+0x4bc] ;  /* 0x0004bc0001057983 */ /* 0x000ee20000100800 */
[----:B------:R-:W-:-:S02]  /*a070*/  PRMT R15, RZ, 0x7610, R15 ;  /* 0x00007610ff0f7816 */ /* 0x000fc4000000000f */
[----:B---3--:R-:W-:-:S04]  /*a080*/  @P0 LOP3.LUT R5, R5, R4, RZ, 0x3c, !PT ;  /* 0x0000000405050212 */ /* 0x008fc800078e3cff */
[----:B------:R-:W-:-:S04]  /*a090*/  @P0 LOP3.LUT R4, R5, R4, RZ, 0x3c, !PT ;  /* 0x0000000405040212 */ /* 0x000fc800078e3cff */
[----:B------:R-:W-:-:S05]  /*a0a0*/  @P0 LOP3.LUT R5, R5, R4, RZ, 0x3c, !PT ;  /* 0x0000000405050212 */ /* 0x000fca00078e3cff */
[----:B------:R-:W3:Y:S04]  /*a0b0*/  @P0 LDG.E.U8 R15, desc[UR40][R4.64] ;  /* 0x00000028040f0981 */ /* 0x000ee8000c1e1100 */
[----:B---3--:R0:W-:Y:S04]  /*a0c0*/  STL [R1+0x5b4], R15 ;  /* 0x0005b40f01007387 */ /* 0x0081e80000100800 */
[----:B0-----:R-:W3:Y:S04]  /*a0d0*/  LDL.LU R15, [R1+0x1b08] ;  /* 0x001b0800010f7983 */ /* 0x001ee80000300800 */
[----:B------:R-:W4:Y:S04]  /*a0e0*/  LDL R4, [R1+0x4c0] ;  /* 0x0004c00001047983 */ /* 0x000f280000100800 */
[----:B------:R-:W4:Y:S01]  /*a0f0*/  LDL R5, [R1+0x4c4] ;  /* 0x0004c40001057983 */ /* 0x000f220000100800 */
[----:B--2---:R-:W-:-:S02]  /*a100*/  PRMT R11, RZ, 0x7610, R11 ;  /* 0x00007610ff0b7816 */ /* 0x004fc4000000000b */
[----:B----4-:R-:W-:-:S04]  /*a110*/  @P0 LOP3.LUT R5, R5, R4, RZ, 0x3c, !PT ;  /* 0x0000000405050212 */ /* 0x010fc800078e3cff */
[----:B------:R-:W-:-:S04]  /*a120*/  @P0 LOP3.LUT R4, R5, R4, RZ, 0x3c, !PT ;  /* 0x0000000405040212 */ /* 0x000fc800078e3cff */
[----:B------:R-:W-:-:S05]  /*a130*/  @P0 LOP3.LUT R5, R5, R4, RZ, 0x3c, !PT ;  /* 0x0000000405050212 */ /* 0x000fca00078e3cff */
[----:B------:R-:W2:Y:S04]  /*a140*/  @P0 LDG.E.U8 R11, desc[UR40][R4.64] ;  /* 0x00000028040b0981 */ /* 0x000ea8000c1e1100 */
[----:B--2---:R0:W-:Y:S04]  /*a150*/  STL [R1+0x5b0], R11 ;  /* 0x0005b00b01007387 */ /* 0x0041e80000100800 */
[----:B0-----:R-:W2:Y:S04]  /*a160*/  LDL.LU R11, [R1+0x1b04] ;  /* 0x001b0400010b7983 */ /* 0x001ea80000300800 */
[----:B------:R-:W4:Y:S04]  /*a170*/  LDL R4, [R1+0x4c8] ;  /* 0x0004c80001047983 */ /* 0x000f280000100800 */
[----:B------:R-:W4:Y:S01]  /*a180*/  LDL R5, [R1+0x4cc] ;  /* 0x0004cc0001057983 */ /* 0x000f220000100800 */
[----:B---3--:R-:W-:-:S02]  /*a190*/  PRMT R15, RZ, 0x7610, R15 ;  /* 0x00007610ff0f7816 */ /* 0x008fc4000000000f */
[----:B----4-:R-:W-:-:S04]  /*a1a0*/  @P0 LOP3.LUT R5, R5, R4, RZ, 0x3c, !PT ;  /* 0x0000000405050212 */ /* 0x010fc800078e3cff */
[----:B------:R-:W-:-:S04]  /*a1b0*/  @P0 LOP3.LUT R4, R5, R4, RZ, 0x3c, !PT ;  /* 0x0000000405040212 */ /* 0x000fc800078e3cff */
[----:B------:R-:W-:-:S05]  /*a1c0*/  @P0 LOP3.LUT R5, R5, R4, RZ, 0x3c, !PT ;  /* 0x0000000405050212 */ /* 0x000fca00078e3cff */
[----:B------:R-:W3:Y:S01]  /*a1d0*/  @P0 LDG.E.U8 R15, desc[UR40][R4.64] ;  /* 0x00000028040f0981 */ /* 0x000ee2000c1e1100 */
[----:B------:R-:W-:-:S03]  /*a1e0*/  ISETP.GT.AND P1, PT, R2, 0x1, PT ;  /* 0x000000010200780c */ /* 0x000fc60003f24270 */
        /* <DEDUP_REMOVED lines=1789> */
[----:B------:R-:W-:-:S02]  /*111c0*/  PRMT R9, RZ, 0x7610, R9 ;  /* 0x00007610ff097816 */ /* 0x000fc40000000009 */
[----:B----4-:R-:W-:-:S04]  /*111d0*/  @P1 LOP3.LUT R5, R5, R4, RZ, 0x3c, !PT ;  /* 0x0000000405051212 */ /* 0x010fc800078e3cff */
[----:B------:R-:W-:-:S04]  /*111e0*/  @P1 LOP3.LUT R4, R5, R4, RZ, 0x3c, !PT ;  /* 0x0000000405041212 */ /* 0x000fc800078e3cff */
[----:B------:R-:W-:-:S05]  /*111f0*/  @P1 LOP3.LUT R5, R5, R4, RZ, 0x3c, !PT ;  /* 0x0000000405051212 */ /* 0x000fca00078e3cff */
[----:B------:R-:W4:Y:S04]  /*11200*/  @P1 LDG.E.U8 R9, desc[UR40][R4.64] ;  /* 0x0000002804091981 */ /* 0x000f28000c1e1100 */
[----:B----4-:R0:W-:Y:S04]  /*11210*/  STL [R1+0xa4], R9 ;  /* 0x0000a40901007387 */ /* 0x0101e80000100800 */
[----:B0-----:R-:W4:Y:S04]  /*11220*/  LDL.LU R9, [R1+0x17f8] ;  /* 0x0017f80001097983 */ /* 0x001f280000300800 */
[----:B------:R-:W2:Y:S04]  /*11230*/  LDL R4, [R1+0x874] ;  /* 0x0008740001047983 */ /* 0x000ea80000100800 */
[----:B------:R-:W2:Y:S01]  /*11240*/  LDL R5, [R1+0x878] ;  /* 0x0008780001057983 */ /* 0x000ea20000100800 */
[----:B------:R-:W-:-:S02]  /*11250*/  PRMT R7, RZ, 0x7610, R7 ;  /* 0x00007610ff077816 */ /* 0x000fc40000000007 */
[----:B--2---:R-:W-:-:S04]  /*11260*/  @P1 LOP3.LUT R5, R5, R4, RZ, 0x3c, !PT ;  /* 0x0000000405051212 */ /* 0x004fc800078e3cff */
[----:B------:R-:W-:-:S04]  /*11270*/  @P1 LOP3.LUT R4, R5, R4, RZ, 0x3c, !PT ;  /* 0x0000000405041212 */ /* 0x000fc800078e3cff */
[----:B------:R-:W-:-:S05]  /*11280*/  @P1 LOP3.LUT R5, R5, R4, RZ, 0x3c, !PT ;  /* 0x0000000405051212 */ /* 0x000fca00078e3cff */
[----:B------:R-:W2:Y:S04]  /*11290*/  @P1 LDG.E.U8 R7, desc[UR40][R4.64] ;  /* 0x0000002804071981 */ /* 0x000ea8000c1e1100 */
[----:B--2---:R0:W-:Y:S04]  /*112a0*/  STL [R1+0xa0], R7 ;  /* 0x0000a00701007387 */ /* 0x0041e80000100800 */
[----:B0-----:R-:W2:Y:S04]  /*112b0*/  LDL.LU R7, [R1+0x17f4] ;  /* 0x0017f40001077983 */ /* 0x001ea80000300800 */
[----:B------:R-:W2:Y:S04]  /*112c0*/  LDL R4, [R1+0x86c] ;  /* 0x00086c0001047983 */ /* 0x000ea80000100800 */
[----:B------:R-:W2:Y:S01]  /*112d0*/  LDL R5, [R1+0x870] ;  /* 0x0008700001057983 */ /* 0x000ea20000100800 */
[----:B------:R-:W-:-:S02]  /*112e0*/  PRMT R8, RZ, 0x7610, R8 ;  /* 0x00007610ff087816 */ /* 0x000fc40000000008 */
[----:B--2---:R-:W-:-:S04]  /*112f0*/  @P1 LOP3.LUT R5, R5, R4, RZ, 0x3c, !PT ;  /* 0x0000000405051212 */ /* 0x004fc800078e3cff */
[----:B------:R-:W-:-:S04]  /*11300*/  @P1 LOP3.LUT R4, R5, R4, RZ, 0x3c, !PT ;  /* 0x0000000405041212 */ /* 0x000fc800078e3cff */
[----:B------:R-:W-:-:S05]  /*11310*/  @P1 LOP3.LUT R5, R5, R4, RZ, 0x3c, !PT ;  /* 0x0000000405051212 */ /* 0x000fca00078e3cff */
[----:B------:R-:W2:Y:S01]  /*11320*/  @P1 LDG.E.U8 R8, desc[UR40][R4.64] ;  /* 0x0000002804081981 */ /* 0x000ea2000c1e1100 */
[----:B------:R-:W-:-:S03]  /*11330*/  ISETP.GT.AND P0, PT, R2, 0x32, PT ;  /* 0x000000320200780c */ /* 0x000fc60003f04270 */
        /* <DEDUP_REMOVED lines=68> */
[----:B---3--:R-:W-:-:S02]  /*11780*/  PRMT R15, RZ, 0x7610, R15 ;  /* 0x00007610ff0f7816 */ /* 0x008fc4000000000f */
[----:B--2---:R-:W-:-:S04]  /*11790*/  @P1 LOP3.LUT R5, R5, R4, RZ, 0x3c, !PT ;  /* 0x0000000405051212 */ /* 0x004fc800078e3cff */
[----:B------:R-:W-:-:S04]  /*117a0*/  @P1 LOP3.LUT R4, R5, R4, RZ, 0x3c, !PT ;  /* 0x0000000405041212 */ /* 0x000fc800078e3cff */
[----:B------:R-:W-:-:S05]  /*117b0*/  @P1 LOP3.LUT R5, R5, R4, RZ, 0x3c, !PT ;  /* 0x0000000405051212 */ /* 0x000fca00078e3cff */
[----:B------:R0:W2:Y:S04]  /*117c0*/  @P1 LDG.E.U8 R15, desc[UR40][R4.64] ;  /* 0x00000028040f1981 */ /* 0x0000a8000c1e1100 */
[----:B------:R-:W0:Y:S04]  /*117d0*/  LDL R4, [R1+0x824] ;  /* 0x0008240001047983 */ /* 0x000e280000100800 */
[----:B------:R-:W0:Y:S01]  /*117e0*/  LDL R5, [R1+0x828] ;  /* 0x0008280001057983 */ /* 0x000e220000100800 */
[----:B------:R-:W-:Y:S02]  /*117f0*/  ISETP.GT.AND P0, PT, R2, 0x34, PT ;  /* 0x000000340200780c */ /* 0x000fe40003f04270 */
[----:B------:R-:W-:-:S11]  /*11800*/  PRMT R22, RZ, 0x7610, R22 ;  /* 0x00007610ff167816 */ /* 0x000fd60000000016 */
[----:B0-----:R-:W-:-:S04]  /*11810*/  @P0 LOP3.LUT R5, R5, R4, RZ, 0x3c, !PT ;  /* 0x0000000405050212 */ /* 0x001fc800078e3cff */
[----:B------:R-:W-:-:S04]  /*11820*/  @P0 LOP3.LUT R4, R5, R4, RZ, 0x3c, !PT ;  /* 0x0000000405040212 */ /* 0x000fc800078e3cff */
[----:B------:R-:W-:-:S05]  /*11830*/  @P0 LOP3.LUT R5, R5, R4, RZ, 0x3c, !PT ;  /* 0x0000000405050212 */ /* 0x000fca00078e3cff */
[----:B------:R-:W3:Y:S04]  /*11840*/  @P0 LDG.E.U8 R22, desc[UR40][R4.64] ;  /* 0x0000002804160981 */ /* 0x000ee8000c1e1100 */
[----:B--2---:R0:W-:Y:S04]  /*11850*/  STL [R1+0x5c], R15 ;  /* 0x00005c0f01007387 */ /* 0x0041e80000100800 */
[----:B0-----:R-:W2:Y:S04]  /*11860*/  LDL R15, [R1+0x790] ;  /* 0x00079000010f7983 */ /* 0x001ea80000100800 */
[----:B---3--:R0:W-:Y:S04]  /*11870*/  STL [R1+0x58], R22 ;  /* 0x0000581601007387 */ /* 0x0081e80000100800 */
[----:B0-----:R-:W3:Y:S04]  /*11880*/  LDL.LU R22, [R1+0x17d0] ;  /* 0x0017d00001167983 */ /* 0x001ee80000300800 */
        /* <DEDUP_REMOVED lines=35> */
[----:B------:R-:W-:-:S03]  /*11ac0*/  PRMT R20, RZ, 0x7610, R20 ;  /* 0x00007610ff147816 */ /* 0x000fc60000000014 */
[----:B--2---:R0:W-:Y:S04]  /*11ad0*/  STL [R1+0x20], R13 ;  /* 0x0000200d01007387 */ /* 0x0041e80000100800 */
[----:B0-----:R-:W2:Y:S04]  /*11ae0*/  LDL.LU R13, [R1+0x17c0] ;  /* 0x0017c000010d7983 */ /* 0x001ea80000300800 */
[----:B------:R-:W2:Y:S01]  /*11af0*/  LDL R5, [R1+0x78c] ;  /* 0x00078c0001057983 */ /* 0x000ea20000100800 */
[----:B------:R-:W-:-:S03]  /*11b00*/  @P2 IMAD.MOV.U32 R4, RZ, RZ, R15 ;  /* 0x000000ffff042224 */ /* 0x000fc600078e000f */
[----:B------:R-:W3:Y:S04]  /*11b10*/  LDL R15, [R1+0x7f8] ;  /* 0x0007f800010f7983 */ /* 0x000ee80000100800 */
[----:B--2---:R-:W2:Y:S04]  /*11b20*/  @P2 LDG.E.U8 R20, desc[UR40][R4.64] ;  /* 0x0000002804142981 */ /* 0x004ea8000c1e1100 */
        /* <DEDUP_REMOVED lines=27> */
[----:B------:R0:W2:Y:S04]  /*11ce0*/  @P1 LDG.E.U8 R11, desc[UR40][R4.64] ;  /* 0x00000028040b1981 */ /* 0x0000a8000c1e1100 */
[----:B------:R-:W0:Y:S04]  /*11cf0*/  LDL R4, [R1+0x7fc] ;  /* 0x0007fc0001047983 */ /* 0x000e280000100800 */
[----:B------:R-:W0:Y:S01]  /*11d00*/  LDL R5, [R1+0x800] ;  /* 0x0008000001057983 */ /* 0x000e220000100800 */
[----:B------:R-:W-:Y:S02]  /*11d10*/  PRMT R21, RZ, 0x7610, R21 ;  /* 0x00007610ff157816 */ /* 0x000fe40000000015 */
        /* <DEDUP_REMOVED lines=8> */
[----:B------:R-:W2:Y:S01]  /*11da0*/  LDL R5, [R1+0x7f4] ;  /* 0x0007f40001057983 */ /* 0x000ea20000100800 */
[----:B----4-:R-:W-:Y:S01]  /*11db0*/  PRMT R9, RZ, 0x7610, R9 ;  /* 0x00007610ff097816 */ /* 0x010fe20000000009 */
[----:B------:R-:W-:Y:S01]  /*11dc0*/  @P1 IMAD.MOV.U32 R4, RZ, RZ, R15 ;  /* 0x000000ffff041224 */ /* 0x000fe200078e000f */
[----:B------:R-:W-:Y:S01]  /*11dd0*/  PRMT R23, RZ, 0x7610, R23 ;  /* 0x00007610ff177816 */ /* 0x000fe20000000017 */
[----:B------:R-:W4:Y:S04]  /*11de0*/  LDL R15, [R1+0x76c] ;  /* 0x00076c00010f7983 */ /* 0x000f280000100800 */
[----:B--2---:R0:W2:Y:S04]  /*11df0*/  @P1 LDG.E.U8 R9, desc[UR40][R4.64] ;  /* 0x0000002804091981 */ /* 0x0040a8000c1e1100 */
[----:B------:R-:W0:Y:S04]  /*11e00*/  LDL R4, [R1+0x7ec] ;  /* 0x0007ec0001047983 */ /* 0x000e280000100800 */
[----:B------:R-:W0:Y:S02]  /*11e10*/  LDL R5, [R1+0x7f0] ;  /* 0x0007f00001057983 */ /* 0x000e240000100800 */
        /* <DEDUP_REMOVED lines=10> */
[----:B------:R-:W-:-:S02]  /*11ec0*/  ISETP.GT.AND P2, PT, R2, 0x39, PT ;  /* 0x000000390200780c */ /* 0x000fc40003f44270 */
[----:B------:R-:W-:-:S11]  /*11ed0*/  PRMT R25, RZ, 0x7610, R25 ;  /* 0x00007610ff197816 */ /* 0x000fd60000000019 */
        /* <DEDUP_REMOVED lines=19> */
[----:B------:R0:W2:Y:S01]  /*12010*/  @P2 LDG.E.U8 R7, desc[UR40][R4.64] ;  /* 0x0000002804072981 */ /* 0x0000a2000c1e1100 */
[----:B------:R-:W-:Y:S01]  /*12020*/  PRMT R8, RZ, 0x7610, R8 ;  /* 0x00007610ff087816 */ /* 0x000fe20000000008 */
[----:B0-----:R-:W-:Y:S02]  /*12030*/  @P2 IMAD.MOV.U32 R4, RZ, RZ, R9 ;  /* 0x000000ffff042224 */ /* 0x001fe400078e0009 */
[----:B----4-:R-:W-:-:S05]  /*12040*/  @P2 IMAD.MOV.U32 R5, RZ, RZ, R15 ;  /* 0x000000ffff052224 */ /* 0x010fca00078e000f */
[----:B------:R0:W4:Y:S04]  /*12050*/  @P2 LDG.E.U8 R8, desc[UR40][R4.64] ;  /* 0x0000002804082981 */ /* 0x000128000c1e1100 */
[----:B--2---:R1:W-:Y:S04]  /*12060*/  STL [R1+0xc], R7 ;  /* 0x00000c0701007387 */ /* 0x0043e80000100800 */
[----:B------:R-:W0:Y:S04]  /*12070*/  LDL R4, [R1+0x7e4] ;  /* 0x0007e40001047983 */ /* 0x000e280000100800 */
[----:B------:R-:W0:Y:S01]  /*12080*/  LDL R5, [R1+0x7e8] ;  /* 0x0007e80001057983 */ /* 0x000e220000100800 */
[----:B------:R-:W-:-:S02]  /*12090*/  ISETP.GT.AND P0, PT, R2, 0x36, PT ;  /* 0x000000360200780c */ /* 0x000fc40003f04270 */
[----:B------:R-:W-:Y:S01]  /*120a0*/  PRMT R29, RZ, 0x7610, R29 ;  /* 0x00007610ff1d7816 */ /* 0x000fe2000000001d */
[----:B------:R-:W2:Y:S04]  /*120b0*/  LDL R15, [R1+0x768] ;  /* 0x00076800010f7983 */ /* 0x000ea80000100800 */
[----:B------:R-:W2:Y:S04]  /*120c0*/  LDL R9, [R1+0x75c] ;  /* 0x00075c0001097983 */ /* 0x000ea80000100800 */
[----:B-1----:R-:W2:Y:S02]  /*120d0*/  LDL R7, [R1+0x7d8] ;  /* 0x0007d80001077983 */ /* 0x002ea40000100800 */
[----:B0-----:R-:W-:-:S04]  /*120e0*/  @P0 LOP3.LUT R5, R5, R4, RZ, 0x3c, !PT ;  /* 0x0000000405050212 */ /* 0x001fc800078e3cff */
[----:B------:R-:W-:-:S04]  /*120f0*/  @P0 LOP3.LUT R4, R5, R4, RZ, 0x3c, !PT ;  /* 0x0000000405040212 */ /* 0x000fc800078e3cff */
[----:B------:R-:W-:-:S05]  /*12100*/  @P0 LOP3.LUT R5, R5, R4, RZ, 0x3c, !PT ;  /* 0x0000000405050212 */ /* 0x000fca00078e3cff */
[----:B------:R-:W2:Y:S04]  /*12110*/  @P0 LDG.E.U8 R29, desc[UR40][R4.64] ;  /* 0x00000028041d0981 */ /* 0x000ea8000c1e1100 */
[----:B----4-:R0:W-:Y:S04]  /*12120*/  STL [R1+0x8], R8 ;  /* 0x0000080801007387 */ /* 0x0101e80000100800 */
[----:B0-----:R-:W4:Y:S04]  /*12130*/  LDL R8, [R1+0x760] ;  /* 0x0007600001087983 */ /* 0x001f280000100800 */
[----:B--2---:R0:W-:Y:S04]  /*12140*/  STL [R1+0x38], R29 ;  /* 0x0000381d01007387 */ /* 0x0041e80000100800 */
[----:B0-----:R-:W2:Y:S04]  /*12150*/  LDL.LU R29, [R1+0x17a0] ;  /* 0x0017a000011d7983 */ /* 0x001ea80000300800 */
[----:B------:R-:W2:Y:S01]  /*12160*/  LDL R5, [R1+0x7dc] ;  /* 0x0007dc0001057983 */ /* 0x000ea20000100800 */
[----:B------:R-:W-:Y:S01]  /*12170*/  PRMT R10, RZ, 0x7610, R10 ;  /* 0x00007610ff0a7816 */ /* 0x000fe2000000000a */
[----:B---3--:R-:W-:Y:S01]  /*12180*/  @P0 IMAD.MOV.U32 R4, RZ, RZ, R11 ;  /* 0x000000ffff040224 */ /* 0x008fe200078e000b */
[----:B------:R-:W-:Y:S01]  /*12190*/  PRMT R6, RZ, 0x7610, R6 ;  /* 0x00007610ff067816 */ /* 0x000fe20000000006 */
[----:B------:R-:W3:Y:S04]  /*121a0*/  LDL R11, [R1+0x754] ;  /* 0x00075400010b7983 */ /* 0x000ee80000100800 */
[----:B--2---:R0:W2:Y:S04]  /*121b0*/  @P0 LDG.E.U8 R10, desc[UR40][R4.64] ;  /* 0x00000028040a0981 */ /* 0x0040a8000c1e1100 */
[----:B------:R-:W3:Y:S01]  /*121c0*/  LDL R5, [R1+0x7d4] ;  /* 0x0007d40001057983 */ /* 0x000ee20000100800 */
[----:B0-----:R-:W-:Y:S01]  /*121d0*/  @P0 IMAD.MOV.U32 R4, RZ, RZ, R7 ;  /* 0x000000ffff040224 */ /* 0x001fe200078e0007 */
[----:B------:R-:W-:-:S02]  /*121e0*/  ISETP.GT.AND P1, PT, R2, 0x3a, PT ;  /* 0x0000003a0200780c */ /* 0x000fc40003f24270 */
[----:B--2---:R0:W-:Y:S01]  /*121f0*/  STL [R1+0x34], R10 ;  /* 0x0000340a01007387 */ /* 0x0041e20000100800 */
[----:B------:R-:W-:Y:S02]  /*12200*/  PRMT R14, RZ, 0x7610, R14 ;  /* 0x00007610ff0e7816 */ /* 0x000fe4000000000e */
[----:B------:R-:W-:Y:S01]  /*12210*/  PRMT R28, RZ, 0x7610, R28 ;  /* 0x00007610ff1c7816 */ /* 0x000fe2000000001c */
[----:B------:R-:W2:Y:S04]  /*12220*/  LDL R7, [R1+0x74c] ;  /* 0x00074c0001077983 */ /* 0x000ea80000100800 */
[----:B---3--:R1:W3:Y:S04]  /*12230*/  @P0 LDG.E.U8 R6, desc[UR40][R4.64] ;  /* 0x0000002804060981 */ /* 0x0082e8000c1e1100 */
[----:B0-----:R-:W2:Y:S04]  /*12240*/  LDL R10, [R1+0x758] ;  /* 0x00075800010a7983 */ /* 0x001ea80000100800 */
[----:B------:R-:W2:Y:S01]  /*12250*/  LDL R5, [R1+0x764] ;  /* 0x0007640001057983 */ /* 0x000ea20000100800 */
[----:B-1----:R-:W-:Y:S01]  /*12260*/  @P1 IMAD.MOV.U32 R4, RZ, RZ, R15 ;  /* 0x000000ffff041224 */ /* 0x002fe200078e000f */
[----:B------:R-:W-:-:S04]  /*12270*/  PRMT R26, RZ, 0x7610, R26 ;  /* 0x00007610ff1a7816 */ /* 0x000fc8000000001a */
[----:B--2---:R4:W2:Y:S02]  /*12280*/  @P1 LDG.E.U8 R14, desc[UR40][R4.64] ;  /* 0x00000028040e1981 */ /* 0x0048a4000c1e1100 */
[----:B----4-:R-:W-:Y:S02]  /*12290*/  @P1 IMAD.MOV.U32 R4, RZ, RZ, R8 ;  /* 0x000000ffff041224 */ /* 0x010fe400078e0008 */
[----:B------:R-:W-:-:S05]  /*122a0*/  @P1 IMAD.MOV.U32 R5, RZ, RZ, R9 ;  /* 0x000000ffff051224 */ /* 0x000fca00078e0009 */
[----:B------:R0:W4:Y:S04]  /*122b0*/  @P1 LDG.E.U8 R28, desc[UR40][R4.64] ;  /* 0x00000028041c1981 */ /* 0x000128000c1e1100 */
[----:B---3--:R1:W-:Y:S04]  /*122c0*/  STL [R1+0x30], R6 ;  /* 0x0000300601007387 */ /* 0x0083e80000100800 */
[----:B------:R-:W3:Y:S01]  /*122d0*/  LDL R15, [R1+0x7cc] ;  /* 0x0007cc00010f7983 */ /* 0x000ee20000100800 */
[----:B0-----:R-:W-:Y:S02]  /*122e0*/  @P1 IMAD.MOV.U32 R4, RZ, RZ, R10 ;  /* 0x000000ffff041224 */ /* 0x001fe400078e000a */
[----:B------:R-:W-:Y:S01]  /*122f0*/  @P1 IMAD.MOV.U32 R5, RZ, RZ, R11 ;  /* 0x000000ffff051224 */ /* 0x000fe200078e000b */
[----:B-1----:R-:W3:Y:S04]  /*12300*/  LDL R6, [R1+0x750] ;  /* 0x0007500001067983 */ /* 0x002ee80000100800 */
[----:B------:R0:W3:Y:S01]  /*12310*/  @P1 LDG.E.U8 R26, desc[UR40][R4.64] ;  /* 0x00000028041a1981 */ /* 0x0000e2000c1e1100 */
[----:B------:R-:W-:Y:S01]  /*12320*/  PRMT R24, RZ, 0x7610, R24 ;  /* 0x00007610ff187816 */ /* 0x000fe20000000018 */
[----:B0-----:R-:W-:-:S02]  /*12330*/  @P1 IMAD.MOV.U32 R5, RZ, RZ, R7 ;  /* 0x000000ffff051224 */ /* 0x001fc400078e0007 */
[----:B--2---:R0:W-:Y:S04]  /*12340*/  STL [R1+0x4], R14 ;  /* 0x0000040e01007387 */ /* 0x0041e80000100800 */
[----:B------:R-:W2:Y:S04]  /*12350*/  LDL R9, [R1+0x744] ;  /* 0x0007440001097983 */ /* 0x000ea80000100800 */
[----:B------:R-:W2:Y:S04]  /*12360*/  LDL R8, [R1+0x748] ;  /* 0x0007480001087983 */ /* 0x000ea80000100800 */
[----:B0-----:R-:W2:Y:S04]  /*12370*/  LDL R14, [R1+0x7d0] ;  /* 0x0007d000010e7983 */ /* 0x001ea80000100800 */
[----:B----4-:R-:W-:Y:S04]  /*12380*/  STL [R1+0x1780], R28 ;  /* 0x0017801c01007387 */ /* 0x010fe80000100800 */
[----:B------:R-:W4:Y:S04]  /*12390*/  LDL R11, [R1+0x73c] ;  /* 0x00073c00010b7983 */ /* 0x000f280000100800 */
[----:B------:R-:W4:Y:S01]  /*123a0*/  LDL R10, [R1+0x740] ;  /* 0x00074000010a7983 */ /* 0x000f220000100800 */
[----:B---3--:R-:W-:-:S03]  /*123b0*/  @P1 IMAD.MOV.U32 R4, RZ, RZ, R6 ;  /* 0x000000ffff041224 */ /* 0x008fc600078e0006 */
[----:B------:R-:W-:Y:S04]  /*123c0*/  STL [R1+0x1784], R26 ;  /* 0x0017841a01007387 */ /* 0x000fe80000100800 */
[----:B------:R-:W3:Y:S04]  /*123d0*/  LDL R7, [R1+0x734] ;  /* 0x0007340001077983 */ /* 0x000ee80000100800 */
[----:B------:R-:W3:Y:S04]  /*123e0*/  LDL R6, [R1+0x738] ;  /* 0x0007380001067983 */ /* 0x000ee80000100800 */
[----:B------:R0:W3:Y:S01]  /*123f0*/  @P1 LDG.E.U8 R24, desc[UR40][R4.64] ;  /* 0x0000002804181981 */ /* 0x0000e2000c1e1100 */
[----:B------:R-:W-:-:S02]  /*12400*/  ISETP.GT.AND P1, PT, R2, 0x3b, PT ;  /* 0x0000003b0200780c */ /* 0x000fc40003f24270 */
[----:B------:R-:W-:Y:S02]  /*12410*/  PRMT R12, RZ, 0x7610, R12 ;  /* 0x00007610ff0c7816 */ /* 0x000fe4000000000c */
[----:B------:R-:W-:Y:S01]  /*12420*/  PRMT R22, RZ, 0x7610, R22 ;  /* 0x00007610ff167816 */ /* 0x000fe20000000016 */
[----:B0-----:R-:W-:Y:S01]  /*12430*/  @P0 IMAD.MOV.U32 R5, RZ, RZ, R15 ;  /* 0x000000ffff050224 */ /* 0x001fe200078e000f */
[----:B------:R-:W-:Y:S02]  /*12440*/  PRMT R18, RZ, 0x7610, R18 ;  /* 0x00007610ff127816 */ /* 0x000fe40000000012 */
[----:B------:R-:W-:Y:S01]  /*12450*/  PRMT R16, RZ, 0x7610, R16 ;  /* 0x00007610ff107816 */ /* 0x000fe20000000010 */
[----:B--2---:R-:W-:-:S05]  /*12460*/  @P0 IMAD.MOV.U32 R4, RZ, RZ, R14 ;  /* 0x000000ffff040224 */ /* 0x004fca00078e000e */
[----:B------:R0:W2:Y:S02]  /*12470*/  @P0 LDG.E.U8 R12, desc[UR40][R4.64] ;  /* 0x00000028040c0981 */ /* 0x0000a4000c1e1100 */
[----:B0-----:R-:W-:Y:S02]  /*12480*/  @P1 IMAD.MOV.U32 R4, RZ, RZ, R8 ;  /* 0x000000ffff041224 */ /* 0x001fe400078e0008 */
[----:B------:R-:W-:-:S05]  /*12490*/  @P1 IMAD.MOV.U32 R5, RZ, RZ, R9 ;  /* 0x000000ffff051224 */ /* 0x000fca00078e0009 */
[----:B------:R4:W2:Y:S02]  /*124a0*/  @P1 LDG.E.U8 R22, desc[UR40][R4.64] ;  /* 0x0000002804161981 */ /* 0x0008a4000c1e1100 */
[----:B----4-:R-:W-:Y:S02]  /*124b0*/  @P1 IMAD.MOV.U32 R4, RZ, RZ, R10 ;  /* 0x000000ffff041224 */ /* 0x010fe400078e000a */
[----:B------:R-:W-:-:S05]  /*124c0*/  @P1 IMAD.MOV.U32 R5, RZ, RZ, R11 ;  /* 0x000000ffff051224 */ /* 0x000fca00078e000b */
[----:B------:R0:W4:Y:S04]  /*124d0*/  @P1 LDG.E.U8 R18, desc[UR40][R4.64] ;  /* 0x0000002804121981 */ /* 0x000128000c1e1100 */
[----:B---3--:R-:W-:Y:S04]  /*124e0*/  STL [R1+0x1788], R24 ;  /* 0x0017881801007387 */ /* 0x008fe80000100800 */
[----:B------:R-:W3:Y:S04]  /*124f0*/  LDL R9, [R1+0x72c] ;  /* 0x00072c0001097983 */ /* 0x000ee80000100800 */
[----:B------:R-:W3:Y:S01]  /*12500*/  LDL R8, [R1+0x730] ;  /* 0x0007300001087983 */ /* 0x000ee20000100800 */
[----:B0-----:R-:W-:-:S02]  /*12510*/  @P1 IMAD.MOV.U32 R4, RZ, RZ, R6 ;  /* 0x000000ffff041224 */ /* 0x001fc400078e0006 */
[----:B------:R-:W-:-:S05]  /*12520*/  @P1 IMAD.MOV.U32 R5, RZ, RZ, R7 ;  /* 0x000000ffff051224 */ /* 0x000fca00078e0007 */
[----:B------:R3:W3:Y:S01]  /*12530*/  @P1 LDG.E.U8 R16, desc[UR40][R4.64] ;  /* 0x0000002804101981 */ /* 0x0006e2000c1e1100 */
[----:B------:R-:W-:-:S03]  /*12540*/  PRMT R3, RZ, 0x7610, R3 ;  /* 0x00007610ff037816 */ /* 0x000fc60000000003 */
[----:B--2---:R-:W-:Y:S04]  /*12550*/  STL [R1+0x176c], R22 ;  /* 0x00176c1601007387 */ /* 0x004fe80000100800 */
[----:B------:R-:W2:Y:S04]  /*12560*/  LDL R14, [R1+0x7c4] ;  /* 0x0007c400010e7983 */ /* 0x000ea80000100800 */
[----:B------:R0:W-:Y:S04]  /*12570*/  STL [R1+0x28], R12 ;  /* 0x0000280c01007387 */ /* 0x0001e80000100800 */
[----:B0-----:R-:W2:Y:S04]  /*12580*/  LDL R12, [R1+0x7c8] ;  /* 0x0007c800010c7983 */ /* 0x001ea80000100800 */
[----:B----4-:R-:W-:Y:S04]  /*12590*/  STL [R1+0x1770], R18 ;  /* 0x0017701201007387 */ /* 0x010fe80000100800 */
[----:B------:R-:W4:Y:S04]  /*125a0*/  LDL R7, [R1+0x724] ;  /* 0x0007240001077983 */ /* 0x000f280000100800 */
[----:B------:R-:W4:Y:S04]  /*125b0*/  LDL R6, [R1+0x728] ;  /* 0x0007280001067983 */ /* 0x000f280000100800 */
[----:B------:R-:W4:Y:S04]  /*125c0*/  LDL R11, [R1+0x71c] ;  /* 0x00071c00010b7983 */ /* 0x000f280000100800 */
[----:B------:R-:W4:Y:S01]  /*125d0*/  LDL R10, [R1+0x720] ;  /* 0x00072000010a7983 */ /* 0x000f220000100800 */
[----:B---3--:R-:W-:-:S02]  /*125e0*/  @P1 IMAD.MOV.U32 R4, RZ, RZ, R8 ;  /* 0x000000ffff041224 */ /* 0x008fc400078e0008 */
[----:B------:R-:W-:-:S05]  /*125f0*/  @P1 IMAD.MOV.U32 R5, RZ, RZ, R9 ;  /* 0x000000ffff051224 */ /* 0x000fca00078e0009 */
[----:B------:R2:W3:Y:S04]  /*12600*/  @P1 LDG.E.U8 R3, desc[UR40][R4.64] ;  /* 0x0000002804031981 */ /* 0x0004e8000c1e1100 */
[----:B------:R-:W-:Y:S04]  /*12610*/  STL [R1+0x1774], R16 ;  /* 0x0017741001007387 */ /* 0x000fe80000100800 */
[----:B------:R-:W3:Y:S04]  /*12620*/  LDL R9, [R1+0x714] ;  /* 0x0007140001097983 */ /* 0x000ee80000100800 */
[----:B------:R-:W3:Y:S01]  /*12630*/  LDL R8, [R1+0x718] ;  /* 0x0007180001087983 */ /* 0x000ee20000100800 */
[----:B------:R-:W-:-:S02]  /*12640*/  ISETP.GT.AND P0, PT, R2, 0x37, PT ;  /* 0x000000370200780c */ /* 0x000fc40003f04270 */
[----:B------:R-:W-:Y:S02]  /*12650*/  ISETP.GT.AND P1, PT, R2, 0x3c, PT ;  /* 0x0000003c0200780c */ /* 0x000fe40003f24270 */
[----:B------:R-:W-:-:S09]  /*12660*/  PRMT R13, RZ, 0x7610, R13 ;  /* 0x00007610ff0d7816 */ /* 0x000fd2000000000d */
[----:B--2---:R-:W-:Y:S02]  /*12670*/  @P0 IMAD.MOV.U32 R5, RZ, RZ, R14 ;  /* 0x000000ffff050224 */ /* 0x004fe400078e000e */
[----:B------:R-:W-:-:S05]  /*12680*/  @P0 IMAD.MOV.U32 R4, RZ, RZ, R12 ;  /* 0x000000ffff040224 */ /* 0x000fca00078e000c */
[----:B------:R0:W2:Y:S02]  /*12690*/  @P0 LDG.E.U8 R13, desc[UR40][R4.64] ;  /* 0x00000028040d0981 */ /* 0x0000a4000c1e1100 */
[----:B0-----:R-:W-:Y:S02]  /*126a0*/  PRMT R4, RZ, 0x7610, R4 ;  /* 0x00007610ff047816 */ /* 0x001fe40000000004 */
[----:B------:R-:W-:-:S04]  /*126b0*/  PRMT R5, RZ, 0x7610, R5 ;  /* 0x00007610ff057816 */ /* 0x000fc80000000005 */
[----:B----4-:R0:W4:Y:S02]  /*126c0*/  @P1 LDG.E.U8 R4, desc[UR40][R6.64] ;  /* 0x0000002806041981 */ /* 0x010124000c1e1100 */
[----:B0-----:R-:W-:Y:S02]  /*126d0*/  @P1 IMAD.MOV.U32 R6, RZ, RZ, R10 ;  /* 0x000000ffff061224 */ /* 0x001fe400078e000a */
[----:B------:R-:W-:-:S05]  /*126e0*/  @P1 IMAD.MOV.U32 R7, RZ, RZ, R11 ;  /* 0x000000ffff071224 */ /* 0x000fca00078e000b */
[----:B------:R0:W2:Y:S04]  /*126f0*/  @P1 LDG.E.U8 R5, desc[UR40][R6.64] ;  /* 0x0000002806051981 */ /* 0x0000a8000c1e1100 */
[----:B---3--:R1:W-:Y:S04]  /*12700*/  STL [R1+0x1778], R3 ;  /* 0x0017780301007387 */ /* 0x0083e80000100800 */
[----:B------:R-:W3:Y:S01]  /*12710*/  LDL R12, [R1+0x70c] ;  /* 0x00070c00010c7983 */ /* 0x000ee20000100800 */
[----:B0-----:R-:W-:-:S03]  /*12720*/  PRMT R6, RZ, 0x7610, R6 ;  /* 0x00007610ff067816 */ /* 0x001fc60000000006 */
[----:B-1----:R-:W3:Y:S04]  /*12730*/  LDL R3, [R1+0x710] ;  /* 0x0007100001037983 */ /* 0x002ee80000100800 */
[----:B------:R3:W3:Y:S01]  /*12740*/  @P1 LDG.E.U8 R6, desc[UR40][R8.64] ;  /* 0x0000002808061981 */ /* 0x0006e2000c1e1100 */
[----:B------:R-:W-:-:S03]  /*12750*/  PRMT R7, RZ, 0x7610, R7 ;  /* 0x00007610ff077816 */ /* 0x000fc60000000007 */
[----:B----4-:R0:W-:Y:S04]  /*12760*/  STL [R1+0x1758], R4 ;  /* 0x0017580401007387 */ /* 0x0101e80000100800 */
[----:B------:R-:W4:Y:S04]  /*12770*/  LDL R14, [R1+0x7bc] ;  /* 0x0007bc00010e7983 */ /* 0x000f280000100800 */
[----:B0-----:R-:W4:Y:S04]  /*12780*/  LDL R4, [R1+0x7c0] ;  /* 0x0007c00001047983 */ /* 0x001f280000100800 */
[----:B--2---:R-:W-:Y:S04]  /*12790*/  STL [R1+0x175c], R5 ;  /* 0x00175c0501007387 */ /* 0x004fe80000100800 */
[----:B------:R-:W2:Y:S04]  /*127a0*/  LDL R11, [R1+0x704] ;  /* 0x00070400010b7983 */ /* 0x000ea80000100800 */
[----:B------:R-:W2:Y:S01]  /*127b0*/  LDL R10, [R1+0x708] ;  /* 0x00070800010a7983 */ /* 0x000ea20000100800 */
[----:B---3--:R-:W-:-:S03]  /*127c0*/  @P1 IMAD.MOV.U32 R9, RZ, RZ, R12 ;  /* 0x000000ffff091224 */ /* 0x008fc600078e000c */
[----:B------:R0:W-:Y:S04]  /*127d0*/  STL [R1+0x1760], R6 ;  /* 0x0017600601007387 */ /* 0x0001e80000100800 */
[----:B------:R1:W-:Y:S04]  /*127e0*/  STL [R1+0x14], R13 ;  /* 0x0000140d01007387 */ /* 0x0003e80000100800 */
[----:B------:R-:W3:Y:S01]  /*127f0*/  LDL R12, [R1+0x700] ;  /* 0x00070000010c7983 */ /* 0x000ee20000100800 */
[----:B------:R-:W-:-:S03]  /*12800*/  @P1 IMAD.MOV.U32 R8, RZ, RZ, R3 ;  /* 0x000000ffff081224 */ /* 0x000fc600078e0003 */
[----:B------:R-:W3:Y:S04]  /*12810*/  LDL R3, [R1+0x6f8] ;  /* 0x0006f80001037983 */ /* 0x000ee80000100800 */
[----:B------:R4:W3:Y:S04]  /*12820*/  @P1 LDG.E.U8 R7, desc[UR40][R8.64] ;  /* 0x0000002808071981 */ /* 0x0008e8000c1e1100 */
[----:B0-----:R-:W3:Y:S04]  /*12830*/  LDL R6, [R1+0x6f4] ;  /* 0x0006f40001067983 */ /* 0x001ee80000100800 */
[----:B-1----:R-:W3:Y:S01]  /*12840*/  LDL R13, [R1+0x6fc] ;  /* 0x0006fc00010d7983 */ /* 0x002ee20000100800 */
[----:B------:R-:W-:-:S02]  /*12850*/  ISETP.GT.AND P1, PT, R2, 0x3d, PT ;  /* 0x0000003d0200780c */ /* 0x000fc40003f24270 */
[----:B------:R-:W-:Y:S01]  /*12860*/  PRMT R0, RZ, 0x7610, R0 ;  /* 0x00007610ff007816 */ /* 0x000fe20000000000 */
[----:B----4-:R-:W-:Y:S02]  /*12870*/  @P0 IMAD.MOV.U32 R9, RZ, RZ, R14 ;  /* 0x000000ffff090224 */ /* 0x010fe400078e000e */
[----:B------:R-:W-:-:S05]  /*12880*/  @P0 IMAD.MOV.U32 R8, RZ, RZ, R4 ;  /* 0x000000ffff080224 */ /* 0x000fca00078e0004 */
[----:B------:R0:W4:Y:S02]  /*12890*/  @P0 LDG.E.U8 R0, desc[UR40][R8.64] ;  /* 0x0000002808000981 */ /* 0x000124000c1e1100 */
[----:B0-----:R-:W-:-:S06]  /*128a0*/  PRMT R8, RZ, 0x7610, R8 ;  /* 0x00007610ff087816 */ /* 0x001fcc0000000008 */
[----:B--2---:R3:W2:Y:S01]  /*128b0*/  @P1 LDG.E.U8 R8, desc[UR40][R10.64] ;  /* 0x000000280a081981 */ /* 0x0046a2000c1e1100 */
[----:B------:R-:W-:Y:S01]  /*128c0*/  PRMT R9, RZ, 0x7610, R9 ;  /* 0x00007610ff097816 */ /* 0x000fe20000000009 */
[----:B---3--:R-:W-:Y:S02]  /*128d0*/  @P1 IMAD.MOV.U32 R10, RZ, RZ, R12 ;  /* 0x000000ffff0a1224 */ /* 0x008fe400078e000c */
[----:B------:R-:W-:Y:S02]  /*128e0*/  @P1 IMAD.MOV.U32 R11, RZ, RZ, R13 ;  /* 0x000000ffff0b1224 */ /* 0x000fe400078e000d */
[----:B------:R-:W-:Y:S02]  /*128f0*/  @P1 IMAD.MOV.U32 R12, RZ, RZ, R3 ;  /* 0x000000ffff0c1224 */ /* 0x000fe400078e0003 */
[----:B------:R-:W-:Y:S01]  /*12900*/  @P1 IMAD.MOV.U32 R13, RZ, RZ, R6 ;  /* 0x000000ffff0d1224 */ /* 0x000fe200078e0006 */
[----:B------:R0:W3:Y:S02]  /*12910*/  @P1 LDG.E.U8 R9, desc[UR40][R10.64] ;  /* 0x000000280a091981 */ /* 0x0000e4000c1e1100 */
[----:B0-----:R-:W-:-:S06]  /*12920*/  PRMT R10, RZ, 0x7610, R10 ;  /* 0x00007610ff0a7816 */ /* 0x001fcc000000000a */
[----:B------:R-:W3:Y:S04]  /*12930*/  @P1 LDG.E.U8 R10, desc[UR40][R12.64] ;  /* 0x000000280c0a1981 */ /* 0x000ee8000c1e1100 */
[----:B------:R-:W-:Y:S04]  /*12940*/  STL [R1+0x1764], R7 ;  /* 0x0017640701007387 */ /* 0x000fe80000100800 */
[----:B------:R-:W3:Y:S04]  /*12950*/  LDL R5, [R1+0x6ec] ;  /* 0x0006ec0001057983 */ /* 0x000ee80000100800 */
[----:B------:R-:W3:Y:S04]  /*12960*/  LDL R4, [R1+0x6f0] ;  /* 0x0006f00001047983 */ /* 0x000ee80000100800 */
[----:B----4-:R-:W-:Y:S04]  /*12970*/  STL [R1+0x16e0], R0 ;  /* 0x0016e00001007387 */ /* 0x010fe80000100800 */
[----:B--2---:R0:W-:Y:S04]  /*12980*/  STL [R1+0x173c], R8 ;  /* 0x00173c0801007387 */ /* 0x0041e80000100800 */
[----:B------:R-:W2:Y:S04]  /*12990*/  LDL R14, [R1+0x7b4] ;  /* 0x0007b400010e7983 */ /* 0x000ea80000100800 */
[----:B0-----:R-:W4:Y:S04]  /*129a0*/  LDL R8, [R1+0x7b8] ;  /* 0x0007b80001087983 */ /* 0x001f280000100800 */
[----:B---3--:R-:W-:Y:S04]  /*129b0*/  STL [R1+0x1740], R9 ;  /* 0x0017400901007387 */ /* 0x008fe80000100800 */
[----:B------:R-:W3:Y:S04]  /*129c0*/  LDL R3, [R1+0x6e4] ;  /* 0x0006e40001037983 */ /* 0x000ee80000100800 */
[----:B------:R-:W3:Y:S04]  /*129d0*/  LDL R0, [R1+0x6e8] ;  /* 0x0006e80001007983 */ /* 0x000ee80000100800 */
[----:B------:R-:W-:Y:S04]  /*129e0*/  STL [R1+0x1744], R10 ;  /* 0x0017440a01007387 */ /* 0x000fe80000100800 */
[----:B------:R-:W3:Y:S04]  /*129f0*/  LDL R7, [R1+0x6dc] ;  /* 0x0006dc0001077983 */ /* 0x000ee80000100800 */
[----:B------:R-:W3:Y:S01]  /*12a00*/  LDL R6, [R1+0x6e0] ;  /* 0x0006e00001067983 */ /* 0x000ee20000100800 */
[----:B------:R-:W-:-:S02]  /*12a10*/  @P1 IMAD.MOV.U32 R12, RZ, RZ, R4 ;  /* 0x000000ffff0c1224 */ /* 0x000fc400078e0004 */
[----:B------:R-:W-:Y:S01]  /*12a20*/  @P1 IMAD.MOV.U32 R13, RZ, RZ, R5 ;  /* 0x000000ffff0d1224 */ /* 0x000fe200078e0005 */
[----:B------:R-:W3:Y:S04]  /*12a30*/  LDL R4, [R1+0x6d8] ;  /* 0x0006d80001047983 */ /* 0x000ee80000100800 */
[----:B------:R-:W3:Y:S01]  /*12a40*/  LDL R5, [R1+0x6d4] ;  /* 0x0006d40001057983 */ /* 0x000ee20000100800 */
[----:B------:R-:W-:Y:S02]  /*12a50*/  PRMT R11, RZ, 0x7610, R11 ;  /* 0x00007610ff0b7816 */ /* 0x000fe4000000000b */
[----:B------:R-:W-:-:S04]  /*12a60*/  PRMT R20, RZ, 0x7610, R20 ;  /* 0x00007610ff147816 */ /* 0x000fc80000000014 */
[----:B------:R2:W3:Y:S01]  /*12a70*/  @P1 LDG.E.U8 R11, desc[UR40][R12.64] ;  /* 0x000000280c0b1981 */ /* 0x0004e2000c1e1100 */
[----:B------:R-:W-:Y:S02]  /*12a80*/  ISETP.GT.AND P1, PT, R2, 0x3e, PT ;  /* 0x0000003e0200780c */ /* 0x000fe40003f24270 */
[----:B------:R-:W-:Y:S01]  /*12a90*/  PRMT R17, RZ, 0x7610, R17 ;  /* 0x00007610ff117816 */ /* 0x000fe20000000011 */
[----:B--2---:R-:W-:Y:S02]  /*12aa0*/  @P0 IMAD.MOV.U32 R13, RZ, RZ, R14 ;  /* 0x000000ffff0d0224 */ /* 0x004fe400078e000e */
[----:B----4-:R-:W-:-:S05]  /*12ab0*/  @P0 IMAD.MOV.U32 R12, RZ, RZ, R8 ;  /* 0x000000ffff0c0224 */ /* 0x010fca00078e0008 */
[----:B------:R0:W2:Y:S03]  /*12ac0*/  @P0 LDG.E.U8 R20, desc[UR40][R12.64] ;  /* 0x000000280c140981 */ /* 0x0000a6000c1e1100 */
[----:B---3--:R-:W-:Y:S02]  /*12ad0*/  @P1 IMAD.MOV.U32 R15, RZ, RZ, R3 ;  /* 0x000000ffff0f1224 */ /* 0x008fe400078e0003 */
[----:B------:R-:W-:Y:S01]  /*12ae0*/  @P1 IMAD.MOV.U32 R14, RZ, RZ, R0 ;  /* 0x000000ffff0e1224 */ /* 0x000fe200078e0000 */
[----:B0-----:R-:W-:Y:S02]  /*12af0*/  PRMT R12, RZ, 0x7610, R12 ;  /* 0x00007610ff0c7816 */ /* 0x001fe4000000000c */
[----:B------:R-:W-:-:S04]  /*12b00*/  PRMT R13, RZ, 0x7610, R13 ;  /* 0x00007610ff0d7816 */ /* 0x000fc8000000000d */
[----:B------:R0:W3:Y:S02]  /*12b10*/  @P1 LDG.E.U8 R12, desc[UR40][R14.64] ;  /* 0x000000280e0c1981 */ /* 0x0000e4000c1e1100 */
[----:B0-----:R-:W-:Y:S02]  /*12b20*/  @P1 IMAD.MOV.U32 R14, RZ, RZ, R6 ;  /* 0x000000ffff0e1224 */ /* 0x001fe400078e0006 */
[----:B------:R-:W-:-:S05]  /*12b30*/  @P1 IMAD.MOV.U32 R15, RZ, RZ, R7 ;  /* 0x000000ffff0f1224 */ /* 0x000fca00078e0007 */
[----:B------:R0:W4:Y:S02]  /*12b40*/  @P1 LDG.E.U8 R13, desc[UR40][R14.64] ;  /* 0x000000280e0d1981 */ /* 0x000124000c1e1100 */
[----:B0-----:R-:W-:Y:S02]  /*12b50*/  @P1 IMAD.MOV.U32 R14, RZ, RZ, R4 ;  /* 0x000000ffff0e1224 */ /* 0x001fe400078e0004 */
[----:B------:R-:W-:-:S05]  /*12b60*/  @P1 IMAD.MOV.U32 R15, RZ, RZ, R5 ;  /* 0x000000ffff0f1224 */ /* 0x000fca00078e0005 */
[----:B------:R-:W4:Y:S04]  /*12b70*/  @P1 LDG.E.U8 R17, desc[UR40][R14.64] ;  /* 0x000000280e111981 */ /* 0x000f28000c1e1100 */
[----:B------:R0:W-:Y:S04]  /*12b80*/  STL [R1+0x1748], R11 ;  /* 0x0017480b01007387 */ /* 0x0001e80000100800 */
[----:B--2---:R1:W-:Y:S04]  /*12b90*/  STL [R1+0x16e4], R20 ;  /* 0x0016e41401007387 */ /* 0x0043e80000100800 */
[----:B------:R-:W2:Y:S04]  /*12ba0*/  LDL R3, [R1+0x6cc] ;  /* 0x0006cc0001037983 */ /* 0x000ea80000100800 */
[----:B------:R-:W2:Y:S04]  /*12bb0*/  LDL R0, [R1+0x6d0] ;  /* 0x0006d00001007983 */ /* 0x000ea80000100800 */
[----:B---3--:R-:W-:Y:S04]  /*12bc0*/  STL [R1+0x1728], R12 ;  /* 0x0017280c01007387 */ /* 0x008fe80000100800 */
[----:B0-----:R-:W3:Y:S04]  /*12bd0*/  LDL R11, [R1+0x7ac] ;  /* 0x0007ac00010b7983 */ /* 0x001ee80000100800 */
[----:B------:R-:W3:Y:S04]  /*12be0*/  LDL R10, [R1+0x7b0] ;  /* 0x0007b000010a7983 */ /* 0x000ee80000100800 */
[----:B----4-:R-:W-:Y:S04]  /*12bf0*/  STL [R1+0x172c], R13 ;  /* 0x00172c0d01007387 */ /* 0x010fe80000100800 */
[----:B------:R-:W4:Y:S04]  /*12c00*/  LDL R9, [R1+0x6c4] ;  /* 0x0006c40001097983 */ /* 0x000f280000100800 */
[----:B------:R-:W4:Y:S04]  /*12c10*/  LDL R8, [R1+0x6c8] ;  /* 0x0006c80001087983 */ /* 0x000f280000100800 */
[----:B------:R-:W4:Y:S04]  /*12c20*/  LDL R7, [R1+0x6bc] ;  /* 0x0006bc0001077983 */ /* 0x000f280000100800 */
[----:B------:R-:W4:Y:S04]  /*12c30*/  LDL R6, [R1+0x6c0] ;  /* 0x0006c00001067983 */ /* 0x000f280000100800 */
[----:B------:R-:W4:Y:S04]  /*12c40*/  LDL R4, [R1+0x6b8] ;  /* 0x0006b80001047983 */ /* 0x000f280000100800 */
[----:B------:R-:W-:Y:S04]  /*12c50*/  STL [R1+0x1730], R17 ;  /* 0x0017301101007387 */ /* 0x000fe80000100800 */
[----:B------:R-:W4:Y:S01]  /*12c60*/  LDL R5, [R1+0x6b4] ;  /* 0x0006b40001057983 */ /* 0x000f220000100800 */
[----:B------:R-:W-:-:S02]  /*12c70*/  PRMT R19, RZ, 0x7610, R19 ;  /* 0x00007610ff137816 */ /* 0x000fc40000000013 */
[----:B------:R-:W-:Y:S02]  /*12c80*/  PRMT R21, RZ, 0x7610, R21 ;  /* 0x00007610ff157816 */ /* 0x000fe40000000015 */
[----:B------:R-:W-:Y:S02]  /*12c90*/  PRMT R23, RZ, 0x7610, R23 ;  /* 0x00007610ff177816 */ /* 0x000fe40000000017 */
[----:B------:R-:W-:Y:S02]  /*12ca0*/  PRMT R25, RZ, 0x7610, R25 ;  /* 0x00007610ff197816 */ /* 0x000fe40000000019 */
[----:B------:R-:W-:Y:S01]  /*12cb0*/  PRMT R27, RZ, 0x7610, R27 ;  /* 0x00007610ff1b7816 */ /* 0x000fe2000000001b */
[----:B--2---:R-:W-:Y:S02]  /*12cc0*/  @P1 IMAD.MOV.U32 R15, RZ, RZ, R3 ;  /* 0x000000ffff0f1224 */ /* 0x004fe400078e0003 */
[----:B------:R-:W-:Y:S01]  /*12cd0*/  @P1 IMAD.MOV.U32 R14, RZ, RZ, R0 ;  /* 0x000000ffff0e1224 */ /* 0x000fe200078e0000 */
[----:B------:R-:W2:Y:S04]  /*12ce0*/  LDL R3, [R1+0x6ac] ;  /* 0x0006ac0001037983 */ /* 0x000ea80000100800 */
[----:B------:R-:W2:Y:S04]  /*12cf0*/  LDL R0, [R1+0x6b0] ;  /* 0x0006b00001007983 */ /* 0x000ea80000100800 */
[----:B------:R3:W2:Y:S01]  /*12d00*/  @P1 LDG.E.U8 R19, desc[UR40][R14.64] ;  /* 0x000000280e131981 */ /* 0x0006a2000c1e1100 */
[----:B------:R-:W-:Y:S01]  /*12d10*/  ISETP.GT.AND P1, PT, R2, 0x3f, PT ;  /* 0x0000003f0200780c */ /* 0x000fe20003f24270 */
[----:B---3--:R-:W-:-:S02]  /*12d20*/  @P0 IMAD.MOV.U32 R15, RZ, RZ, R11 ;  /* 0x000000ffff0f0224 */ /* 0x008fc400078e000b */
[----:B------:R-:W-:-:S05]  /*12d30*/  @P0 IMAD.MOV.U32 R14, RZ, RZ, R10 ;  /* 0x000000ffff0e0224 */ /* 0x000fca00078e000a */
[----:B------:R4:W3:Y:S05]  /*12d40*/  @P0 LDG.E.U8 R21, desc[UR40][R14.64] ;  /* 0x000000280e150981 */ /* 0x0008ea000c1e1100 */
[----:B----4-:R-:W-:Y:S02]  /*12d50*/  @P1 IMAD.MOV.U32 R15, RZ, RZ, R9 ;  /* 0x000000ffff0f1224 */ /* 0x010fe400078e0009 */
[----:B------:R-:W-:-:S05]  /*12d60*/  @P1 IMAD.MOV.U32 R14, RZ, RZ, R8 ;  /* 0x000000ffff0e1224 */ /* 0x000fca00078e0008 */
[----:B------:R0:W4:Y:S02]  /*12d70*/  @P1 LDG.E.U8 R23, desc[UR40][R14.64] ;  /* 0x000000280e171981 */ /* 0x000124000c1e1100 */
[----:B0-----:R-:W-:Y:S02]  /*12d80*/  @P1 IMAD.MOV.U32 R14, RZ, RZ, R6 ;  /* 0x000000ffff0e1224 */ /* 0x001fe400078e0006 */
[----:B------:R-:W-:-:S05]  /*12d90*/  @P1 IMAD.MOV.U32 R15, RZ, RZ, R7 ;  /* 0x000000ffff0f1224 */ /* 0x000fca00078e0007 */
[----:B------:R0:W4:Y:S02]  /*12da0*/  @P1 LDG.E.U8 R25, desc[UR40][R14.64] ;  /* 0x000000280e191981 */ /* 0x000124000c1e1100 */
[----:B0-----:R-:W-:Y:S02]  /*12db0*/  @P1 IMAD.MOV.U32 R14, RZ, RZ, R4 ;  /* 0x000000ffff0e1224 */ /* 0x001fe400078e0004 */
[----:B------:R-:W-:-:S05]  /*12dc0*/  @P1 IMAD.MOV.U32 R15, RZ, RZ, R5 ;  /* 0x000000ffff0f1224 */ /* 0x000fca00078e0005 */
[----:B------:R-:W4:Y:S04]  /*12dd0*/  @P1 LDG.E.U8 R27, desc[UR40][R14.64] ;  /* 0x000000280e1b1981 */ /* 0x000f28000c1e1100 */
[----:B--2---:R-:W-:Y:S04]  /*12de0*/  STL [R1+0x1734], R19 ;  /* 0x0017341301007387 */ /* 0x004fe80000100800 */
[----:B------:R-:W2:Y:S04]  /*12df0*/  LDL.LU R24, [R1+0x5b8] ;  /* 0x0005b80001187983 */ /* 0x000ea80000300800 */
[----:B---3--:R-:W-:Y:S04]  /*12e00*/  STL [R1+0x16e8], R21 ;  /* 0x0016e81501007387 */ /* 0x008fe80000100800 */
[----:B----4-:R-:W-:Y:S04]  /*12e10*/  STL [R1+0x16ec], R23 ;  /* 0x0016ec1701007387 */ /* 0x010fe80000100800 */
[----:B------:R-:W-:Y:S04]  /*12e20*/  STL [R1+0x16f0], R25 ;  /* 0x0016f01901007387 */ /* 0x000fe80000100800 */
[----:B------:R-:W-:Y:S04]  /*12e30*/  STL [R1+0x16f4], R27 ;  /* 0x0016f41b01007387 */ /* 0x000fe80000100800 */
[----:B------:R-:W3:Y:S04]  /*12e40*/  LDL.LU R28, [R1+0x5b4] ;  /* 0x0005b400011c7983 */ /* 0x000ee80000300800 */
[----:B------:R-:W4:Y:S01]  /*12e50*/  LDL.LU R26, [R1+0x538] ;  /* 0x00053800011a7983 */ /* 0x000f220000300800 */
[----:B------:R-:W-:Y:S01]  /*12e60*/  PRMT R29, RZ, 0x7610, R29 ;  /* 0x00007610ff1d7816 */ /* 0x000fe2000000001d */
[----:B------:R-:W-:-:S02]  /*12e70*/  @P1 IMAD.MOV.U32 R14, RZ, RZ, R0 ;  /* 0x000000ffff0e1224 */ /* 0x000fc400078e0000 */
[----:B------:R-:W-:-:S05]  /*12e80*/  @P1 IMAD.MOV.U32 R15, RZ, RZ, R3 ;  /* 0x000000ffff0f1224 */ /* 0x000fca00078e0003 */
[----:B------:R0:W2:Y:S01]  /*12e90*/  @P1 LDG.E.U8 R29, desc[UR40][R14.64] ;  /* 0x000000280e1d1981 */ /* 0x0000a2000c1e1100 */
[----:B-1----:R-:W1:Y:S01]  /*12ea0*/  S2R R20, SR_TID.X ;  /* 0x0000000000147919 */ /* 0x002e620000002100 */
[----:B------:R-:W-:Y:S06]  /*12eb0*/  BAR.SYNC.DEFER_BLOCKING 0x0 ;  /* 0x0000000000007b1d */ /* 0x000fec0000010000 */
[----:B0-----:R-:W0:Y:S01]  /*12ec0*/  S2R R14, SR_TID.X ;  /* 0x00000000000e7919 */ /* 0x001e220000002100 */
[----:B----4-:R4:W-:Y:S04]  /*12ed0*/  STL [R1+0x179c], R26 ;  /* 0x00179c1a01007387 */ /* 0x0109e80000100800 */
[----:B----4-:R-:W4:Y:S01]  /*12ee0*/  LDL.LU R26, [R1+0x5b0] ;  /* 0x0005b000011a7983 */ /* 0x010f220000300800 */
[----:B0-----:R-:W-:-:S03]  /*12ef0*/  LOP3.LUT R14, R14, 0x3f, RZ, 0xc0, !PT ;  /* 0x0000003f0e0e7812 */ /* 0x001fc600078ec0ff */
[----:B--2---:R-:W-:Y:S04]  /*12f00*/  STL [R1+0x16f8], R29 ;  /* 0x0016f81d01007387 */ /* 0x004fe80000100800 */
[----:B-1----:R0:W-:Y:S01]  /*12f10*/  STL [R1+0x174c], R20 ;  /* 0x00174c1401007387 */ /* 0x0021e20000100800 */
[----:B------:R-:W-:Y:S02]  /*12f20*/  ISETP.GE.AND P0, PT, R14, R2, PT ;  /* 0x000000020e00720c */ /* 0x000fe40003f06270 */
[----:B------:R-:W-:Y:S01]  /*12f30*/  LOP3.LUT R0, R20, 0x3f, RZ, 0xc0, !PT ;  /* 0x0000003f14007812 */ /* 0x000fe200078ec0ff */
[----:B------:R-:W2:Y:S04]  /*12f40*/  LDL.LU R14, [R1+0x5ac] ;  /* 0x0005ac00010e7983 */ /* 0x000ea80000300800 */
[----:B------:R-:W2:Y:S04]  /*12f50*/  LDL.LU R2, [R1+0x534] ;  /* 0x0005340001027983 */ /* 0x000ea80000300800 */
[----:B0-----:R-:W2:Y:S04]  /*12f60*/  LDL.LU R20, [R1+0x530] ;  /* 0x0005300001147983 */ /* 0x001ea80000300800 */
[----:B------:R-:W2:Y:S04]  /*12f70*/  LDL.LU R29, [R1+0x52c] ;  /* 0x00052c00011d7983 */ /* 0x000ea80000300800 */
        /* <DEDUP_REMOVED lines=14> */
[----:B------:R0:W-:Y:S04]  /*13060*/  STS.U8 [R0+UR4], R24 ;  /* 0x0000001800007988 */ /* 0x0001e80008000004 */
[----:B------:R-:W2:Y:S04]  /*13070*/  LDL.LU R6, [R1+0x2e0] ;  /* 0x0002e00001067983 */ /* 0x000ea80000300800 */
[----:B---3--:R1:W-:Y:S04]  /*13080*/  STS.U8 [R0+UR4+0x40], R28 ;  /* 0x0000401c00007988 */ /* 0x0083e80008000004 */
[----:B0-----:R-:W3:Y:S04]  /*13090*/  LDL.LU R24, [R1+0x2dc] ;  /* 0x0002dc0001187983 */ /* 0x001ee80000300800 */
[----:B------:R-:W3:Y:S04]  /*130a0*/  LDL.LU R5, [R1+0xb8] ;  /* 0x0000b80001057983 */ /* 0x000ee80000300800 */
[----:B------:R-:W3:Y:S04]  /*130b0*/  LDL.LU R4, [R1+0xb4] ;  /* 0x0000b40001047983 */ /* 0x000ee80000300800 */
[----:B------:R-:W3:Y:S04]  /*130c0*/  LDL.LU R3, [R1+0xb0] ;  /* 0x0000b00001037983 */ /* 0x000ee80000300800 */
[----:B------:R-:W3:Y:S04]  /*130d0*/  LDL.LU R16, [R1+0xac] ;  /* 0x0000ac0001107983 */ /* 0x000ee80000300800 */
[----:B------:R-:W3:Y:S04]  /*130e0*/  LDL.LU R18, [R1+0x2c] ;  /* 0x00002c0001127983 */ /* 0x000ee80000300800 */
[----:B------:R-:W3:Y:S04]  /*130f0*/  LDL.LU R22, [R1+0x24] ;  /* 0x0000240001167983 */ /* 0x000ee80000300800 */
[----:B-1----:R-:W3:Y:S04]  /*13100*/  LDL.LU R28, [R1+0x20] ;  /* 0x00002000011c7983 */ /* 0x002ee80000300800 */
[----:B----4-:R0:W-:Y:S04]  /*13110*/  STS.U8 [R0+UR4+0x80], R26 ;  /* 0x0000801a00007988 */ /* 0x0101e80008000004 */
[----:B0-----:R-:W4:Y:S04]  /*13120*/  LDL.LU R26, [R1+0x179c] ;  /* 0x00179c00011a7983 */ /* 0x001f280000300800 */
[----:B--2---:R-:W-:Y:S04]  /*13130*/  STS.U8 [R0+UR4+0xc0], R14 ;  /* 0x0000c00e00007988 */ /* 0x004fe80008000004 */
[----:B----4-:R0:W-:Y:S04]  /*13140*/  STS.U8 [R0+UR4+0x840], R26 ;  /* 0x0008401a00007988 */ /* 0x0101e80008000004 */
[----:B------:R-:W-:Y:S04]  /*13150*/  STS.U8 [R0+UR4+0x800], R2 ;  /* 0x0008000200007988 */ /* 0x000fe80008000004 */
        /* <DEDUP_REMOVED lines=17> */
[----:B---3--:R-:W-:Y:S04]  /*13270*/  STS.U8 [R0+UR4+0x2880], R24 ;  /* 0x0028801800007988 */ /* 0x008fe80008000004 */
[----:B------:R-:W-:Y:S04]  /*13280*/  STS.U8 [R0+UR4+0x3000], R5 ;  /* 0x0030000500007988 */ /* 0x000fe80008000004 */
[----:B------:R-:W-:Y:S04]  /*13290*/  STS.U8 [R0+UR4+0x3040], R4 ;  /* 0x0030400400007988 */ /* 0x000fe80008000004 */
[----:B------:R-:W-:Y:S04]  /*132a0*/  STS.U8 [R0+UR4+0x3080], R3 ;  /* 0x0030800300007988 */ /* 0x000fe80008000004 */
[----:B------:R-:W-:Y:S04]  /*132b0*/  STS.U8 [R0+UR4+0x30c0], R16 ;  /* 0x0030c01000007988 */ /* 0x000fe80008000004 */
[----:B------:R-:W-:Y:S04]  /*132c0*/  STS.U8 [R0+UR4+0x3840], R18 ;  /* 0x0038401200007988 */ /* 0x000fe80008000004 */
[----:B------:R-:W-:Y:S04]  /*132d0*/  STS.U8 [R0+UR4+0x3800], R22 ;  /* 0x0038001600007988 */ /* 0x000fe80008000004 */
[----:B0-----:R-:W2:Y:S04]  /*132e0*/  LDL.LU R26, [R1+0x1c] ;  /* 0x00001c00011a7983 */ /* 0x001ea80000300800 */
[----:B------:R0:W-:Y:S04]  /*132f0*/  STS.U8 [R0+UR4+0x38c0], R28 ;  /* 0x0038c01c00007988 */ /* 0x0001e80008000004 */
[----:B0-----:R-:W3:Y:S01]  /*13300*/  LDL.LU R28, [R1+0x5a4] ;  /* 0x0005a400011c7983 */ /* 0x001ee20000300800 */
[----:B------:R-:W0:Y:S03]  /*13310*/  S2R R24, SR_TID.X ;  /* 0x0000000000187919 */ /* 0x000e260000002100 */
[----:B---3--:R1:W-:Y:S04]  /*13320*/  STL [R1+0x1798], R28 ;  /* 0x0017981c01007387 */ /* 0x0083e80000100800 */
[----:B-1----:R-:W3:Y:S04]  /*13330*/  LDL.LU R28, [R1+0x5a8] ;  /* 0x0005a800011c7983 */ /* 0x002ee80000300800 */
[----:B------:R-:W4:Y:S04]  /*13340*/  LDL.LU R14, [R1+0x59c] ;  /* 0x00059c00010e7983 */ /* 0x000f280000300800 */
        /* <DEDUP_REMOVED lines=16> */
[----:B------:R-:W4:Y:S01]  /*13450*/  LDL.LU R6, [R1+0x2d8] ;  /* 0x0002d80001067983 */ /* 0x000f220000300800 */
[----:B0-----:R-:W-:-:S03]  /*13460*/  LOP3.LUT R24, R24, 0x3f, RZ, 0xc0, !PT ;  /* 0x0000003f18187812 */ /* 0x001fc600078ec0ff */
[----:B------:R-:W4:Y:S04]  /*13470*/  LDL.LU R5, [R1+0x2d4] ;  /* 0x0002d40001057983 */ /* 0x000f280000300800 */
[----:B------:R-:W4:Y:S04]  /*13480*/  LDL.LU R22, [R1+0x2d0] ;  /* 0x0002d00001167983 */ /* 0x000f280000300800 */
[----:B------:R-:W4:Y:S04]  /*13490*/  LDL.LU R4, [R1+0x2cc] ;  /* 0x0002cc0001047983 */ /* 0x000f280000300800 */
[----:B------:R-:W4:Y:S01]  /*134a0*/  LDL.LU R3, [R1+0xa8] ;  /* 0x0000a80001037983 */ /* 0x000f220000300800 */
[----:B------:R-:W-:-:S03]  /*134b0*/  LOP3.LUT R2, R24, 0x8, RZ, 0x3c, !PT ;  /* 0x0000000818027812 */ /* 0x000fc600078e3cff */
[----:B------:R-:W4:Y:S04]  /*134c0*/  LDL.LU R16, [R1+0xa4] ;  /* 0x0000a40001107983 */ /* 0x000f280000300800 */
[----:B------:R-:W4:Y:S04]  /*134d0*/  LDL.LU R18, [R1+0xa0] ;  /* 0x0000a00001127983 */ /* 0x000f280000300800 */
[----:B--2---:R0:W-:Y:S04]  /*134e0*/  STS.U8 [R0+UR4+0x3880], R26 ;  /* 0x0038801a00007988 */ /* 0x0041e80008000004 */
[----:B------:R-:W2:Y:S04]  /*134f0*/  LDL.LU R24, [R1+0x7c] ;  /* 0x00007c0001187983 */ /* 0x000ea80000300800 */
[----:B0-----:R-:W2:Y:S04]  /*13500*/  LDL.LU R26, [R1+0x18] ;  /* 0x00001800011a7983 */ /* 0x001ea80000300800 */
[----:B------:R0:W-:Y:S04]  /*13510*/  STL [R1+0x1750], R0 ;  /* 0x0017500001007387 */ /* 0x0001e80000100800 */
[----:B0-----:R-:W2:Y:S04]  /*13520*/  LDL.LU R0, [R1+0x5a0] ;  /* 0x0005a00001007983 */ /* 0x001ea80000300800 */
[----:B---3--:R0:W-:Y:S04]  /*13530*/  STS.U8 [R2+UR4+0x100], R28 ;  /* 0x0001001c02007988 */ /* 0x0081e80008000004 */
[----:B0-----:R-:W3:Y:S04]  /*13540*/  LDL.LU R28, [R1+0x1798] ;  /* 0x00179800011c7983 */ /* 0x001ee80000300800 */
[----:B---3--:R0:W-:Y:S04]  /*13550*/  STS.U8 [R2+UR4+0x140], R28 ;  /* 0x0001401c02007988 */ /* 0x0081e80008000004 */
[----:B--2---:R-:W-:Y:S04]  /*13560*/  STS.U8 [R2+UR4+0x180], R0 ;  /* 0x0001800002007988 */ /* 0x004fe80008000004 */
[----:B----4-:R-:W-:Y:S04]  /*13570*/  STS.U8 [R2+UR4+0x1c0], R14 ;  /* 0x0001c00e02007988 */ /* 0x010fe80008000004 */
        /* <DEDUP_REMOVED lines=18> */
[----:B------:R1:W-:Y:S04]  /*136a0*/  STS.U8 [R2+UR4+0x29c0], R22 ;  /* 0x0029c01602007988 */ /* 0x0003e80008000004 */
[----:B0-----:R-:W2:Y:S01]  /*136b0*/  LDL.LU R28, [R1+0x10] ;  /* 0x00001000011c7983 */ /* 0x001ea20000300800 */
[----:B-1----:R-:W0:Y:S03]  /*136c0*/  S2R R22, SR_TID.X ;  /* 0x0000000000167919 */ /* 0x002e260000002100 */
[----:B------:R-:W-:Y:S04]  /*136d0*/  STS.U8 [R2+UR4+0x2980], R4 ;  /* 0x0029800402007988 */ /* 0x000fe80008000004 */
[----:B------:R-:W-:Y:S04]  /*136e0*/  STS.U8 [R2+UR4+0x3100], R3 ;  /* 0x0031000302007988 */ /* 0x000fe80008000004 */
[----:B------:R-:W-:Y:S04]  /*136f0*/  STS.U8 [R2+UR4+0x3140], R16 ;  /* 0x0031401002007988 */ /* 0x000fe80008000004 */
[----:B------:R1:W-:Y:S04]  /*13700*/  STS.U8 [R2+UR4+0x3180], R18 ;  /* 0x0031801202007988 */ /* 0x0003e80008000004 */
[----:B------:R-:W-:Y:S01]  /*13710*/  STS.U8 [R2+UR4+0x31c0], R24 ;  /* 0x0031c01802007988 */ /* 0x000fe20008000004 */
[----:B0-----:R-:W-:-:S04]  /*13720*/  LOP3.LUT R22, R22, 0x3f, RZ, 0xc0, !PT ;  /* 0x0000003f16167812 */ /* 0x001fc800078ec0ff */
[----:B------:R-:W-:-:S05]  /*13730*/  LOP3.LUT R0, R22, 0x10, RZ, 0x3c, !PT ;  /* 0x0000001016007812 */ /* 0x000fca00078e3cff */
[----:B------:R0:W-:Y:S04]  /*13740*/  STL [R1+0x1790], R0 ;  /* 0x0017900001007387 */ /* 0x0001e80000100800 */
[----:B-1----:R-:W3:Y:S04]  /*13750*/  LDL.LU R18, [R1+0xc] ;  /* 0x00000c0001127983 */ /* 0x002ee80000300800 */
[----:B0-----:R-:W4:Y:S04]  /*13760*/  LDL.LU R0, [R1+0x8] ;  /* 0x0000080001007983 */ /* 0x001f280000300800 */
[----:B------:R-:W2:Y:S04]  /*13770*/  LDL.LU R24, [R1+0x594] ;  /* 0x0005940001187983 */ /* 0x000ea80000300800 */
[----:B--2---:R0:W-:Y:S04]  /*13780*/  STL [R1+0x178c], R24 ;  /* 0x00178c1801007387 */ /* 0x0041e80000100800 */
[----:B0-----:R-:W2:Y:S04]  /*13790*/  LDL.LU R24, [R1+0x598] ;  /* 0x0005980001187983 */ /* 0x001ea80000300800 */
[----:B------:R0:W-:Y:S04]  /*137a0*/  STS.U8 [R2+UR4+0x3940], R26 ;  /* 0x0039401a02007988 */ /* 0x0001e80008000004 */
[----:B------:R1:W-:Y:S04]  /*137b0*/  STS.U8 [R2+UR4+0x3900], R28 ;  /* 0x0039001c02007988 */ /* 0x0003e80008000004 */
[----:B--2---:R2:W-:Y:S04]  /*137c0*/  STL [R1+0x1794], R24 ;  /* 0x0017941801007387 */ /* 0x0045e80000100800 */
[----:B0-----:R-:W4:Y:S04]  /*137d0*/  LDL.LU R26, [R1+0x590] ;  /* 0x00059000011a7983 */ /* 0x001f280000300800 */
[----:B-1----:R-:W4:Y:S04]  /*137e0*/  LDL.LU R28, [R1+0x58c] ;  /* 0x00058c00011c7983 */ /* 0x002f280000300800 */
        /* <DEDUP_REMOVED lines=19> */
[----:B--2---:R-:W-:-:S03]  /*13920*/  LOP3.LUT R24, R22, 0x8, RZ, 0x3c, !PT ;  /* 0x0000000816187812 */ /* 0x004fc600078e3cff */
[----:B------:R-:W2:Y:S04]  /*13930*/  LDL.LU R5, [R1+0x2bc] ;  /* 0x0002bc0001057983 */ /* 0x000ea80000300800 */
[----:B------:R-:W2:Y:S04]  /*13940*/  LDL.LU R4, [R1+0x78] ;  /* 0x0000780001047983 */ /* 0x000ea80000300800 */
[----:B------:R-:W2:Y:S04]  /*13950*/  LDL.LU R22, [R1+0x74] ;  /* 0x0000740001167983 */ /* 0x000ea80000300800 */
[----:B------:R-:W2:Y:S04]  /*13960*/  LDL.LU R3, [R1+0x70] ;  /* 0x0000700001037983 */ /* 0x000ea80000300800 */
[----:B---3--:R0:W-:Y:S04]  /*13970*/  STS.U8 [R24+UR4+0x39c0], R18 ;  /* 0x0039c01218007988 */ /* 0x0081e80008000004 */
[----:B------:R-:W3:Y:S04]  /*13980*/  LDL.LU R16, [R1+0x6c] ;  /* 0x00006c0001107983 */ /* 0x000ee80000300800 */
[----:B----4-:R1:W-:Y:S04]  /*13990*/  STS.U8 [R24+UR4+0x3980], R0 ;  /* 0x0039800018007988 */ /* 0x0103e80008000004 */
[----:B0-----:R-:W4:Y:S04]  /*139a0*/  LDL.LU R18, [R1+0x4] ;  /* 0x0000040001127983 */ /* 0x001f280000300800 */
[----:B-1----:R-:W2:Y:S04]  /*139b0*/  LDL.LU R24, [R1+0x1794] ;  /* 0x0017940001187983 */ /* 0x002ea80000300800 */
[----:B------:R-:W2:Y:S04]  /*139c0*/  LDL.LU R0, [R1+0x1790] ;  /* 0x0017900001007983 */ /* 0x000ea80000300800 */
[----:B--2---:R0:W-:Y:S04]  /*139d0*/  STS.U8 [R0+UR4+0x200], R24 ;  /* 0x0002001800007988 */ /* 0x0041e80008000004 */
[----:B0-----:R-:W2:Y:S04]  /*139e0*/  LDL.LU R24, [R1+0x178c] ;  /* 0x00178c0001187983 */ /* 0x001ea80000300800 */
[----:B--2---:R0:W-:Y:S04]  /*139f0*/  STS.U8 [R0+UR4+0x240], R24 ;  /* 0x0002401800007988 */ /* 0x0041e80008000004 */
[----:B------:R1:W-:Y:S04]  /*13a00*/  STS.U8 [R0+UR4+0x280], R26 ;  /* 0x0002801a00007988 */ /* 0x0003e80008000004 */
[----:B------:R2:W-:Y:S04]  /*13a10*/  STS.U8 [R0+UR4+0x2c0], R28 ;  /* 0x0002c01c00007988 */ /* 0x0005e80008000004 */
[----:B0-----:R-:W4:Y:S04]  /*13a20*/  LDL.LU R24, [R1+0x1788] ;  /* 0x0017880001187983 */ /* 0x001f280000300800 */
[----:B-1----:R-:W4:Y:S04]  /*13a30*/  LDL.LU R26, [R1+0x1784] ;  /* 0x00178400011a7983 */ /* 0x002f280000300800 */
[----:B--2---:R-:W2:Y:S04]  /*13a40*/  LDL.LU R28, [R1+0x1780] ;  /* 0x00178000011c7983 */ /* 0x004ea80000300800 */
        /* <DEDUP_REMOVED lines=21> */
[----:B------:R0:W-:Y:S02]  /*13ba0*/  STS.U8 [R0+UR4+0x3240], R22 ;  /* 0x0032401600007988 */ /* 0x0001e40008000004 */
[----:B0-----:R-:W0:Y:S02]  /*13bb0*/  S2R R22, SR_TID.X ;  /* 0x0000000000167919 */ /* 0x001e240000002100 */
[----:B------:R-:W-:Y:S04]  /*13bc0*/  STS.U8 [R0+UR4+0x3280], R3 ;  /* 0x0032800300007988 */ /* 0x000fe80008000004 */
[----:B---3--:R-:W-:Y:S04]  /*13bd0*/  STS.U8 [R0+UR4+0x32c0], R16 ;  /* 0x0032c01000007988 */ /* 0x008fe80008000004 */
[----:B----4-:R-:W-:Y:S01]  /*13be0*/  STS.U8 [R0+UR4+0x3a40], R18 ;  /* 0x003a401200007988 */ /* 0x010fe20008000004 */
[----:B0-----:R-:W-:-:S03]  /*13bf0*/  LOP3.LUT R5, R22, 0x3f, RZ, 0xc0, !PT ;  /* 0x0000003f16057812 */ /* 0x001fc600078ec0ff */
[----:B--2---:R-:W-:Y:S04]  /*13c00*/  STS.U8 [R0+UR4+0x3a00], R28 ;  /* 0x003a001c00007988 */ /* 0x004fe80008000004 */
[----:B------:R0:W-:Y:S04]  /*13c10*/  STS.U8 [R0+UR4+0x3ac0], R26 ;  /* 0x003ac01a00007988 */ /* 0x0001e80008000004 */
[----:B------:R1:W-:Y:S01]  /*13c20*/  STL [R1+0x16fc], R28 ;  /* 0x0016fc1c01007387 */ /* 0x0003e20000100800 */
[----:B0-----:R-:W-:-:S05]  /*13c30*/  LOP3.LUT R0, R5, 0x18, RZ, 0x3c, !PT ;  /* 0x0000001805007812 */ /* 0x001fca00078e3cff */
[----:B------:R0:W-:Y:S04]  /*13c40*/  STL [R1+0x177c], R0 ;  /* 0x00177c0001007387 */ /* 0x0001e80000100800 */
[----:B------:R-:W2:Y:S04]  /*13c50*/  LDL.LU R3, [R1+0x588] ;  /* 0x0005880001037983 */ /* 0x000ea80000300800 */
[----:B------:R-:W3:Y:S04]  /*13c60*/  LDL.LU R16, [R1+0x584] ;  /* 0x0005840001107983 */ /* 0x000ee80000300800 */
[----:B------:R-:W4:Y:S04]  /*13c70*/  LDL.LU R18, [R1+0x580] ;  /* 0x0005800001127983 */ /* 0x000f280000300800 */
[----:B------:R-:W2:Y:S04]  /*13c80*/  LDL.LU R22, [R1+0x57c] ;  /* 0x00057c0001167983 */ /* 0x000ea80000300800 */
[----:B-1----:R-:W2:Y:S04]  /*13c90*/  LDL.LU R28, [R1+0x500] ;  /* 0x00050000011c7983 */ /* 0x002ea80000300800 */
        /* <DEDUP_REMOVED lines=17> */
[----:B------:R-:W2:Y:S01]  /*13db0*/  LDL.LU R7, [R1+0x68] ;  /* 0x0000680001077983 */ /* 0x000ea20000300800 */
[----:B0-----:R-:W-:-:S03]  /*13dc0*/  LOP3.LUT R0, R5, 0x10, RZ, 0x3c, !PT ;  /* 0x0000001005007812 */ /* 0x001fc600078e3cff */
[----:B------:R-:W2:Y:S04]  /*13dd0*/  LDL.LU R4, [R1+0x64] ;  /* 0x0000640001047983 */ /* 0x000ea80000300800 */
[----:B------:R-:W2:Y:S04]  /*13de0*/  LDL.LU R6, [R1+0x60] ;  /* 0x0000600001067983 */ /* 0x000ea80000300800 */
[----:B------:R-:W2:Y:S04]  /*13df0*/  LDL.LU R5, [R1+0x5c] ;  /* 0x00005c0001057983 */ /* 0x000ea80000300800 */
[----:B------:R0:W-:Y:S04]  /*13e00*/  STL [R1+0x1700], R26 ;  /* 0x0017001a01007387 */ /* 0x0001e80000100800 */
[----:B------:R1:W-:Y:S04]  /*13e10*/  STS.U8 [R0+UR4+0x3a80], R24 ;  /* 0x003a801800007988 */ /* 0x0003e80008000004 */
[----:B0-----:R-:W2:Y:S04]  /*13e20*/  LDL.LU R26, [R1+0x504] ;  /* 0x00050400011a7983 */ /* 0x001ea80000300800 */
[----:B-1----:R-:W2:Y:S04]  /*13e30*/  LDL.LU R0, [R1+0x177c] ;  /* 0x00177c0001007983 */ /* 0x002ea80000300800 */
[----:B------:R0:W-:Y:S04]  /*13e40*/  STL [R1+0x1704], R24 ;  /* 0x0017041801007387 */ /* 0x0001e80000100800 */
[----:B0-----:R-:W4:Y:S04]  /*13e50*/  LDL.LU R24, [R1+0x508] ;  /* 0x0005080001187983 */ /* 0x001f280000300800 */
[----:B--2---:R0:W-:Y:S04]  /*13e60*/  STS.U8 [R0+UR4+0x300], R3 ;  /* 0x0003000300007988 */ /* 0x0041e80008000004 */
[----:B---3--:R1:W-:Y:S04]  /*13e70*/  STS.U8 [R0+UR4+0x340], R16 ;  /* 0x0003401000007988 */ /* 0x0083e80008000004 */
[----:B----4-:R2:W-:Y:S04]  /*13e80*/  STS.U8 [R0+UR4+0x380], R18 ;  /* 0x0003801200007988 */ /* 0x0105e80008000004 */
[----:B------:R3:W-:Y:S04]  /*13e90*/  STS.U8 [R0+UR4+0x3c0], R22 ;  /* 0x0003c01600007988 */ /* 0x0007e80008000004 */
[----:B0-----:R-:W4:Y:S04]  /*13ea0*/  LDL.LU R3, [R1+0x1778] ;  /* 0x0017780001037983 */ /* 0x001f280000300800 */
[----:B-1----:R-:W4:Y:S04]  /*13eb0*/  LDL.LU R16, [R1+0x1774] ;  /* 0x0017740001107983 */ /* 0x002f280000300800 */
[----:B--2---:R-:W2:Y:S04]  /*13ec0*/  LDL.LU R18, [R1+0x1770] ;  /* 0x0017700001127983 */ /* 0x004ea80000300800 */
[----:B---3--:R-:W3:Y:S04]  /*13ed0*/  LDL.LU R22, [R1+0x176c] ;  /* 0x00176c0001167983 */ /* 0x008ee80000300800 */
        /* <DEDUP_REMOVED lines=24> */
[----:B------:R-:W-:Y:S01]  /*14060*/  STS.U8 [R0+UR4+0x33c0], R5 ;  /* 0x0033c00500007988 */ /* 0x000fe20008000004 */
[----:B0-----:R-:W-:-:S03]  /*14070*/  LOP3.LUT R9, R4, 0x3f, RZ, 0xc0, !PT ;  /* 0x0000003f04097812 */ /* 0x001fc600078ec0ff */
[----:B---3--:R-:W-:Y:S04]  /*14080*/  STS.U8 [R0+UR4+0x3b40], R22 ;  /* 0x003b401600007988 */ /* 0x008fe80008000004 */
[----:B--2---:R0:W-:Y:S04]  /*14090*/  STS.U8 [R0+UR4+0x3b00], R18 ;  /* 0x003b001200007988 */ /* 0x0041e80008000004 */
[----:B------:R-:W-:Y:S04]  /*140a0*/  STL [R1+0x1708], R22 ;  /* 0x0017081601007387 */ /* 0x000fe80000100800 */
[----:B------:R1:W-:Y:S01]  /*140b0*/  STL [R1+0x170c], R18 ;  /* 0x00170c1201007387 */ /* 0x0003e20000100800 */
[----:B0-----:R-:W-:-:S05]  /*140c0*/  LOP3.LUT R0, R9, 0x20, RZ, 0x3c, !PT ;  /* 0x0000002009007812 */ /* 0x001fca00078e3cff */
[----:B------:R0:W-:Y:S04]  /*140d0*/  STL [R1+0x1768], R0 ;  /* 0x0017680001007387 */ /* 0x0001e80000100800 */
[----:B------:R-:W2:Y:S04]  /*140e0*/  LDL.LU R7, [R1+0x578] ;  /* 0x0005780001077983 */ /* 0x000ea80000300800 */
[----:B------:R-:W3:Y:S04]  /*140f0*/  LDL.LU R6, [R1+0x574] ;  /* 0x0005740001067983 */ /* 0x000ee80000300800 */
[----:B------:R-:W2:Y:S04]  /*14100*/  LDL.LU R5, [R1+0x570] ;  /* 0x0005700001057983 */ /* 0x000ea80000300800 */
        /* <DEDUP_REMOVED lines=23> */
[----:B------:R-:W2:Y:S04]  /*14280*/  LDL.LU R9, [R1+0x4c] ;  /* 0x00004c0001097983 */ /* 0x000ea80000300800 */
[----:B----4-:R-:W-:Y:S04]  /*14290*/  STS.U8 [R0+UR4+0x3bc0], R16 ;  /* 0x003bc01000007988 */ /* 0x010fe80008000004 */
[----:B------:R0:W-:Y:S04]  /*142a0*/  STL [R1+0x1710], R16 ;  /* 0x0017101001007387 */ /* 0x0001e80000100800 */
[----:B------:R1:W-:Y:S04]  /*142b0*/  STS.U8 [R0+UR4+0x3b80], R3 ;  /* 0x003b800300007988 */ /* 0x0003e80008000004 */
[----:B0-----:R-:W4:Y:S04]  /*142c0*/  LDL.LU R16, [R1+0x4f4] ;  /* 0x0004f40001107983 */ /* 0x001f280000300800 */
[----:B-1----:R-:W2:Y:S04]  /*142d0*/  LDL.LU R0, [R1+0x1768] ;  /* 0x0017680001007983 */ /* 0x002ea80000300800 */
[----:B------:R-:W3:Y:S04]  /*142e0*/  LDL.LU R3, [R1+0x4f8] ;  /* 0x0004f80001037983 */ /* 0x000ee80000300800 */
[----:B--2---:R0:W-:Y:S04]  /*142f0*/  STS.U8 [R0+UR4+0x400], R7 ;  /* 0x0004000700007988 */ /* 0x0041e80008000004 */
[----:B---3--:R1:W-:Y:S04]  /*14300*/  STS.U8 [R0+UR4+0x440], R6 ;  /* 0x0004400600007988 */ /* 0x0083e80008000004 */
[----:B------:R2:W-:Y:S04]  /*14310*/  STS.U8 [R0+UR4+0x480], R5 ;  /* 0x0004800500007988 */ /* 0x0005e80008000004 */
[----:B------:R3:W-:Y:S04]  /*14320*/  STS.U8 [R0+UR4+0x4c0], R4 ;  /* 0x0004c00400007988 */ /* 0x0007e80008000004 */
[----:B0-----:R-:W4:Y:S04]  /*14330*/  LDL.LU R7, [R1+0x1764] ;  /* 0x0017640001077983 */ /* 0x001f280000300800 */
[----:B-1----:R-:W4:Y:S04]  /*14340*/  LDL.LU R6, [R1+0x1760] ;  /* 0x0017600001067983 */ /* 0x002f280000300800 */
[----:B--2---:R-:W2:Y:S04]  /*14350*/  LDL.LU R5, [R1+0x175c] ;  /* 0x00175c0001057983 */ /* 0x004ea80000300800 */
[----:B---3--:R-:W3:Y:S04]  /*14360*/  LDL.LU R4, [R1+0x1758] ;  /* 0x0017580001047983 */ /* 0x008ee80000300800 */
[----:B------:R-:W-:Y:S04]  /*14370*/  STS.U8 [R0+UR4+0xc40], R3 ;  /* 0x000c400300007988 */ /* 0x000fe80008000004 */
        /* <DEDUP_REMOVED lines=22> */
[----:B------:R-:W-:Y:S04]  /*144e0*/  STS.U8 [R0+UR4+0x3480], R10 ;  /* 0x0034800a00007988 */ /* 0x000fe80008000004 */
[----:B------:R-:W-:Y:S01]  /*144f0*/  STS.U8 [R0+UR4+0x34c0], R9 ;  /* 0x0034c00900007988 */ /* 0x000fe20008000004 */
[----:B0-----:R-:W-:-:S04]  /*14500*/  LOP3.LUT R12, R8, 0x3f, RZ, 0xc0, !PT ;  /* 0x0000003f080c7812 */ /* 0x001fc800078ec0ff */
[C---:B------:R-:W-:Y:S01]  /*14510*/  LOP3.LUT R2, R12.reuse, 0x28, RZ, 0x3c, !PT ;  /* 0x000000280c027812 */ /* 0x040fe200078e3cff */
[----:B---3--:R-:W-:Y:S04]  /*14520*/  STS.U8 [R0+UR4+0x3c40], R4 ;  /* 0x003c400400007988 */ /* 0x008fe80008000004 */
[----:B------:R-:W-:Y:S04]  /*14530*/  STL [R1+0x1714], R4 ;  /* 0x0017140401007387 */ /* 0x000fe80000100800 */
[----:B--2---:R0:W-:Y:S04]  /*14540*/  STS.U8 [R0+UR4+0x3c00], R5 ;  /* 0x003c000500007988 */ /* 0x0041e80008000004 */
[----:B------:R1:W-:Y:S04]  /*14550*/  STL [R1+0x1754], R2 ;  /* 0x0017540201007387 */ /* 0x0003e80000100800 */
[----:B0-----:R-:W2:Y:S04]  /*14560*/  LDL.LU R0, [R1+0x568] ;  /* 0x0005680001007983 */ /* 0x001ea80000300800 */
[----:B------:R-:W3:Y:S04]  /*14570*/  LDL.LU R20, [R1+0x564] ;  /* 0x0005640001147983 */ /* 0x000ee80000300800 */
[----:B------:R-:W4:Y:S04]  /*14580*/  LDL.LU R11, [R1+0x560] ;  /* 0x00056000010b7983 */ /* 0x000f280000300800 */
        /* <DEDUP_REMOVED lines=19> */
[----:B-1----:R-:W-:-:S03]  /*146c0*/  LOP3.LUT R2, R12, 0x20, RZ, 0x3c, !PT ;  /* 0x000000200c027812 */ /* 0x002fc600078e3cff */
[----:B------:R-:W2:Y:S04]  /*146d0*/  LDL.LU R19, [R1+0x48] ;  /* 0x0000480001137983 */ /* 0x000ea80000300800 */
[----:B------:R-:W2:Y:S04]  /*146e0*/  LDL.LU R17, [R1+0x44] ;  /* 0x0000440001117983 */ /* 0x000ea80000300800 */
[----:B------:R-:W2:Y:S04]  /*146f0*/  LDL.LU R13, [R1+0x40] ;  /* 0x00004000010d7983 */ /* 0x000ea80000300800 */
[----:B------:R-:W2:Y:S04]  /*14700*/  LDL.LU R12, [R1+0x3c] ;  /* 0x00003c00010c7983 */ /* 0x000ea80000300800 */
[----:B------:R-:W-:Y:S04]  /*14710*/  STS.U8 [R2+UR4+0x3cc0], R6 ;  /* 0x003cc00602007988 */ /* 0x000fe80008000004 */
[----:B------:R0:W-:Y:S04]  /*14720*/  STL [R1+0x1718], R6 ;  /* 0x0017180601007387 */ /* 0x0001e80000100800 */
[----:B------:R1:W-:Y:S04]  /*14730*/  STS.U8 [R2+UR4+0x3c80], R7 ;  /* 0x003c800702007988 */ /* 0x0003e80008000004 */
[----:B0-----:R-:W2:Y:S04]  /*14740*/  LDL.LU R6, [R1+0x4dc] ;  /* 0x0004dc0001067983 */ /* 0x001ea80000300800 */
[----:B-1----:R-:W2:Y:S04]  /*14750*/  LDL.LU R2, [R1+0x1754] ;  /* 0x0017540001027983 */ /* 0x002ea80000300800 */
[----:B------:R-:W3:Y:S04]  /*14760*/  LDL.LU R7, [R1+0x4e0] ;  /* 0x0004e00001077983 */ /* 0x000ee80000300800 */
[----:B--2---:R0:W-:Y:S04]  /*14770*/  STS.U8 [R2+UR4+0x500], R0 ;  /* 0x0005000002007988 */ /* 0x0041e80008000004 */
[----:B---3--:R1:W-:Y:S04]  /*14780*/  STS.U8 [R2+UR4+0x540], R20 ;  /* 0x0005401402007988 */ /* 0x0083e80008000004 */
[----:B----4-:R2:W-:Y:S04]  /*14790*/  STS.U8 [R2+UR4+0x580], R11 ;  /* 0x0005800b02007988 */ /* 0x0105e80008000004 */
[----:B------:R3:W-:Y:S04]  /*147a0*/  STS.U8 [R2+UR4+0x5c0], R10 ;  /* 0x0005c00a02007988 */ /* 0x0007e80008000004 */
[----:B------:R4:W-:Y:S04]  /*147b0*/  STS.U8 [R2+UR4+0xd40], R9 ;  /* 0x000d400902007988 */ /* 0x0009e80008000004 */
[----:B------:R2:W-:Y:S04]  /*147c0*/  STS.U8 [R2+UR4+0xd00], R8 ;  /* 0x000d000802007988 */ /* 0x0005e80008000004 */
[----:B0-----:R-:W4:Y:S04]  /*147d0*/  LDL.LU R0, [R1+0x1750] ;  /* 0x0017500001007983 */ /* 0x001f280000300800 */
[----:B-1----:R-:W4:Y:S04]  /*147e0*/  LDL.LU R20, [R1+0x174c] ;  /* 0x00174c0001147983 */ /* 0x002f280000300800 */
[----:B--2---:R-:W2:Y:S04]  /*147f0*/  LDL.LU R11, [R1+0x1748] ;  /* 0x00174800010b7983 */ /* 0x004ea80000300800 */
[----:B---3--:R-:W3:Y:S04]  /*14800*/  LDL.LU R10, [R1+0x1744] ;  /* 0x00174400010a7983 */ /* 0x008ee80000300800 */
[----:B----4-:R-:W4:Y:S04]  /*14810*/  LDL.LU R9, [R1+0x1740] ;  /* 0x0017400001097983 */ /* 0x010f280000300800 */
[----:B------:R-:W2:Y:S04]  /*14820*/  LDL.LU R8, [R1+0x173c] ;  /* 0x00173c0001087983 */ /* 0x000ea80000300800 */
[----:B------:R0:W-:Y:S04]  /*14830*/  STS.U8 [R2+UR4+0xdc0], R7 ;  /* 0x000dc00702007988 */ /* 0x0001e80008000004 */
        /* <DEDUP_REMOVED lines=18> */
[----:B------:R0:W-:Y:S04]  /*14960*/  STS.U8 [R2+UR4+0x3540], R17 ;  /* 0x0035401102007988 */ /* 0x0001e80008000004 */
[----:B------:R0:W-:Y:S04]  /*14970*/  STS.U8 [R2+UR4+0x3580], R13 ;  /* 0x0035800d02007988 */ /* 0x0001e80008000004 */
[----:B------:R0:W-:Y:S02]  /*14980*/  STS.U8 [R2+UR4+0x35c0], R12 ;  /* 0x0035c00c02007988 */ /* 0x0001e40008000004 */
[----:B0-----:R-:W-:-:S02]  /*14990*/  LOP3.LUT R7, R20, 0x3f, RZ, 0xc0, !PT ;  /* 0x0000003f14077812 */ /* 0x001fc400078ec0ff */
[----:B--2---:R-:W-:Y:S04]  /*149a0*/  STL [R1+0x171c], R8 ;  /* 0x00171c0801007387 */ /* 0x004fe80000100800 */
[----:B----4-:R-:W-:Y:S04]  /*149b0*/  STL [R1+0x1720], R9 ;  /* 0x0017200901007387 */ /* 0x010fe80000100800 */
[----:B------:R-:W-:Y:S04]  /*149c0*/  STL [R1+0x1738], R7 ;  /* 0x0017380701007387 */ /* 0x000fe80000100800 */
[----:B-1----:R-:W2:Y:S04]  /*149d0*/  LDL.LU R19, [R1+0x558] ;  /* 0x0005580001137983 */ /* 0x002ea80000300800 */
[----:B------:R-:W4:Y:S04]  /*149e0*/  LDL.LU R17, [R1+0x554] ;  /* 0x0005540001117983 */ /* 0x000f280000300800 */
[----:B------:R-:W-:Y:S04]  /*149f0*/  STS.U8 [R2+UR4+0x3d40], R8 ;  /* 0x003d400802007988 */ /* 0x000fe80008000004 */
[----:B------:R-:W2:Y:S04]  /*14a00*/  LDL.LU R13, [R1+0x550] ;  /* 0x00055000010d7983 */ /* 0x000ea80000300800 */
[----:B------:R0:W-:Y:S04]  /*14a10*/  STS.U8 [R2+UR4+0x3d00], R9 ;  /* 0x003d000902007988 */ /* 0x0001e80008000004 */
        /* <DEDUP_REMOVED lines=18> */
[----:B------:R-:W-:-:S03]  /*14b40*/  LOP3.LUT R7, R0, 0x28, RZ, 0x3c, !PT ;  /* 0x0000002800077812 */ /* 0x000fc600078e3cff */
[----:B------:R-:W2:Y:S04]  /*14b50*/  LDL.LU R25, [R1+0xd0] ;  /* 0x0000d00001197983 */ /* 0x000ea80000300800 */
[----:B------:R-:W2:Y:S04]  /*14b60*/  LDL.LU R23, [R1+0xcc] ;  /* 0x0000cc0001177983 */ /* 0x000ea80000300800 */
[----:B------:R-:W2:Y:S04]  /*14b70*/  LDL.LU R21, [R1+0x38] ;  /* 0x0000380001157983 */ /* 0x000ea80000300800 */
[----:B------:R-:W2:Y:S04]  /*14b80*/  LDL.LU R20, [R1+0x34] ;  /* 0x0000340001147983 */ /* 0x000ea80000300800 */
[----:B------:R-:W2:Y:S04]  /*14b90*/  LDL.LU R0, [R1+0x30] ;  /* 0x0000300001007983 */ /* 0x000ea80000300800 */
[----:B---3--:R0:W-:Y:S04]  /*14ba0*/  STS.U8 [R7+UR4+0x3dc0], R10 ;  /* 0x003dc00a07007988 */ /* 0x0081e80008000004 */
[----:B------:R1:W-:Y:S04]  /*14bb0*/  STS.U8 [R7+UR4+0x3d80], R11 ;  /* 0x003d800b07007988 */ /* 0x0003e80008000004 */
[----:B0-----:R-:W3:Y:S04]  /*14bc0*/  LDL.LU R10, [R1+0x4d8] ;  /* 0x0004d800010a7983 */ /* 0x001ee80000300800 */
[----:B-1----:R-:W2:Y:S04]  /*14bd0*/  LDL.LU R7, [R1+0x1738] ;  /* 0x0017380001077983 */ /* 0x002ea80000300800 */
[----:B------:R2:W-:Y:S02]  /*14be0*/  STL [R1+0x1724], R11 ;  /* 0x0017240b01007387 */ /* 0x0005e40000100800 */
[----:B--2---:R-:W-:-:S05]  /*14bf0*/  LOP3.LUT R11, R7, 0x30, RZ, 0x3c, !PT ;  /* 0x00000030070b7812 */ /* 0x004fca00078e3cff */
[----:B------:R0:W-:Y:S04]  /*14c00*/  STS.U8 [R11+UR4+0x600], R19 ;  /* 0x000600130b007988 */ /* 0x0001e80008000004 */
[----:B----4-:R1:W-:Y:S04]  /*14c10*/  STS.U8 [R11+UR4+0x640], R17 ;  /* 0x000640110b007988 */ /* 0x0103e80008000004 */
[----:B------:R2:W-:Y:S04]  /*14c20*/  STS.U8 [R11+UR4+0x680], R13 ;  /* 0x0006800d0b007988 */ /* 0x0005e80008000004 */
[----:B------:R4:W-:Y:S04]  /*14c30*/  STS.U8 [R11+UR4+0x6c0], R12 ;  /* 0x0006c00c0b007988 */ /* 0x0009e80008000004 */
[----:B---3--:R-:W-:Y:S04]  /*14c40*/  STS.U8 [R11+UR4+0xe40], R10 ;  /* 0x000e400a0b007988 */ /* 0x008fe80008000004 */
        /* <DEDUP_REMOVED lines=9> */
[----:B0-----:R-:W3:Y:S04]  /*14ce0*/  LDL.LU R19, [R1+0x1734] ;  /* 0x0017340001137983 */ /* 0x001ee80000300800 */
[----:B------:R-:W-:Y:S04]  /*14cf0*/  STS.U8 [R11+UR4+0x1ec0], R24 ;  /* 0x001ec0180b007988 */ /* 0x000fe80008000004 */
[----:B-1----:R-:W3:Y:S04]  /*14d00*/  LDL.LU R17, [R1+0x1730] ;  /* 0x0017300001117983 */ /* 0x002ee80000300800 */
[----:B------:R-:W-:Y:S04]  /*14d10*/  STS.U8 [R11+UR4+0x1e80], R26 ;  /* 0x001e801a0b007988 */ /* 0x000fe80008000004 */
[----:B--2---:R-:W2:Y:S04]  /*14d20*/  LDL.LU R13, [R1+0x172c] ;  /* 0x00172c00010d7983 */ /* 0x004ea80000300800 */
[----:B------:R-:W-:Y:S04]  /*14d30*/  STS.U8 [R11+UR4+0x2600], R28 ;  /* 0x0026001c0b007988 */ /* 0x000fe80008000004 */
[----:B----4-:R-:W4:Y:S04]  /*14d40*/  LDL.LU R12, [R1+0x1728] ;  /* 0x00172800010c7983 */ /* 0x010f280000300800 */
[----:B------:R0:W-:Y:S04]  /*14d50*/  STS.U8 [R11+UR4+0x2640], R15 ;  /* 0x0026400f0b007988 */ /* 0x0001e80008000004 */
[----:B0-----:R-:W2:Y:S04]  /*14d60*/  LDL.LU R15, [R1+0x28] ;  /* 0x00002800010f7983 */ /* 0x001ea80000300800 */
[----:B------:R-:W3:Y:S04]  /*14d70*/  LDL.LU R9, [R1+0x548] ;  /* 0x0005480001097983 */ /* 0x000ee80000300800 */
[----:B------:R-:W3:Y:S04]  /*14d80*/  LDL.LU R8, [R1+0x544] ;  /* 0x0005440001087983 */ /* 0x000ee80000300800 */
[----:B------:R-:W3:Y:S04]  /*14d90*/  LDL.LU R6, [R1+0x540] ;  /* 0x0005400001067983 */ /* 0x000ee80000300800 */
[----:B------:R-:W3:Y:S04]  /*14da0*/  LDL.LU R4, [R1+0x53c] ;  /* 0x00053c0001047983 */ /* 0x000ee80000300800 */
[----:B------:R-:W3:Y:S04]  /*14db0*/  LDL.LU R16, [R1+0x4a8] ;  /* 0x0004a80001107983 */ /* 0x000ee80000300800 */
[----:B------:R-:W3:Y:S04]  /*14dc0*/  LDL.LU R18, [R1+0x4a4] ;  /* 0x0004a40001127983 */ /* 0x000ee80000300800 */
[----:B------:R-:W3:Y:S04]  /*14dd0*/  LDL.LU R22, [R1+0x4a0] ;  /* 0x0004a00001167983 */ /* 0x000ee80000300800 */
[----:B------:R-:W-:Y:S04]  /*14de0*/  STS.U8 [R11+UR4+0x2680], R14 ;  /* 0x0026800e0b007988 */ /* 0x000fe80008000004 */
[----:B------:R-:W3:Y:S04]  /*14df0*/  LDL.LU R24, [R1+0x49c] ;  /* 0x00049c0001187983 */ /* 0x000ee80000300800 */
[----:B------:R-:W-:Y:S04]  /*14e00*/  STS.U8 [R11+UR4+0x26c0], R2 ;  /* 0x0026c0020b007988 */ /* 0x000fe80008000004 */
[----:B------:R-:W3:Y:S04]  /*14e10*/  LDL.LU R26, [R1+0x428] ;  /* 0x00042800011a7983 */ /* 0x000ee80000300800 */
[----:B------:R0:W-:Y:S04]  /*14e20*/  STS.U8 [R11+UR4+0x2e40], R29 ;  /* 0x002e401d0b007988 */ /* 0x0001e80008000004 */
[----:B------:R-:W3:Y:S04]  /*14e30*/  LDL.LU R28, [R1+0x424] ;  /* 0x00042400011c7983 */ /* 0x000ee80000300800 */
[----:B------:R1:W-:Y:S04]  /*14e40*/  STS.U8 [R11+UR4+0x2e00], R27 ;  /* 0x002e001b0b007988 */ /* 0x0003e80008000004 */
[----:B------:R0:W-:Y:S04]  /*14e50*/  STS.U8 [R11+UR4+0x2ec0], R25 ;  /* 0x002ec0190b007988 */ /* 0x0001e80008000004 */
[----:B------:R0:W-:Y:S04]  /*14e60*/  STS.U8 [R11+UR4+0x2e80], R23 ;  /* 0x002e80170b007988 */ /* 0x0001e80008000004 */
[----:B------:R1:W-:Y:S04]  /*14e70*/  STS.U8 [R11+UR4+0x3600], R21 ;  /* 0x003600150b007988 */ /* 0x0003e80008000004 */
[----:B------:R1:W-:Y:S04]  /*14e80*/  STS.U8 [R11+UR4+0x3640], R20 ;  /* 0x003640140b007988 */ /* 0x0003e80008000004 */
[----:B0-----:R-:W3:Y:S04]  /*14e90*/  LDL.LU R29, [R1+0x420] ;  /* 0x00042000011d7983 */ /* 0x001ee80000300800 */
[----:B-1----:R-:W3:Y:S04]  /*14ea0*/  LDL.LU R27, [R1+0x41c] ;  /* 0x00041c00011b7983 */ /* 0x002ee80000300800 */
[----:B------:R-:W3:Y:S04]  /*14eb0*/  LDL.LU R25, [R1+0x3a8] ;  /* 0x0003a80001197983 */ /* 0x000ee80000300800 */
[----:B------:R-:W3:Y:S04]  /*14ec0*/  LDL.LU R23, [R1+0x3a4] ;  /* 0x0003a40001177983 */ /* 0x000ee80000300800 */
[----:B------:R-:W3:Y:S04]  /*14ed0*/  LDL.LU R21, [R1+0x3a0] ;  /* 0x0003a00001157983 */ /* 0x000ee80000300800 */
[----:B------:R0:W-:Y:S04]  /*14ee0*/  STS.U8 [R11+UR4+0x3680], R0 ;  /* 0x003680000b007988 */ /* 0x0001e80008000004 */
[----:B------:R-:W3:Y:S04]  /*14ef0*/  LDL.LU R20, [R1+0x39c] ;  /* 0x00039c0001147983 */ /* 0x000ee80000300800 */
[----:B0-----:R-:W3:Y:S04]  /*14f00*/  LDL.LU R0, [R1+0x328] ;  /* 0x0003280001007983 */ /* 0x001ee80000300800 */
[----:B------:R-:W3:Y:S04]  /*14f10*/  LDL.LU R10, [R1+0x2ec] ;  /* 0x0002ec00010a7983 */ /* 0x000ee80000300800 */
[----:B------:R-:W3:Y:S04]  /*14f20*/  LDL.LU R5, [R1+0xc8] ;  /* 0x0000c80001057983 */ /* 0x000ee80000300800 */
[----:B------:R-:W3:Y:S04]  /*14f30*/  LDL.LU R3, [R1+0xc4] ;  /* 0x0000c40001037983 */ /* 0x000ee80000300800 */
[----:B------:R-:W3:Y:S04]  /*14f40*/  LDL.LU R2, [R1+0xc0] ;  /* 0x0000c00001027983 */ /* 0x000ee80000300800 */
[----:B------:R-:W3:Y:S01]  /*14f50*/  LDL.LU R14, [R1+0xbc] ;  /* 0x0000bc00010e7983 */ /* 0x000ee20000300800 */
[----:B------:R-:W-:-:S03]  /*14f60*/  LOP3.LUT R7, R7, 0x38, RZ, 0x3c, !PT ;  /* 0x0000003807077812 */ /* 0x000fc600078e3cff */
[----:B--2---:R0:W-:Y:S04]  /*14f70*/  STS.U8 [R11+UR4+0x36c0], R15 ;  /* 0x0036c00f0b007988 */ /* 0x0041e80008000004 */
[----:B----4-:R1:W-:Y:S04]  /*14f80*/  STS.U8 [R11+UR4+0x3e40], R12 ;  /* 0x003e400c0b007988 */ /* 0x0103e80008000004 */
[----:B------:R2:W-:Y:S04]  /*14f90*/  STS.U8 [R11+UR4+0x3e00], R13 ;  /* 0x003e000d0b007988 */ /* 0x0005e80008000004 */
[----:B0-----:R-:W4:Y:S04]  /*14fa0*/  LDL.LU R15, [R1+0x14] ;  /* 0x00001400010f7983 */ /* 0x001f280000300800 */
[----:B-1----:R-:W4:Y:S04]  /*14fb0*/  LDL.LU R12, [R1+0x320] ;  /* 0x00032000010c7983 */ /* 0x002f280000300800 */
[----:B--2---:R-:W2:Y:S04]  /*14fc0*/  LDL.LU R13, [R1+0x324] ;  /* 0x00032400010d7983 */ /* 0x004ea80000300800 */
[----:B---3--:R-:W-:Y:S04]  /*14fd0*/  STS.U8 [R11+UR4+0x3ec0], R17 ;  /* 0x003ec0110b007988 */ /* 0x008fe80008000004 */
[----:B------:R0:W-:Y:S04]  /*14fe0*/  STS.U8 [R11+UR4+0x3e80], R19 ;  /* 0x003e80130b007988 */ /* 0x0001e80008000004 */
[----:B------:R1:W-:Y:S04]  /*14ff0*/  STS.U8 [R7+UR4+0x700], R9 ;  /* 0x0007000907007988 */ /* 0x0003e80008000004 */
[----:B------:R3:W-:Y:S04]  /*15000*/  STS.U8 [R7+UR4+0x740], R8 ;  /* 0x0007400807007988 */ /* 0x0007e80008000004 */
[----:B------:R0:W-:Y:S04]  /*15010*/  STS.U8 [R7+UR4+0x780], R6 ;  /* 0x0007800607007988 */ /* 0x0001e80008000004 */
[----:B------:R1:W-:Y:S04]  /*15020*/  STS.U8 [R7+UR4+0x7c0], R4 ;  /* 0x0007c00407007988 */ /* 0x0003e80008000004 */
[----:B------:R3:W-:Y:S04]  /*15030*/  STS.U8 [R7+UR4+0xf40], R16 ;  /* 0x000f401007007988 */ /* 0x0007e80008000004 */
[----:B0-----:R-:W4:Y:S04]  /*15040*/  LDL.LU R11, [R1+0x1724] ;  /* 0x00172400010b7983 */ /* 0x001f280000300800 */
[----:B-1----:R-:W4:Y:S04]  /*15050*/  LDL.LU R9, [R1+0x1720] ;  /* 0x0017200001097983 */ /* 0x002f280000300800 */
[----:B---3--:R-:W3:Y:S04]  /*15060*/  LDL.LU R8, [R1+0x171c] ;  /* 0x00171c0001087983 */ /* 0x008ee80000300800 */
[----:B------:R-:W3:Y:S04]  /*15070*/  LDL.LU R6, [R1+0x1718] ;  /* 0x0017180001067983 */ /* 0x000ee80000300800 */
[----:B------:R-:W3:Y:S04]  /*15080*/  LDL.LU R4, [R1+0x1714] ;  /* 0x0017140001047983 */ /* 0x000ee80000300800 */
[----:B------:R-:W3:Y:S04]  /*15090*/  LDL.LU R16, [R1+0x1710] ;  /* 0x0017100001107983 */ /* 0x000ee80000300800 */
[----:B------:R0:W-:Y:S04]  /*150a0*/  STS.U8 [R7+UR4+0xf00], R18 ;  /* 0x000f001207007988 */ /* 0x0001e80008000004 */
        /* <DEDUP_REMOVED lines=23> */
[----:B--2---:R-:W-:Y:S04]  /*15220*/  STS.U8 [R7+UR4+0x2740], R13 ;  /* 0x0027400d07007988 */ /* 0x004fe80008000004 */
[----:B----4-:R-:W-:Y:S04]  /*15230*/  STS.U8 [R7+UR4+0x2780], R12 ;  /* 0x0027800c07007988 */ /* 0x010fe80008000004 */
[----:B------:R-:W-:Y:S04]  /*15240*/  STS.U8 [R7+UR4+0x27c0], R10 ;  /* 0x0027c00a07007988 */ /* 0x000fe80008000004 */
[----:B------:R-:W-:Y:S04]  /*15250*/  STS.U8 [R7+UR4+0x2f40], R5 ;  /* 0x002f400507007988 */ /* 0x000fe80008000004 */
[----:B------:R0:W-:Y:S04]  /*15260*/  STS.U8 [R7+UR4+0x2f00], R3 ;  /* 0x002f000307007988 */ /* 0x0001e80008000004 */
[----:B------:R1:W-:Y:S04]  /*15270*/  STS.U8 [R7+UR4+0x2fc0], R2 ;  /* 0x002fc00207007988 */ /* 0x0003e80008000004 */
[----:B0-----:R-:W2:Y:S04]  /*15280*/  LDL R3, [R1+0x6a8] ;  /* 0x0006a80001037983 */ /* 0x001ea80000100800 */
[----:B-1----:R-:W2:Y:S04]  /*15290*/  LDL R2, [R1+0xeac] ;  /* 0x000eac0001027983 */ /* 0x002ea80000100800 */
[----:B------:R-:W-:Y:S04]  /*152a0*/  STS.U8 [R7+UR4+0x2f80], R14 ;  /* 0x002f800e07007988 */ /* 0x000fe80008000004 */
[----:B------:R-:W-:Y:S01]  /*152b0*/  STS.U8 [R7+UR4+0x3700], R15 ;  /* 0x0037000f07007988 */ /* 0x000fe20008000004 */
[----:B---3--:R-:W-:-:S03]  /*152c0*/  PRMT R8, RZ, 0x7610, R8 ;  /* 0x00007610ff087816 */ /* 0x008fc60000000008 */
[----:B------:R0:W-:Y:S04]  /*152d0*/  STS.U8 [R7+UR4+0x3740], R0 ;  /* 0x0037400007007988 */ /* 0x0001e80008000004 */
[----:B------:R-:W-:Y:S04]  /*152e0*/  STS.U8 [R7+UR4+0x3780], R20 ;  /* 0x0037801407007988 */ /* 0x000fe80008000004 */
[----:B------:R-:W-:Y:S04]  /*152f0*/  STS.U8 [R7+UR4+0x37c0], R21 ;  /* 0x0037c01507007988 */ /* 0x000fe80008000004 */
[----:B------:R-:W-:Y:S04]  /*15300*/  STS.U8 [R7+UR4+0x3f40], R23 ;  /* 0x003f401707007988 */ /* 0x000fe80008000004 */
[----:B------:R-:W-:Y:S04]  /*15310*/  STS.U8 [R7+UR4+0x3f00], R25 ;  /* 0x003f001907007988 */ /* 0x000fe80008000004 */
[----:B------:R-:W-:Y:S04]  /*15320*/  STS.U8 [R7+UR4+0x3fc0], R27 ;  /* 0x003fc01b07007988 */ /* 0x000fe80008000004 */
[----:B------:R1:W-:Y:S01]  /*15330*/  STS.U8 [R7+UR4+0x3f80], R29 ;  /* 0x003f801d07007988 */ /* 0x0003e20008000004 */
[----:B------:R-:W-:Y:S06]  /*15340*/  BAR.SYNC.DEFER_BLOCKING 0x0 ;  /* 0x0000000000007b1d */ /* 0x000fec0000010000 */
[----:B0-----:R-:W3:Y:S04]  /*15350*/  LDL.LU R0, [R1+0x16dc] ;  /* 0x0016dc0001007983 */ /* 0x001ee80000300800 */
[----:B------:R-:W4:Y:S04]  /*15360*/  LDL R15, [R1+0xe90] ;  /* 0x000e9000010f7983 */ /* 0x000f280000100800 */
[----:B------:R-:W3:Y:S04]  /*15370*/  LDL R5, [R1+0xec0] ;  /* 0x000ec00001057983 */ /* 0x000ee80000100800 */
[----:B------:R-:W3:Y:S04]  /*15380*/  LDL R14, [R1+0xe94] ;  /* 0x000e9400010e7983 */ /* 0x000ee80000100800 */
[----:B-1----:R-:W3:Y:S04]  /*15390*/  LDL R7, [R1+0xec8] ;  /* 0x000ec80001077983 */ /* 0x002ee80000100800 */
[----:B------:R-:W3:Y:S04]  /*153a0*/  LDL R13, [R1+0xe98] ;  /* 0x000e9800010d7983 */ /* 0x000ee80000100800 */
[----:B------:R-:W3:Y:S04]  /*153b0*/  LDL R12, [R1+0xed0] ;  /* 0x000ed000010c7983 */ /* 0x000ee80000100800 */
[----:B------:R-:W3:Y:S04]  /*153c0*/  LDL R10, [R1+0xe9c] ;  /* 0x000e9c00010a7983 */ /* 0x000ee80000100800 */
[----:B--2---:R-:W2:Y:S04]  /*153d0*/  @!P0 LDG.E.U8 R8, desc[UR40][R2.64] ;  /* 0x0000002802088981 */ /* 0x004ea8000c1e1100 */
[----:B------:R-:W3:Y:S04]  /*153e0*/  LDL R2, [R1+0xe8c] ;  /* 0x000e8c0001027983 */ /* 0x000ee80000100800 */
[----:B------:R-:W3:Y:S01]  /*153f0*/  LDL R3, [R1+0xeb8] ;  /* 0x000eb80001037983 */ /* 0x000ee20000100800 */
[----:B------:R-:W-:-:S02]  /*15400*/  PRMT R4, RZ, 0x7610, R4 ;  /* 0x00007610ff047816 */ /* 0x000fc40000000004 */
[----:B------:R-:W-:Y:S01]  /*15410*/  PRMT R6, RZ, 0x7610, R6 ;  /* 0x00007610ff067816 */ /* 0x000fe20000000006 */
[----:B--2---:R0:W-:Y:S04]  /*15420*/  STL [R1+0x24], R8 ;  /* 0x0000240801007387 */ /* 0x0041e80000100800 */
[----:B0-----:R-:W2:Y:S01]  /*15430*/  LDL R8, [R1+0xed8] ;  /* 0x000ed80001087983 */ /* 0x001ea20000100800 */
[-C--:B---3--:R-:W-:Y:S02]  /*15440*/  @!P0 LOP3.LUT R3, R3, R2.reuse, RZ, 0x3c, !PT ;  /* 0x0000000203038212 */ /* 0x088fe400078e3cff */
[----:B------:R-:W-:Y:S02]  /*15450*/  PRMT R0, RZ, 0x7610, R0 ;  /* 0x00007610ff007816 */ /* 0x000fe40000000000 */
[----:B------:R-:W-:-:S04]  /*15460*/  @!P0 LOP3.LUT R2, R3, R2, RZ, 0x3c, !PT ;  /* 0x0000000203028212 */ /* 0x000fc800078e3cff */
[----:B------:R-:W-:-:S05]  /*15470*/  @!P0 LOP3.LUT R3, R3, R2, RZ, 0x3c, !PT ;  /* 0x0000000203038212 */ /* 0x000fca00078e3cff */
[----:B------:R0:W3:Y:S02]  /*15480*/  @!P0 LDG.E.U8 R0, desc[UR40][R2.64] ;  /* 0x0000002802008981 */ /* 0x0000e4000c1e1100 */
[----:B0-----:R-:W-:Y:S02]  /*15490*/  @!P0 IMAD.MOV.U32 R2, RZ, RZ, R5 ;  /* 0x000000ffff028224 */ /* 0x001fe400078e0005 */
[----:B----4-:R-:W-:-:S05]  /*154a0*/  @!P0 IMAD.MOV.U32 R3, RZ, RZ, R15 ;  /* 0x000000ffff038224 */ /* 0x010fca00078e000f */
[----:B------:R0:W4:Y:S01]  /*154b0*/  @!P0 LDG.E.U8 R4, desc[UR40][R2.64] ;  /* 0x0000002802048981 */ /* 0x000122000c1e1100 */
[----:B------:R-:W-:Y:S01]  /*154c0*/  PRMT R11, RZ, 0x7610, R11 ;  /* 0x00007610ff0b7816 */ /* 0x000fe2000000000b */
[----:B0-----:R-:W-:Y:S02]  /*154d0*/  @!P0 IMAD.MOV.U32 R2, RZ, RZ, R7 ;  /* 0x000000ffff028224 */ /* 0x001fe400078e0007 */
[----:B------:R-:W-:-:S05]  /*154e0*/  @!P0 IMAD.MOV.U32 R3, RZ, RZ, R14 ;  /* 0x000000ffff038224 */ /* 0x000fca00078e000e */
[----:B------:R0:W4:Y:S01]  /*154f0*/  @!P0 LDG.E.U8 R6, desc[UR40][R2.64] ;  /* 0x0000002802068981 */ /* 0x000122000c1e1100 */
[----:B------:R-:W-:Y:S01]  /*15500*/  PRMT R9, RZ, 0x7610, R9 ;  /* 0x00007610ff097816 */ /* 0x000fe20000000009 */
[----:B0-----:R-:W-:Y:S02]  /*15510*/  @!P0 IMAD.MOV.U32 R2, RZ, RZ, R12 ;  /* 0x000000ffff028224 */ /* 0x001fe400078e000c */
[----:B------:R-:W-:-:S05]  /*15520*/  @!P0 IMAD.MOV.U32 R3, RZ, RZ, R13 ;  /* 0x000000ffff038224 */ /* 0x000fca00078e000d */
[----:B------:R0:W4:Y:S02]  /*15530*/  @!P0 LDG.E.U8 R11, desc[UR40][R2.64] ;  /* 0x00000028020b8981 */ /* 0x000124000c1e1100 */
[----:B0-----:R-:W-:Y:S02]  /*15540*/  @!P0 IMAD.MOV.U32 R3, RZ, RZ, R10 ;  /* 0x000000ffff038224 */ /* 0x001fe400078e000a */
[----:B--2---:R-:W-:-:S05]  /*15550*/  @!P0 IMAD.MOV.U32 R2, RZ, RZ, R8 ;  /* 0x000000ffff028224 */ /* 0x004fca00078e0008 */
[----:B------:R-:W2:Y:S04]  /*15560*/  @!P0 LDG.E.U8 R9, desc[UR40][R2.64] ;  /* 0x0000002802098981 */ /* 0x000ea8000c1e1100 */
[----:B---3--:R0:W-:Y:S04]  /*15570*/  STL [R1+0x18], R0 ;  /* 0x0000180001007387 */ /* 0x0081e80000100800 */
[----:B0-----:R-:W3:Y:S04]  /*15580*/  LDL.LU R0, [R1+0x16d8] ;  /* 0x0016d80001007983 */ /* 0x001ee80000300800 */
[----:B------:R-:W3:Y:S04]  /*15590*/  LDL R5, [R1+0xea4] ;  /* 0x000ea40001057983 */ /* 0x000ee80000100800 */
[----:B----4-:R0:W-:Y:S04]  /*155a0*/  STL [R1+0xc], R4 ;  /* 0x00000c0401007387 */ /* 0x0101e80000100800 */
[----:B------:R-:W4:Y:S04]  /*155b0*/  LDL R7, [R1+0xeb0] ;  /* 0x000eb00001077983 */ /* 0x000f280000100800 */
[----:B0-----:R-:W4:Y:S04]  /*155c0*/  LDL R4, [R1+0xee0] ;  /* 0x000ee00001047983 */ /* 0x001f280000100800 */
[----:B------:R0:W-:Y:S04]  /*155d0*/  STL [R1+0x8], R6 ;  /* 0x0000080601007387 */ /* 0x0001e80000100800 */
[----:B0-----:R-:W4:Y:S04]  /*155e0*/  LDL R6, [R1+0xee8] ;  /* 0x000ee80001067983 */ /* 0x001f280000100800 */
[----:B------:R0:W-:Y:S04]  /*155f0*/  STL [R1+0x4], R11 ;  /* 0x0000040b01007387 */ /* 0x0001e80000100800 */
[----:B------:R-:W4:Y:S04]  /*15600*/  LDL R10, [R1+0xef0] ;  /* 0x000ef000010a7983 */ /* 0x000f280000100800 */
[----:B------:R-:W4:Y:S04]  /*15610*/  LDL R8, [R1+0xef8] ;  /* 0x000ef80001087983 */ /* 0x000f280000100800 */
[----:B0-----:R-:W4:Y:S04]  /*15620*/  LDL R11, [R1+0xeb4] ;  /* 0x000eb400010b7983 */ /* 0x001f280000100800 */
[----:B--2---:R0:W-:Y:S04]  /*15630*/  STL [R1], R9 ;  /* 0x0000000901007387 */ /* 0x0041e80000100800 */
[----:B0-----:R-:W2:Y:S01]  /*15640*/  LDL R9, [R1+0xebc] ;  /* 0x000ebc0001097983 */ /* 0x001ea20000100800 */
[----:B------:R-:W-:Y:S01]  /*15650*/  PRMT R29, RZ, 0x7610, R29 ;  /* 0x00007610ff1d7816 */ /* 0x000fe2000000001d */
[----:B---3--:R-:W-:Y:S01]  /*15660*/  @!P0 IMAD.MOV.U32 R3, RZ, RZ, R5 ;  /* 0x000000ffff038224 */ /* 0x008fe200078e0005 */
[----:B------:R-:W-:-:S02]  /*15670*/  PRMT R28, RZ, 0x7610, R28 ;  /* 0x00007610ff1c7816 */ /* 0x000fc4000000001c */
[----:B------:R-:W-:Y:S02]  /*15680*/  PRMT R27, RZ, 0x7610, R27 ;  /* 0x00007610ff1b7816 */ /* 0x000fe4000000001b */
[----:B------:R-:W-:Y:S01]  /*15690*/  PRMT R26, RZ, 0x7610, R26 ;  /* 0x00007610ff1a7816 */ /* 0x000fe2000000001a */
[----:B------:R-:W3:Y:S01]  /*156a0*/  LDL R5, [R1+0xec4] ;  /* 0x000ec40001057983 */ /* 0x000ee20000100800 */
[----:B----4-:R-:W-:-:S03]  /*156b0*/  @!P0 IMAD.MOV.U32 R2, RZ, RZ, R4 ;  /* 0x000000ffff028224 */ /* 0x010fc600078e0004 */
[----:B------:R-:W4:Y:S04]  /*156c0*/  LDL R4, [R1+0xf00] ;  /* 0x000f000001047983 */ /* 0x000f280000100800 */
[----:B------:R0:W3:Y:S02]  /*156d0*/  @!P0 LDG.E.U8 R29, desc[UR40][R2.64] ;  /* 0x00000028021d8981 */ /* 0x0000e4000c1e1100 */
[----:B0-----:R-:W-:Y:S02]  /*156e0*/  @!P0 IMAD.MOV.U32 R3, RZ, RZ, R7 ;  /* 0x000000ffff038224 */ /* 0x001fe400078e0007 */
[----:B------:R-:W-:-:S05]  /*156f0*/  @!P0 IMAD.MOV.U32 R2, RZ, RZ, R6 ;  /* 0x000000ffff028224 */ /* 0x000fca00078e0006 */
[----:B------:R0:W4:Y:S02]  /*15700*/  @!P0 LDG.E.U8 R28, desc[UR40][R2.64] ;  /* 0x00000028021c8981 */ /* 0x000124000c1e1100 */
[----:B0-----:R-:W-:Y:S02]  /*15710*/  @!P0 IMAD.MOV.U32 R2, RZ, RZ, R10 ;  /* 0x000000ffff028224 */ /* 0x001fe400078e000a */
[----:B------:R-:W-:-:S05]  /*15720*/  @!P0 IMAD.MOV.U32 R3, RZ, RZ, R11 ;  /* 0x000000ffff038224 */ /* 0x000fca00078e000b */
[----:B------:R0:W4:Y:S02]  /*15730*/  @!P0 LDG.E.U8 R27, desc[UR40][R2.64] ;  /* 0x00000028021b8981 */ /* 0x000124000c1e1100 */
[----:B0-----:R-:W-:Y:S02]  /*15740*/  @!P0 IMAD.MOV.U32 R2, RZ, RZ, R8 ;  /* 0x000000ffff028224 */ /* 0x001fe400078e0008 */
[----:B--2---:R-:W-:-:S05]  /*15750*/  @!P0 IMAD.MOV.U32 R3, RZ, RZ, R9 ;  /* 0x000000ffff038224 */ /* 0x004fca00078e0009 */
[----:B------:R4:W2:Y:S04]  /*15760*/  @!P0 LDG.E.U8 R26, desc[UR40][R2.64] ;  /* 0x00000028021a8981 */ /* 0x0008a8000c1e1100 */
[----:B---3--:R-:W-:Y:S04]  /*15770*/  STL [R1+0x16b8], R29 ;  /* 0x0016b81d01007387 */ /* 0x008fe80000100800 */
[----:B------:R-:W3:Y:S04]  /*15780*/  LDL R7, [R1+0xecc] ;  /* 0x000ecc0001077983 */ /* 0x000ee80000100800 */
[----:B------:R-:W3:Y:S01]  /*15790*/  LDL R6, [R1+0xf08] ;  /* 0x000f080001067983 */ /* 0x000ee20000100800 */
[----:B----4-:R-:W-:-:S02]  /*157a0*/  @!P0 IMAD.MOV.U32 R2, RZ, RZ, R4 ;  /* 0x000000ffff028224 */ /* 0x010fc400078e0004 */
[----:B------:R-:W-:Y:S01]  /*157b0*/  @!P0 IMAD.MOV.U32 R3, RZ, RZ, R5 ;  /* 0x000000ffff038224 */ /* 0x000fe200078e0005 */
[----:B------:R-:W-:Y:S02]  /*157c0*/  PRMT R22, RZ, 0x7610, R22 ;  /* 0x00007610ff167816 */ /* 0x000fe40000000016 */
[----:B------:R-:W-:Y:S02]  /*157d0*/  PRMT R20, RZ, 0x7610, R20 ;  /* 0x00007610ff147816 */ /* 0x000fe40000000014 */
[----:B------:R-:W-:Y:S02]  /*157e0*/  PRMT R18, RZ, 0x7610, R18 ;  /* 0x00007610ff127816 */ /* 0x000fe40000000012 */
[----:B------:R-:W-:Y:S02]  /*157f0*/  PRMT R16, RZ, 0x7610, R16 ;  /* 0x00007610ff107816 */ /* 0x000fe40000000010 */
[----:B------:R-:W-:Y:S02]  /*15800*/  PRMT R17, RZ, 0x7610, R17 ;  /* 0x00007610ff117816 */ /* 0x000fe40000000011 */
[----:B------:R-:W-:Y:S01]  /*15810*/  PRMT R19, RZ, 0x7610, R19 ;  /* 0x00007610ff137816 */ /* 0x000fe20000000013 */
[----:B------:R3:W4:Y:S01]  /*15820*/  @!P0 LDG.E.U8 R22, desc[UR40][R2.64] ;  /* 0x0000002802168981 */ /* 0x000722000c1e1100 */
[----:B------:R-:W-:-:S02]  /*15830*/  PRMT R21, RZ, 0x7610, R21 ;  /* 0x00007610ff157816 */ /* 0x000fc40000000015 */
[----:B------:R-:W-:Y:S02]  /*15840*/  PRMT R23, RZ, 0x7610, R23 ;  /* 0x00007610ff177816 */ /* 0x000fe40000000017 */
[----:B------:R-:W-:Y:S01]  /*15850*/  PRMT R24, RZ, 0x7610, R24 ;  /* 0x00007610ff187816 */ /* 0x000fe20000000018 */
[----:B------:R-:W-:Y:S04]  /*15860*/  LDS.U8 R29, [R0+UR4+0x1000] ;  /* 0x00100004001d7984 */ /* 0x000fe80008000000 */
[----:B------:R-:W-:Y:S04]  /*15870*/  STL [R1+0x16bc], R28 ;  /* 0x0016bc1c01007387 */ /* 0x000fe80000100800 */
[----:B------:R-:W0:Y:S04]  /*15880*/  LDS.U8 R28, [R0+UR4+0x1108] ;  /* 0x00110804001c7984 */ /* 0x000e280008000000 */
[----:B------:R1:W-:Y:S04]  /*15890*/  STL [R1+0x16c0], R27 ;  /* 0x0016c01b01007387 */ /* 0x0003e80000100800 */
[----:B------:R-:W4:Y:S04]  /*158a0*/  LDL R9, [R1+0xed4] ;  /* 0x000ed40001097983 */ /* 0x000f280000100800 */
[----:B------:R-:W4:Y:S04]  /*158b0*/  LDL R8, [R1+0xf10] ;  /* 0x000f100001087983 */ /* 0x000f280000100800 */
[----:B--2---:R2:W-:Y:S04]  /*158c0*/  STL [R1+0x16c4], R26 ;  /* 0x0016c41a01007387 */ /* 0x0045e80000100800 */
[----:B------:R-:W2:Y:S04]  /*158d0*/  LDL R5, [R1+0xedc] ;  /* 0x000edc0001057983 */ /* 0x000ea80000100800 */
[----:B------:R-:W2:Y:S01]  /*158e0*/  LDL R4, [R1+0xf18] ;  /* 0x000f180001047983 */ /* 0x000ea20000100800 */
[----:B---3--:R-:W-:-:S02]  /*158f0*/  @!P0 IMAD.MOV.U32 R3, RZ, RZ, R7 ;  /* 0x000000ffff038224 */ /* 0x008fc400078e0007 */
[----:B------:R-:W-:-:S05]  /*15900*/  @!P0 IMAD.MOV.U32 R2, RZ, RZ, R6 ;  /* 0x000000ffff028224 */ /* 0x000fca00078e0006 */
[----:B------:R4:W3:Y:S02]  /*15910*/  @!P0 LDG.E.U8 R20, desc[UR40][R2.64] ;  /* 0x0000002802148981 */ /* 0x0008e4000c1e1100 */
[----:B----4-:R-:W-:Y:S02]  /*15920*/  @!P0 IMAD.MOV.U32 R3, RZ, RZ, R9 ;  /* 0x000000ffff038224 */ /* 0x010fe400078e0009 */
[----:B------:R-:W-:-:S05]  /*15930*/  @!P0 IMAD.MOV.U32 R2, RZ, RZ, R8 ;  /* 0x000000ffff028224 */ /* 0x000fca00078e0008 */
[----:B------:R-:W4:Y:S04]  /*15940*/  @!P0 LDG.E.U8 R18, desc[UR40][R2.64] ;  /* 0x0000002802128981 */ /* 0x000f28000c1e1100 */
[----:B--2---:R-:W2:Y:S04]  /*15950*/  @!P0 LDG.E.U8 R16, desc[UR40][R4.64] ;  /* 0x0000002804108981 */ /* 0x004ea8000c1e1100 */
[----:B------:R0:W-:Y:S04]  /*15960*/  STL [R1+0x16c8], R22 ;  /* 0x0016c81601007387 */ /* 0x0001e80000100800 */
[----:B------:R-:W2:Y:S04]  /*15970*/  LDL R13, [R1+0xee4] ;  /* 0x000ee400010d7983 */ /* 0x000ea80000100800 */
[----:B------:R-:W2:Y:S04]  /*15980*/  LDL R12, [R1+0xf20] ;  /* 0x000f2000010c7983 */ /* 0x000ea80000100800 */
[----:B------:R-:W2:Y:S04]  /*15990*/  LDL R7, [R1+0xeec] ;  /* 0x000eec0001077983 */ /* 0x000ea80000100800 */
[----:B------:R-:W2:Y:S04]  /*159a0*/  LDL R6, [R1+0xf28] ;  /* 0x000f280001067983 */ /* 0x000ea80000100800 */
[----:B---3--:R3:W-:Y:S04]  /*159b0*/  STL [R1+0x16cc], R20 ;  /* 0x0016cc1401007387 */ /* 0x0087e80000100800 */
[----:B------:R-:W3:Y:S04]  /*159c0*/  LDL R11, [R1+0xef4] ;  /* 0x000ef400010b7983 */ /* 0x000ee80000100800 */
[----:B------:R-:W3:Y:S04]  /*159d0*/  LDL R10, [R1+0xf30] ;  /* 0x000f3000010a7983 */ /* 0x000ee80000100800 */
[----:B----4-:R4:W-:Y:S04]  /*159e0*/  STL [R1+0x16d0], R18 ;  /* 0x0016d01201007387 */ /* 0x0109e80000100800 */
[----:B------:R-:W3:Y:S04]  /*159f0*/  LDL R9, [R1+0xefc] ;  /* 0x000efc0001097983 */ /* 0x000ee80000100800 */
[----:B------:R-:W3:Y:S04]  /*15a00*/  LDL R8, [R1+0xf38] ;  /* 0x000f380001087983 */ /* 0x000ee80000100800 */
[----:B--2---:R2:W-:Y:S04]  /*15a10*/  STL [R1+0x16d4], R16 ;  /* 0x0016d41001007387 */ /* 0x0045e80000100800 */
[----:B------:R-:W3:Y:S04]  /*15a20*/  LDL R15, [R1+0xf04] ;  /* 0x000f0400010f7983 */ /* 0x000ee80000100800 */
[----:B------:R-:W3:Y:S01]  /*15a30*/  LDL R14, [R1+0xf40] ;  /* 0x000f4000010e7983 */ /* 0x000ee20000100800 */
[----:B------:R-:W-:-:S03]  /*15a40*/  PRMT R3, RZ, 0x7610, R3 ;  /* 0x00007610ff037816 */ /* 0x000fc60000000003 */
[----:B-1----:R-:W3:Y:S04]  /*15a50*/  LDL R27, [R1+0xf14] ;  /* 0x000f1400011b7983 */ /* 0x002ee80000100800 */
[----:B------:R-:W3:Y:S01]  /*15a60*/  LDL R26, [R1+0xf50] ;  /* 0x000f5000011a7983 */ /* 0x000ee20000100800 */
[----:B------:R-:W-:Y:S02]  /*15a70*/  @!P0 IMAD.MOV.U32 R4, RZ, RZ, R12 ;  /* 0x000000ffff048224 */ /* 0x000fe400078e000c */
[----:B------:R-:W-:Y:S01]  /*15a80*/  @!P0 IMAD.MOV.U32 R5, RZ, RZ, R13 ;  /* 0x000000ffff058224 */ /* 0x000fe200078e000d */
[----:B------:R-:W3:Y:S04]  /*15a90*/  LDL R12, [R1+0xf58] ;  /* 0x000f5800010c7983 */ /* 0x000ee80000100800 */
[----:B------:R1:W3:Y:S04]  /*15aa0*/  @!P0 LDG.E.U8 R3, desc[UR40][R6.64] ;  /* 0x0000002806038981 */ /* 0x0002e8000c1e1100 */
[----:B------:R-:W3:Y:S04]  /*15ab0*/  LDL R13, [R1+0xf1c] ;  /* 0x000f1c00010d7983 */ /* 0x000ee80000100800 */
[----:B0-----:R-:W3:Y:S04]  /*15ac0*/  LDL R22, [R1+0xf34] ;  /* 0x000f340001167983 */ /* 0x001ee80000100800 */
[----:B---3--:R-:W3:Y:S01]  /*15ad0*/  LDL R20, [R1+0xf70] ;  /* 0x000f700001147983 */ /* 0x008ee20000100800 */
[----:B------:R-:W-:-:S03]  /*15ae0*/  PRMT R2, RZ, 0x7610, R2 ;  /* 0x00007610ff027816 */ /* 0x000fc60000000002 */
[----:B----4-:R-:W4:Y:S04]  /*15af0*/  LDL R18, [R1+0xf3c] ;  /* 0x000f3c0001127983 */ /* 0x010f280000100800 */
[----:B--2---:R-:W2:Y:S04]  /*15b00*/  LDL R16, [R1+0xf8c] ;  /* 0x000f8c0001107983 */ /* 0x004ea80000100800 */
[----:B------:R0:W2:Y:S01]  /*15b10*/  @!P0 LDG.E.U8 R2, desc[UR40][R4.64] ;  /* 0x0000002804028981 */ /* 0x0000a2000c1e1100 */
[----:B-1----:R-:W-:Y:S02]  /*15b20*/  @!P0 IMAD.MOV.U32 R7, RZ, RZ, R11 ;  /* 0x000000ffff078224 */ /* 0x002fe400078e000b */
[----:B------:R-:W-:Y:S01]  /*15b30*/  @!P0 IMAD.MOV.U32 R6, RZ, RZ, R10 ;  /* 0x000000ffff068224 */ /* 0x000fe200078e000a */
[----:B------:R-:W2:Y:S04]  /*15b40*/  LDL R11, [R1+0xf0c] ;  /* 0x000f0c00010b7983 */ /* 0x000ea80000100800 */
[----:B------:R-:W2:Y:S01]  /*15b50*/  LDL R10, [R1+0xf48] ;  /* 0x000f4800010a7983 */ /* 0x000ea20000100800 */
[----:B0-----:R-:W-:-:S06]  /*15b60*/  PRMT R5, RZ, 0x7610, R5 ;  /* 0x00007610ff057816 */ /* 0x001fcc0000000005 */
[----:B------:R0:W4:Y:S02]  /*15b70*/  @!P0 LDG.E.U8 R5, desc[UR40][R8.64] ;  /* 0x0000002808058981 */ /* 0x000124000c1e1100 */
[----:B0-----:R-:W-:Y:S02]  /*15b80*/  @!P0 IMAD.MOV.U32 R9, RZ, RZ, R15 ;  /* 0x000000ffff098224 */ /* 0x001fe400078e000f */
[----:B------:R-:W-:Y:S01]  /*15b90*/  @!P0 IMAD.MOV.U32 R8, RZ, RZ, R14 ;  /* 0x000000ffff088224 */ /* 0x000fe200078e000e */
[----:B------:R-:W4:Y:S04]  /*15ba0*/  LDL R15, [R1+0xf44] ;  /* 0x000f4400010f7983 */ /* 0x000f280000100800 */
[----:B------:R-:W4:Y:S01]  /*15bb0*/  LDL R14, [R1+0xf88] ;  /* 0x000f8800010e7983 */ /* 0x000f220000100800 */
[----:B------:R-:W-:-:S06]  /*15bc0*/  PRMT R4, RZ, 0x7610, R4 ;  /* 0x00007610ff047816 */ /* 0x000fcc0000000004 */
[----:B------:R0:W4:Y:S02]  /*15bd0*/  @!P0 LDG.E.U8 R4, desc[UR40][R6.64] ;  /* 0x0000002806048981 */ /* 0x000124000c1e1100 */
[----:B0-----:R-:W-:Y:S02]  /*15be0*/  PRMT R6, RZ, 0x7610, R6 ;  /* 0x00007610ff067816 */ /* 0x001fe40000000006 */
[----:B------:R-:W-:-:S04]  /*15bf0*/  PRMT R7, RZ, 0x7610, R7 ;  /* 0x00007610ff077816 */ /* 0x000fc80000000007 */
[----:B------:R0:W4:Y:S04]  /*15c00*/  @!P0 LDG.E.U8 R6, desc[UR40][R8.64] ;  /* 0x0000002808068981 */ /* 0x000128000c1e1100 */
[----:B--2---:R1:W2:Y:S01]  /*15c10*/  @!P0 LDG.E.U8 R7, desc[UR40][R10.64] ;  /* 0x000000280a078981 */ /* 0x0042a2000c1e1100 */
[----:B0-----:R-:W-:Y:S02]  /*15c20*/  PRMT R8, RZ, 0x7610, R8 ;  /* 0x00007610ff087816 */ /* 0x001fe40000000008 */
[----:B------:R-:W-:Y:S01]  /*15c30*/  PRMT R9, RZ, 0x7610, R9 ;  /* 0x00007610ff097816 */ /* 0x000fe20000000009 */
[----:B-1----:R-:W-:Y:S02]  /*15c40*/  @!P0 IMAD.MOV.U32 R10, RZ, RZ, R26 ;  /* 0x000000ffff0a8224 */ /* 0x002fe400078e001a */
[----:B------:R-:W-:-:S03]  /*15c50*/  @!P0 IMAD.MOV.U32 R11, RZ, RZ, R27 ;  /* 0x000000ffff0b8224 */ /* 0x000fc600078e001b */
[----:B------:R3:W2:Y:S04]  /*15c60*/  @!P0 LDG.E.U8 R9, desc[UR40][R12.64] ;  /* 0x000000280c098981 */ /* 0x0006a8000c1e1100 */
[----:B------:R-:W-:Y:S04]  /*15c70*/  LDS.U8 R27, [R0+UR4+0x1008] ;  /* 0x00100804001b7984 */ /* 0x000fe80008000000 */
[----:B------:R0:W2:Y:S04]  /*15c80*/  @!P0 LDG.E.U8 R8, desc[UR40][R10.64] ;  /* 0x000000280a088981 */ /* 0x0000a8000c1e1100 */
[----:B------:R-:W1:Y:S01]  /*15c90*/  LDS.U8 R26, [R0+UR4+0x1100] ;  /* 0x00110004001a7984 */ /* 0x000e620008000000 */
[----:B---3--:R-:W-:-:S02]  /*15ca0*/  @!P0 IMAD.MOV.U32 R12, RZ, RZ, R20 ;  /* 0x000000ffff0c8224 */ /* 0x008fc400078e0014 */
[----:B------:R-:W-:Y:S01]  /*15cb0*/  @!P0 IMAD.MOV.U32 R13, RZ, RZ, R22 ;  /* 0x000000ffff0d8224 */ /* 0x000fe200078e0016 */
[----:B0-----:R-:W-:Y:S02]  /*15cc0*/  PRMT R10, RZ, 0x7610, R10 ;  /* 0x00007610ff0a7816 */ /* 0x001fe4000000000a */
[----:B------:R-:W-:Y:S01]  /*15cd0*/  PRMT R11, RZ, 0x7610, R11 ;  /* 0x00007610ff0b7816 */ /* 0x000fe2000000000b */
[----:B------:R-:W-:Y:S04]  /*15ce0*/  LDS.U8 R20, [R0+UR4+0x8] ;  /* 0x0000080400147984 */ /* 0x000fe80008000000 */
[----:B------:R-:W-:Y:S04]  /*15cf0*/  LDS.U8 R22, [R0+UR4+0x100] ;  /* 0x0001000400167984 */ /* 0x000fe80008000000 */
[----:B------:R0:W3:Y:S02]  /*15d00*/  @!P0 LDG.E.U8 R10, desc[UR40][R12.64] ;  /* 0x000000280c0a8981 */ /* 0x0000e4000c1e1100 */
[----:B0-----:R-:W-:-:S02]  /*15d10*/  @!P0 IMAD.MOV.U32 R12, RZ, RZ, R16 ;  /* 0x000000ffff0c8224 */ /* 0x001fc400078e0010 */
[----:B----4-:R-:W-:Y:S01]  /*15d20*/  @!P0 IMAD.MOV.U32 R13, RZ, RZ, R18 ;  /* 0x000000ffff0d8224 */ /* 0x010fe200078e0012 */
[----:B------:R-:W-:Y:S04]  /*15d30*/  LDS.U8 R16, [R0+UR4] ;  /* 0x0000000400107984 */ /* 0x000fe80008000000 */
[----:B------:R-:W0:Y:S04]  /*15d40*/  LDS.U8 R18, [R0+UR4+0x108] ;  /* 0x0001080400127984 */ /* 0x000e280008000000 */
[----:B------:R4:W2:Y:S02]  /*15d50*/  @!P0 LDG.E.U8 R11, desc[UR40][R12.64] ;  /* 0x000000280c0b8981 */ /* 0x0008a4000c1e1100 */
[----:B----4-:R-:W-:-:S06]  /*15d60*/  PRMT R12, RZ, 0x7610, R12 ;  /* 0x00007610ff0c7816 */ /* 0x010fcc000000000c */
[----:B------:R4:W2:Y:S04]  /*15d70*/  @!P0 LDG.E.U8 R12, desc[UR40][R14.64] ;  /* 0x000000280e0c8981 */ /* 0x0008a8000c1e1100 */
[----:B------:R-:W4:Y:S04]  /*15d80*/  LDL R14, [R1+0xf4c] ;  /* 0x000f4c00010e7983 */ /* 0x000f280000100800 */
[----:B------:R-:W4:Y:S01]  /*15d90*/  LDL R15, [R1+0xf84] ;  /* 0x000f8400010f7983 */ /* 0x000f220000100800 */
[----:B------:R-:W-:Y:S02]  /*15da0*/  PRMT R13, RZ, 0x7610, R13 ;  /* 0x00007610ff0d7816 */ /* 0x000fe4000000000d */
[----:B----4-:R-:W-:-:S04]  /*15db0*/  @!P0 LOP3.LUT R15, R15, R14, RZ, 0x3c, !PT ;  /* 0x0000000e0f0f8212 */ /* 0x010fc800078e3cff */
[----:B------:R-:W-:-:S04]  /*15dc0*/  @!P0 LOP3.LUT R14, R15, R14, RZ, 0x3c, !PT ;  /* 0x0000000e0f0e8212 */ /* 0x000fc800078e3cff */
[----:B------:R-:W-:-:S05]  /*15dd0*/  @!P0 LOP3.LUT R15, R15, R14, RZ, 0x3c, !PT ;  /* 0x0000000e0f0f8212 */ /* 0x000fca00078e3cff */
[----:B------:R4:W2:Y:S04]  /*15de0*/  @!P0 LDG.E.U8 R13, desc[UR40][R14.64] ;  /* 0x000000280e0d8981 */ /* 0x0008a8000c1e1100 */
[----:B------:R-:W4:Y:S04]  /*15df0*/  LDL R14, [R1+0xf24] ;  /* 0x000f2400010e7983 */ /* 0x000f280000100800 */
[----:B------:R-:W4:Y:S02]  /*15e00*/  LDL R15, [R1+0xf60] ;  /* 0x000f6000010f7983 */ /* 0x000f240000100800 */
        /* <DEDUP_REMOVED lines=23> */
[----:B------:R-:W4:Y:S01]  /*15f80*/  LDL R15, [R1+0xf78] ;  /* 0x000f7800010f7983 */ /* 0x000f220000100800 */
[----:B------:R-:W-:Y:S02]  /*15f90*/  IMAD R29, R28, 0x100, R29 ;  /* 0x000001001c1d7824 */ /* 0x000fe400078e021d */
[----:B-1----:R-:W-:-:S02]  /*15fa0*/  IMAD R28, R26, 0x100, R27 ;  /* 0x000001001a1c7824 */ /* 0x002fc400078e021b */
[----:B------:R-:W1:Y:S01]  /*15fb0*/  LDS.U8 R27, [R0+UR4+0x2000] ;  /* 0x00200004001b7984 */ /* 0x000e620008000000 */
[----:B------:R-:W-:-:S03]  /*15fc0*/  PRMT R25, RZ, 0x7610, R25 ;  /* 0x00007610ff197816 */ /* 0x000fc60000000019 */
[----:B------:R-:W0:Y:S01]  /*15fd0*/  LDS.U8 R26, [R0+UR4+0x2108] ;  /* 0x00210804001a7984 */ /* 0x000e220008000000 */
        /* <DEDUP_REMOVED lines=9> */
[----:B------:R0:W4:Y:S02]  /*16070*/  @!P0 LDG.E.U8 R25, desc[UR40][R14.64] ;  /* 0x000000280e198981 */ /* 0x000124000c1e1100 */
[----:B0-----:R-:W-:Y:S02]  /*16080*/  IMAD R14, R18, 0x100, R16 ;  /* 0x00000100120e7824 */ /* 0x001fe400078e0210 */
[----:B------:R-:W-:Y:S01]  /*16090*/  IMAD R15, R22, 0x100, R20 ;  /* 0x00000100160f7824 */ /* 0x000fe200078e0214 */
[----:B------:R-:W2:Y:S04]  /*160a0*/  LDL.LU R16, [R1+0x16d4] ;  /* 0x0016d40001107983 */ /* 0x000ea80000300800 */
[----:B------:R-:W2:Y:S04]  /*160b0*/  LDL.LU R18, [R1+0x16d0] ;  /* 0x0016d00001127983 */ /* 0x000ea80000300800 */
[----:B------:R-:W2:Y:S04]  /*160c0*/  LDL.LU R20, [R1+0x16cc] ;  /* 0x0016cc0001147983 */ /* 0x000ea80000300800 */
[----:B------:R-:W2:Y:S04]  /*160d0*/  LDL.LU R22, [R1+0x16c8] ;  /* 0x0016c80001167983 */ /* 0x000ea80000300800 */
[----:B------:R-:W-:Y:S04]  /*160e0*/  STL [R1+0x10], R29 ;  /* 0x0000101d01007387 */ /* 0x000fe80000100800 */
[----:B------:R-:W-:Y:S04]  /*160f0*/  STL [R1+0x14], R28 ;  /* 0x0000141c01007387 */ /* 0x000fe80000100800 */
[----:B------:R-:W0:Y:S04]  /*16100*/  LDS.U8 R28, [R0+UR4+0x2008] ;  /* 0x00200804001c7984 */ /* 0x000e280008000000 */
[----:B-1----:R-:W-:Y:S04]  /*16110*/  STL [R1+0x484], R27 ;  /* 0x0004841b01007387 */ /* 0x002fe80000100800 */
[----:B------:R-:W1:Y:S04]  /*16120*/  LDS.U8 R27, [R0+UR4+0x2100] ;  /* 0x00210004001b7984 */ /* 0x000e680008000000 */
[----:B------:R-:W-:Y:S04]  /*16130*/  STL [R1+0x480], R26 ;  /* 0x0004801a01007387 */ /* 0x000fe80000100800 */
[----:B------:R-:W3:Y:S04]  /*16140*/  LDS.U8 R26, [R0+UR4+0x3000] ;  /* 0x00300004001a7984 */ /* 0x000ee80008000000 */
[----:B0-----:R-:W-:Y:S04]  /*16150*/  STL [R1+0x48c], R28 ;  /* 0x00048c1c01007387 */ /* 0x001fe80000100800 */
[----:B------:R-:W0:Y:S04]  /*16160*/  LDS.U8 R28, [R0+UR4+0x3108] ;  /* 0x00310804001c7984 */ /* 0x000e280008000000 */
[----:B-1----:R-:W-:Y:S04]  /*16170*/  STL [R1+0x488], R27 ;  /* 0x0004881b01007387 */ /* 0x002fe80000100800 */
[----:B------:R-:W1:Y:S04]  /*16180*/  LDS.U8 R27, [R0+UR4+0x3008] ;  /* 0x00300804001b7984 */ /* 0x000e680008000000 */
[----:B---3--:R-:W-:Y:S04]  /*16190*/  STL [R1+0x494], R26 ;  /* 0x0004941a01007387 */ /* 0x008fe80000100800 */
        /* <DEDUP_REMOVED lines=29> */
[----:B---3--:R3:W-:Y:S04]  /*16370*/  STL [R1+0x528], R26 ;  /* 0x0005281a01007387 */ /* 0x0087e80000100800 */
[----:B0-----:R-:W-:Y:S04]  /*16380*/  STL [R1+0x534], R28 ;  /* 0x0005341c01007387 */ /* 0x001fe80000100800 */
[----:B------:R-:W0:Y:S04]  /*16390*/  LDS.U8 R28, [R0+UR4+0x3088] ;  /* 0x00308804001c7984 */ /* 0x000e280008000000 */
[----:B-1----:R-:W-:Y:S04]  /*163a0*/  STL [R1+0x530], R27 ;  /* 0x0005301b01007387 */ /* 0x002fe80000100800 */
[----:B------:R-:W1:Y:S01]  /*163b0*/  LDS.U8 R27, [R0+UR4+0x3180] ;  /* 0x00318004001b7984 */ /* 0x000e620008000000 */
[----:B---3--:R-:W-:-:S03]  /*163c0*/  LOP3.LUT R26, R0, 0x210, RZ, 0x3c, !PT ;  /* 0x00000210001a7812 */ /* 0x008fc600078e3cff */
[----:B------:R-:W-:Y:S04]  /*163d0*/  STL [R1+0xfdc], R0 ;  /* 0x000fdc0001007387 */ /* 0x000fe80000100800 */
[----:B------:R-:W-:Y:S04]  /*163e0*/  LDS.U8 R0, [R26+UR4+0x8] ;  /* 0x000008041a007984 */ /* 0x000fe80008000000 */
[----:B------:R-:W-:Y:S04]  /*163f0*/  LDS.U8 R29, [R26+UR4+0x180] ;  /* 0x000180041a1d7984 */ /* 0x000fe80008000000 */
[----:B0-----:R-:W-:Y:S04]  /*16400*/  STL [R1+0x53c], R28 ;  /* 0x00053c1c01007387 */ /* 0x001fe80000100800 */
[----:B------:R-:W0:Y:S04]  /*16410*/  LDS.U8 R28, [R26+UR4] ;  /* 0x000000041a1c7984 */ /* 0x000e280008000000 */
[----:B-1----:R-:W-:Y:S04]  /*16420*/  STL [R1+0x538], R27 ;  /* 0x0005381b01007387 */ /* 0x002fe80000100800 */
[----:B------:R-:W1:Y:S04]  /*16430*/  LDS.U8 R27, [R26+UR4+0x108] ;  /* 0x000108041a1b7984 */ /* 0x000e680008000000 */
[----:B0-----:R-:W-:Y:S04]  /*16440*/  STL [R1+0x384], R28 ;  /* 0x0003841c01007387 */ /* 0x001fe80000100800 */
        /* <DEDUP_REMOVED lines=24> */
[----:B-1----:R-:W-:Y:S04]  /*165d0*/  STL [R1+0x5b0], R27 ;  /* 0x0005b01b01007387 */ /* 0x002fe80000100800 */
[----:B------:R-:W0:Y:S04]  /*165e0*/  LDS.U8 R28, [R26+UR4+0x3100] ;  /* 0x003100041a1c7984 */ /* 0x000e280008000000 */
[----:B------:R-:W1:Y:S04]  /*165f0*/  LDS.U8 R27, [R26+UR4+0x80] ;  /* 0x000080041a1b7984 */ /* 0x000e680008000000 */
[----:B---3--:R3:W-:Y:S04]  /*16600*/  STL [R1+0x5cc], R0 ;  /* 0x0005cc0001007387 */ /* 0x0087e80000100800 */
[----:B---3--:R-:W3:Y:S04]  /*16610*/  LDL R0, [R1+0xfd0] ;  /* 0x000fd00001007983 */ /* 0x008ee80000100800 */
[----:B0-----:R-:W-:Y:S04]  /*16620*/  STL [R1+0x5b8], R28 ;  /* 0x0005b81c01007387 */ /* 0x001fe80000100800 */
[----:B------:R-:W0:Y:S04]  /*16630*/  LDS.U8 R28, [R26+UR4+0x188] ;  /* 0x000188041a1c7984 */ /* 0x000e280008000000 */
[----:B-1----:R-:W-:Y:S04]  /*16640*/  STL [R1+0x404], R27 ;  /* 0x0004041b01007387 */ /* 0x002fe80000100800 */
[----:B------:R-:W1:Y:S04]  /*16650*/  LDS.U8 R27, [R26+UR4+0x88] ;  /* 0x000088041a1b7984 */ /* 0x000e680008000000 */
[----:B0-----:R-:W-:Y:S04]  /*16660*/  STL [R1+0x400], R28 ;  /* 0x0004001c01007387 */ /* 0x001fe80000100800 */
[----:B------:R-:W0:Y:S04]  /*16670*/  LDS.U8 R28, [R26+UR4+0x1080] ;  /* 0x001080041a1c7984 */ /* 0x000e280008000000 */
[----:B-1----:R-:W-:Y:S04]  /*16680*/  STL [R1+0x40c], R27 ;  /* 0x00040c1b01007387 */ /* 0x002fe80000100800 */
[----:B------:R-:W1:Y:S04]  /*16690*/  LDS.U8 R27, [R26+UR4+0x1188] ;  /* 0x001188041a1b7984 */ /* 0x000e680008000000 */
[----:B------:R-:W-:Y:S04]  /*166a0*/  STL [R1+0x408], R29 ;  /* 0x0004081d01007387 */ /* 0x000fe80000100800 */
[----:B------:R-:W2:Y:S04]  /*166b0*/  LDS.U8 R29, [R26+UR4+0x1088] ;  /* 0x001088041a1d7984 */ /* 0x000ea80008000000 */
[----:B0-----:R-:W-:Y:S04]  /*166c0*/  STL [R1+0x414], R28 ;  /* 0x0004141c01007387 */ /* 0x001fe80000100800 */
[----:B------:R-:W0:Y:S04]  /*166d0*/  LDS.U8 R28, [R26+UR4+0x1180] ;  /* 0x001180041a1c7984 */ /* 0x000e280008000000 */
[----:B-1----:R-:W-:Y:S04]  /*166e0*/  STL [R1+0x410], R27 ;  /* 0x0004101b01007387 */ /* 0x002fe80000100800 */
[----:B------:R-:W1:Y:S04]  /*166f0*/  LDS.U8 R27, [R26+UR4+0x2080] ;  /* 0x002080041a1b7984 */ /* 0x000e680008000000 */
[----:B--2---:R-:W-:Y:S04]  /*16700*/  STL [R1+0x41c], R29 ;  /* 0x00041c1d01007387 */ /* 0x004fe80000100800 */
        /* <DEDUP_REMOVED lines=11> */
[----:B------:R-:W4:Y:S04]  /*167c0*/  LDS.U8 R26, [R26+UR4+0x3180] ;  /* 0x003180041a1a7984 */ /* 0x000f280008000000 */
[----:B--2---:R-:W-:Y:S04]  /*167d0*/  STL [R1+0x648], R29 ;  /* 0x0006481d01007387 */ /* 0x004fe80000100800 */
[----:B0-----:R-:W-:Y:S04]  /*167e0*/  STL [R1+0x644], R28 ;  /* 0x0006441c01007387 */ /* 0x001fe80000100800 */
[----:B-1----:R-:W-:Y:S04]  /*167f0*/  STL [R1+0x650], R27 ;  /* 0x0006501b01007387 */ /* 0x002fe80000100800 */
[----:B----4-:R-:W-:Y:S04]  /*16800*/  STL [R1+0x64c], R26 ;  /* 0x00064c1a01007387 */ /* 0x010fe80000100800 */
[----:B---3--:R-:W0:Y:S04]  /*16810*/  LDS.U8 R28, [R0+UR4] ;  /* 0x00000004001c7984 */ /* 0x008e280008000000 */
[----:B------:R-:W1:Y:S04]  /*16820*/  LDS.U8 R27, [R0+UR4+0x108] ;  /* 0x00010804001b7984 */ /* 0x000e680008000000 */
[----:B------:R-:W2:Y:S04]  /*16830*/  LDS.U8 R26, [R0+UR4+0x8] ;  /* 0x00000804001a7984 */ /* 0x000ea80008000000 */
[----:B------:R-:W-:Y:S04]  /*16840*/  LDS.U8 R29, [R0+UR4+0x180] ;  /* 0x00018004001d7984 */ /* 0x000fe80008000000 */
        /* <DEDUP_REMOVED lines=25> */
[----:B-1----:R-:W-:Y:S04]  /*169e0*/  STL [R1+0x4d0], R27 ;  /* 0x0004d01b01007387 */ /* 0x002fe80000100800 */
[----:B------:R-:W0:Y:S04]  /*169f0*/  LDS.U8 R28, [R0+UR4+0x3100] ;  /* 0x00310004001c7984 */ /* 0x000e280008000000 */
[----:B------:R-:W1:Y:S04]  /*16a00*/  LDS.U8 R27, [R0+UR4+0x80] ;  /* 0x00008004001b7984 */ /* 0x000e680008000000 */
[----:B--2---:R2:W-:Y:S04]  /*16a10*/  STL [R1+0x4dc], R26 ;  /* 0x0004dc1a01007387 */ /* 0x0045e80000100800 */
[----:B--2---:R-:W2:Y:S04]  /*16a20*/  LDL R26, [R1+0xfcc] ;  /* 0x000fcc00011a7983 */ /* 0x004ea80000100800 */
        /* <DEDUP_REMOVED lines=26> */
[----:B------:R-:W4:Y:S04]  /*16bd0*/  LDS.U8 R0, [R0+UR4+0x3180] ;  /* 0x0031800400007984 */ /* 0x000f280008000000 */
[----:B---3--:R-:W-:Y:S04]  /*16be0*/  STL [R1+0x554], R29 ;  /* 0x0005541d01007387 */ /* 0x008fe80000100800 */
[----:B0-----:R-:W-:Y:S04]  /*16bf0*/  STL [R1+0x550], R28 ;  /* 0x0005501c01007387 */ /* 0x001fe80000100800 */
[----:B-1----:R-:W-:Y:S04]  /*16c00*/  STL [R1+0x55c], R27 ;  /* 0x00055c1b01007387 */ /* 0x002fe80000100800 */
[----:B----4-:R-:W-:Y:S04]  /*16c10*/  STL [R1+0x558], R0 ;  /* 0x0005580001007387 */ /* 0x010fe80000100800 */
[----:B--2---:R-:W0:Y:S04]  /*16c20*/  LDS.U8 R28, [R26+UR4] ;  /* 0x000000041a1c7984 */ /* 0x004e280008000000 */
        /* <DEDUP_REMOVED lines=169> */
[----:B------:R-:W-:Y:S04]  /*176c0*/  STL [R1+0x44c], R29 ;  /* 0x00044c1d01007387 */ /* 0x000fe80000100800 */
[----:B------:R-:W3:Y:S04]  /*176d0*/  LDS.U8 R29, [R26+UR4+0x1188] ;  /* 0x001188041a1d7984 */ /* 0x000ee80008000000 */
[----:B-1----:R-:W-:Y:S04]  /*176e0*/  STL [R1+0x448], R27 ;  /* 0x0004481b01007387 */ /* 0x002fe80000100800 */
[----:B------:R-:W1:Y:S04]  /*176f0*/  LDS.U8 R27, [R26+UR4+0x1088] ;  /* 0x001088041a1b7984 */ /* 0x000e680008000000 */
[----:B0-----:R-:W-:Y:S04]  /*17700*/  STL [R1+0x454], R28 ;  /* 0x0004541c01007387 */ /* 0x001fe80000100800 */
[----:B------:R-:W0:Y:S04]  /*17710*/  LDS.U8 R28, [R26+UR4+0x1180] ;  /* 0x001180041a1c7984 */ /* 0x000e280008000000 */
[----:B---3--:R-:W-:Y:S04]  /*17720*/  STL [R1+0x450], R29 ;  /* 0x0004501d01007387 */ /* 0x008fe80000100800 */
        /* <DEDUP_REMOVED lines=16> */
[----:B---3--:R-:W-:Y:S04]  /*17830*/  STL [R1+0x690], R29 ;  /* 0x0006901d01007387 */ /* 0x008fe80000100800 */
[----:B-1----:R-:W-:Y:S04]  /*17840*/  STL [R1+0x68c], R27 ;  /* 0x00068c1b01007387 */ /* 0x002fe80000100800 */
        /* <DEDUP_REMOVED lines=68> */
[----:B0-----:R-:W-:Y:S04]  /*17c90*/  STL [R1+0x3e4], R28 ;  /* 0x0003e41c01007387 */ /* 0x001fe80000100800 */
[----:B------:R-:W0:Y:S04]  /*17ca0*/  LDS.U8 R28, [R27+UR4+0x100] ;  /* 0x000100041b1c7984 */ /* 0x000e280008000000 */
[----:B-1----:R-:W-:Y:S04]  /*17cb0*/  STL [R1+0x3e0], R26 ;  /* 0x0003e01a01007387 */ /* 0x002fe80000100800 */
[----:B------:R-:W1:Y:S04]  /*17cc0*/  LDS.U8 R26, [R27+UR4+0x1000] ;  /* 0x001000041b1a7984 */ /* 0x000e680008000000 */
[----:B--2---:R-:W-:Y:S04]  /*17cd0*/  STL [R1+0x3ec], R0 ;  /* 0x0003ec0001007387 */ /* 0x004fe80000100800 */
[----:B------:R-:W2:Y:S04]  /*17ce0*/  LDS.U8 R0, [R27+UR4+0x1108] ;  /* 0x001108041b007984 */ /* 0x000ea80008000000 */
[----:B0-----:R0:W-:Y:S04]  /*17cf0*/  STL [R1+0x3e8], R28 ;  /* 0x0003e81c01007387 */ /* 0x0011e80000100800 */
[----:B0-----:R-:W3:Y:S04]  /*17d00*/  LDL.LU R28, [R1+0x24] ;  /* 0x00002400011c7983 */ /* 0x001ee80000300800 */
[----:B-1----:R-:W-:Y:S04]  /*17d10*/  STL [R1+0x3f4], R26 ;  /* 0x0003f41a01007387 */ /* 0x002fe80000100800 */
[----:B------:R-:W4:Y:S04]  /*17d20*/  LDL.LU R29, [R1+0x18] ;  /* 0x00001800011d7983 */ /* 0x000f280000300800 */
[----:B--2---:R-:W-:Y:S04]  /*17d30*/  STL [R1+0x3f0], R0 ;  /* 0x0003f00001007387 */ /* 0x004fe80000100800 */
[----:B------:R-:W0:Y:S04]  /*17d40*/  LDS.U8 R26, [R27+UR4+0x1008] ;  /* 0x001008041b1a7984 */ /* 0x000e280008000000 */
[----:B------:R-:W1:Y:S04]  /*17d50*/  LDS.U8 R0, [R27+UR4+0x1100] ;  /* 0x001100041b007984 */ /* 0x000e680008000000 */
        /* <DEDUP_REMOVED lines=40> */
[----:B0-----:R0:W-:Y:S04]  /*17fe0*/  STL [R1+0xf94], R26 ;  /* 0x000f941a01007387 */ /* 0x0011e80000100800 */
[----:B-1----:R-:W-:Y:S04]  /*17ff0*/  STL [R1+0x10e8], R0 ;  /* 0x0010e80001007387 */ /* 0x002fe80000100800 */
[----:B------:R-:W1:Y:S01]  /*18000*/  LDS.U8 R0, [R27+UR4+0x3080] ;  /* 0x003080041b007984 */ /* 0x000e620008000000 */
[----:B0-----:R-:W0:Y:S03]  /*18010*/  S2R R26, SR_TID.X ;  /* 0x00000000001a7919 */ /* 0x001e260000002100 */
[----:B-1----:R-:W-:Y:S04]  /*18020*/  STL [R1+0xf9c], R0 ;  /* 0x000f9c0001007387 */ /* 0x002fe80000100800 */
[----:B------:R-:W1:Y:S04]  /*18030*/  LDS.U8 R0, [R27+UR4+0x3188] ;  /* 0x003188041b007984 */ /* 0x000e680008000000 */
[----:B-1----:R0:W-:Y:S02]  /*18040*/  STL [R1+0xf98], R0 ;  /* 0x000f980001007387 */ /* 0x0021e40000100800 */
[----:B0-----:R-:W-:-:S02]  /*18050*/  LOP3.LUT R0, R26, 0x3f, RZ, 0xc0, !PT ;  /* 0x0000003f1a007812 */ /* 0x001fc400078ec0ff */
[----:B------:R-:W0:Y:S04]  /*18060*/  LDS.U8 R26, [R27+UR4+0x3088] ;  /* 0x003088041b1a7984 */ /* 0x000e280008000000 */
[----:B------:R-:W1:Y:S01]  /*18070*/  LDS.U8 R27, [R27+UR4+0x3180] ;  /* 0x003180041b1b7984 */ /* 0x000e620008000000 */
[----:B------:R-:W-:Y:S06]  /*18080*/  BAR.SYNC.DEFER_BLOCKING 0x0 ;  /* 0x0000000000007b1d */ /* 0x000fec0000010000 */
[----:B0-----:R0:W-:Y:S04]  /*18090*/  STL [R1+0xfa4], R26 ;  /* 0x000fa41a01007387 */ /* 0x0011e80000100800 */
[----:B0-----:R-:W2:Y:S04]  /*180a0*/  LDL.LU R26, [R1+0x16c4] ;  /* 0x0016c400011a7983 */ /* 0x001ea80000300800 */
[----:B-1----:R0:W-:Y:S04]  /*180b0*/  STL [R1+0xfa0], R27 ;  /* 0x000fa01b01007387 */ /* 0x0021e80000100800 */
[----:B0-----:R-:W2:Y:S04]  /*180c0*/  LDL.LU R27, [R1+0x16c0] ;  /* 0x0016c000011b7983 */ /* 0x001ea80000300800 */
[----:B---3--:R0:W-:Y:S04]  /*180d0*/  STS.U8 [R0+UR4], R28 ;  /* 0x0000001c00007988 */ /* 0x0081e80008000004 */
[----:B----4-:R1:W-:Y:S04]  /*180e0*/  STS.U8 [R0+UR4+0x40], R29 ;  /* 0x0000401d00007988 */ /* 0x0103e80008000004 */
[----:B0-----:R-:W3:Y:S04]  /*180f0*/  LDL.LU R28, [R1+0x16bc] ;  /* 0x0016bc00011c7983 */ /* 0x001ee80000300800 */
[----:B-1----:R-:W4:Y:S04]  /*18100*/  LDL.LU R29, [R1+0x16b8] ;  /* 0x0016b800011d7983 */ /* 0x002f280000300800 */
[----:B--2---:R0:W-:Y:S04]  /*18110*/  STS.U8 [R0+UR4+0x200], R27 ;  /* 0x0002001b00007988 */ /* 0x0041e80008000004 */
[----:B------:R1:W-:Y:S04]  /*18120*/  STS.U8 [R0+UR4+0x240], R26 ;  /* 0x0002401a00007988 */ /* 0x0003e80008000004 */
[----:B------:R2:W-:Y:S04]  /*18130*/  STS.U8 [R0+UR4+0x400], R4 ;  /* 0x0004000400007988 */ /* 0x0005e80008000004 */
[----:B------:R-:W-:Y:S04]  /*18140*/  STS.U8 [R0+UR4+0x440], R5 ;  /* 0x0004400500007988 */ /* 0x000fe80008000004 */
[----:B------:R2:W-:Y:S04]  /*18150*/  STS.U8 [R0+UR4+0x600], R10 ;  /* 0x0006000a00007988 */ /* 0x0005e80008000004 */
[----:B0-----:R-:W3:Y:S04]  /*18160*/  LDL.LU R27, [R1] ;  /* 0x00000000011b7983 */ /* 0x001ee80000300800 */
[----:B-1----:R-:W3:Y:S04]  /*18170*/  LDL.LU R26, [R1+0x4] ;  /* 0x00000400011a7983 */ /* 0x002ee80000300800 */
[----:B--2---:R-:W2:Y:S04]  /*18180*/  LDL.LU R4, [R1+0x8] ;  /* 0x0000080001047983 */ /* 0x004ea80000300800 */
[----:B------:R-:W2:Y:S01]  /*18190*/  LDL.LU R10, [R1+0xc] ;  /* 0x00000c00010a7983 */ /* 0x000ea20000300800 */
[----:B------:R-:W0:Y:S03]  /*181a0*/  S2R R5, SR_TID.X ;  /* 0x0000000000057919 */ /* 0x000e260000002100 */
[----:B------:R-:W-:Y:S01]  /*181b0*/  STS.U8 [R0+UR4+0x640], R11 ;  /* 0x0006400b00007988 */ /* 0x000fe20008000004 */
[----:B0-----:R-:W-:-:S04]  /*181c0*/  LOP3.LUT R5, R5, 0x3f, RZ, 0xc0, !PT ;  /* 0x0000003f05057812 */ /* 0x001fc800078ec0ff */
[----:B------:R-:W-:-:S05]  /*181d0*/  LOP3.LUT R5, R5, 0x10, RZ, 0x3c, !PT ;  /* 0x0000001005057812 */ /* 0x000fca00078e3cff */
[----:B--2---:R0:W-:Y:S04]  /*181e0*/  STS.U8 [R5+UR4+0x80], R10 ;  /* 0x0000800a05007988 */ /* 0x0041e80008000004 */
[----:B0-----:R-:W2:Y:S04]  /*181f0*/  LDL R10, [R1+0x5d0] ;  /* 0x0005d000010a7983 */ /* 0x001ea80000100800 */
[----:B------:R0:W-:Y:S04]  /*18200*/  STS.U8 [R5+UR4+0xc0], R4 ;  /* 0x0000c00405007988 */ /* 0x0001e80008000004 */
[----:B------:R-:W-:Y:S04]  /*18210*/  STS.U8 [R5+UR4+0x280], R22 ;  /* 0x0002801605007988 */ /* 0x000fe80008000004 */
[----:B------:R-:W-:Y:S04]  /*18220*/  STS.U8 [R5+UR4+0x2c0], R20 ;  /* 0x0002c01405007988 */ /* 0x000fe80008000004 */
[----:B------:R-:W-:Y:S04]  /*18230*/  STS.U8 [R5+UR4+0x480], R6 ;  /* 0x0004800605007988 */ /* 0x000fe80008000004 */
[----:B------:R-:W-:Y:S04]  /*18240*/  STS.U8 [R5+UR4+0x4c0], R7 ;  /* 0x0004c00705007988 */ /* 0x000fe80008000004 */
[----:B------:R-:W-:Y:S04]  /*18250*/  STS.U8 [R5+UR4+0x680], R12 ;  /* 0x0006800c05007988 */ /* 0x000fe80008000004 */
[----:B------:R-:W-:Y:S01]  /*18260*/  STS.U8 [R5+UR4+0x6c0], R13 ;  /* 0x0006c00d05007988 */ /* 0x000fe20008000004 */
[----:B0-----:R-:W-:-:S02]  /*18270*/  LOP3.LUT R4, R0, 0x20, RZ, 0x3c, !PT ;  /* 0x0000002000047812 */ /* 0x001fc400078e3cff */
[----:B------:R-:W-:-:S03]  /*18280*/  LOP3.LUT R0, R0, 0x30, RZ, 0x3c, !PT ;  /* 0x0000003000007812 */ /* 0x000fc600078e3cff */
[----:B---3--:R0:W-:Y:S04]  /*18290*/  STS.U8 [R4+UR4+0x100], R26 ;  /* 0x0001001a04007988 */ /* 0x0081e80008000004 */
[----:B------:R1:W-:Y:S04]  /*182a0*/  STS.U8 [R4+UR4+0x140], R27 ;  /* 0x0001401b04007988 */ /* 0x0003e80008000004 */
[----:B------:R-:W-:Y:S04]  /*182b0*/  STS.U8 [R4+UR4+0x300], R18 ;  /* 0x0003001204007988 */ /* 0x000fe80008000004 */
[----:B------:R-:W-:Y:S04]  /*182c0*/  STS.U8 [R4+UR4+0x340], R16 ;  /* 0x0003401004007988 */ /* 0x000fe80008000004 */
[----:B------:R-:W-:Y:S04]  /*182d0*/  STS.U8 [R4+UR4+0x500], R8 ;  /* 0x0005000804007988 */ /* 0x000fe80008000004 */
[----:B------:R-:W-:Y:S04]  /*182e0*/  STS.U8 [R4+UR4+0x540], R9 ;  /* 0x0005400904007988 */ /* 0x000fe80008000004 */
[----:B------:R-:W-:Y:S04]  /*182f0*/  STS.U8 [R4+UR4+0x700], R19 ;  /* 0x0007001304007988 */ /* 0x000fe80008000004 */
[----:B------:R-:W-:Y:S04]  /*18300*/  STS.U8 [R4+UR4+0x740], R21 ;  /* 0x0007401504007988 */ /* 0x000fe80008000004 */
[----:B----4-:R-:W-:Y:S04]  /*18310*/  STS.U8 [R0+UR4+0x180], R29 ;  /* 0x0001801d00007988 */ /* 0x010fe80008000004 */
[----:B0-----:R-:W3:Y:S04]  /*18320*/  LDL.LU R26, [R1+0x10] ;  /* 0x00001000011a7983 */ /* 0x001ee80000300800 */
[----:B-1----:R-:W4:Y:S04]  /*18330*/  LDL.LU R27, [R1+0x14] ;  /* 0x00001400011b7983 */ /* 0x002f280000300800 */
[----:B------:R-:W-:Y:S04]  /*18340*/  STS.U8 [R0+UR4+0x1c0], R28 ;  /* 0x0001c01c00007988 */ /* 0x000fe80008000004 */
[----:B------:R-:W-:Y:S04]  /*18350*/  STS.U8 [R0+UR4+0x380], R2 ;  /* 0x0003800200007988 */ /* 0x000fe80008000004 */
[----:B------:R-:W-:Y:S04]  /*18360*/  STS.U8 [R0+UR4+0x3c0], R3 ;  /* 0x0003c00300007988 */ /* 0x000fe80008000004 */
[----:B------:R0:W-:Y:S04]  /*18370*/  STS.U8 [R0+UR4+0x580], R17 ;  /* 0x0005801100007988 */ /* 0x0001e80008000004 */
[----:B0-----:R-:W4:Y:S04]  /*18380*/  LDL.LU.64 R16, [R1+0x80] ;  /* 0x0000800001107983 */ /* 0x001f280000300a00 */
[----:B------:R-:W4:Y:S04]  /*18390*/  LDL.LU.64 R18, [R1+0x88] ;  /* 0x0000880001127983 */ /* 0x000f280000300a00 */
[----:B------:R-:W-:Y:S04]  /*183a0*/  STS.U8 [R0+UR4+0x5c0], R23 ;  /* 0x0005c01700007988 */ /* 0x000fe80008000004 */
[----:B------:R-:W-:Y:S04]  /*183b0*/  STS.U8 [R0+UR4+0x780], R24 ;  /* 0x0007801800007988 */ /* 0x000fe80008000004 */
[----:B------:R-:W-:Y:S01]  /*183c0*/  STS.U8 [R0+UR4+0x7c0], R25 ;  /* 0x0007c01900007988 */ /* 0x000fe20008000004 */
[----:B------:R-:W-:Y:S01]  /*183d0*/  BAR.SYNC.DEFER_BLOCKING 0x0 ;  /* 0x0000000000007b1d */ /* 0x000fe20000010000 */
[----:B------:R-:W-:-:S02]  /*183e0*/  F2FP.F16.E4M3.UNPACK_B R12, R14 ;  /* 0x0000000eff0c723e */ /* 0x000fc400020006ff */
[----:B------:R-:W-:-:S03]  /*183f0*/  F2FP.F16.E4M3.UNPACK_B R13, R15 ;  /* 0x0000000fff0d723e */ /* 0x000fc600020006ff */
[----:B--2---:R-:W0:Y:S04]  /*18400*/  LDSM.16.M88.4 R4, [R10+UR4] ;  /* 0x000000040a04783b */ /* 0x004e280008000200 */
[----:B------:R-:W1:Y:S04]  /*18410*/  LDSM.16.M88.4 R20, [R10+UR4+0x200] ;  /* 0x000200040a14783b */ /* 0x000e680008000200 */
[----:B0-----:R-:W-:Y:S04]  /*18420*/  STL.64 [R1+0x2b0], R4 ;  /* 0x0002b00401007387 */ /* 0x001fe80000100a00 */
[----:B------:R0:W-:Y:S04]  /*18430*/  STL.64 [R1+0x2b8], R6 ;  /* 0x0002b80601007387 */ /* 0x0001e80000100a00 */
[----:B-1----:R-:W-:Y:S04]  /*18440*/  STL.64 [R1+0x2c0], R20 ;  /* 0x0002c01401007387 */ /* 0x002fe80000100a00 */
[----:B------:R-:W-:Y:S01]  /*18450*/  STL.64 [R1+0x2c8], R22 ;  /* 0x0002c81601007387 */ /* 0x000fe20000100a00 */
[----:B------:R-:W-:-:S02]  /*18460*/  IMAD.MOV.U32 R0, RZ, RZ, R21 ;  /* 0x000000ffff007224 */ /* 0x000fc400078e0015 */
[----:B0-----:R-:W-:Y:S02]  /*18470*/  IMAD.MOV.U32 R6, RZ, RZ, R20 ;  /* 0x000000ffff067224 */ /* 0x001fe400078e0014 */
[----:B------:R-:W0:Y:S01]  /*18480*/  LDSM.16.M88.4 R20, [R10+UR4+0x400] ;  /* 0x000400040a14783b */ /* 0x000e220008000200 */
[----:B------:R-:W-:Y:S02]  /*18490*/  IMAD.MOV.U32 R8, RZ, RZ, R4 ;  /* 0x000000ffff087224 */ /* 0x000fe400078e0004 */
[----:B------:R-:W-:Y:S01]  /*184a0*/  IMAD.MOV.U32 R7, RZ, RZ, R5 ;  /* 0x000000ffff077224 */ /* 0x000fe200078e0005 */
[----:B---3--:R-:W-:Y:S02]  /*184b0*/  F2FP.F16.E4M3.UNPACK_B R14, R26 ;  /* 0x0000001aff0e723e */ /* 0x008fe400020006ff */
[----:B----4-:R-:W-:Y:S02]  /*184c0*/  F2FP.F16.E4M3.UNPACK_B R15, R27 ;  /* 0x0000001bff0f723e */ /* 0x010fe400020006ff */
[----:B------:R-:W-:-:S02]  /*184d0*/  F2FP.F16.E4M3.UNPACK_B R8, R8 ;  /* 0x00000008ff08723e */ /* 0x000fc400020006ff */
[----:B------:R-:W-:Y:S01]  /*184e0*/  F2FP.F16.E4M3.UNPACK_B R9, R7 ;  /* 0x00000007ff09723e */ /* 0x000fe200020006ff */
[----:B0-----:R-:W-:Y:S01]  /*184f0*/  STL.64 [R1+0x2d0], R20 ;  /* 0x0002d01401007387 */ /* 0x001fe20000100a00 */
[----:B------:R-:W-:-:S03]  /*18500*/  IMAD.MOV.U32 R4, RZ, RZ, R20 ;  /* 0x000000ffff047224 */ /* 0x000fc600078e0014 */
[----:B------:R-:W-:Y:S01]  /*18510*/  STL.64 [R1+0x2d8], R22 ;  /* 0x0002d81601007387 */ /* 0x000fe20000100a00 */
[----:B------:R-:W-:-:S03]  /*18520*/  IMAD.MOV.U32 R5, RZ, RZ, R21 ;  /* 0x000000ffff057224 */ /* 0x000fc600078e0015 */
[----:B------:R-:W0:Y:S01]  /*18530*/  LDSM.16.M88.4 R20, [R10+UR4+0x600] ;  /* 0x000600040a14783b */ /* 0x000e220008000200 */
[----:B------:R-:W-:Y:S03]  /*18540*/  HMMA.16816.F32 R16, R12, R8, R16 ;  /* 0x000000080c10723c */ /* 0x000fe60000001810 */
[----:B0-----:R-:W-:Y:S04]  /*18550*/  STL.64 [R1+0x2e0], R20 ;  /* 0x0002e01401007387 */ /* 0x001fe80000100a00 */
[----:B------:R-:W-:Y:S04]  /*18560*/  STL.64 [R1+0x2e8], R22 ;  /* 0x0002e81601007387 */ /* 0x000fe80000100a00 */
[----:B------:R-:W2:Y:S04]  /*18570*/  LDL.LU.64 R24, [R1+0x90] ;  /* 0x0000900001187983 */ /* 0x000ea80000300a00 */
[----:B------:R-:W2:Y:S04]  /*18580*/  LDL.LU.64 R26, [R1+0x98] ;  /* 0x00009800011a7983 */ /* 0x000ea80000300a00 */
[----:B------:R0:W-:Y:S04]  /*18590*/  STL [R1+0x16a0], R9 ;  /* 0x0016a00901007387 */ /* 0x0001e80000100800 */
[----:B------:R1:W-:Y:S04]  /*185a0*/  STL.64 [R1+0x15c0], R18 ;  /* 0x0015c01201007387 */ /* 0x0003e80000100a00 */
[----:B------:R-:W-:Y:S04]  /*185b0*/  STL.64 [R1+0x15b8], R16 ;  /* 0x0015b81001007387 */ /* 0x000fe80000100a00 */
[----:B0-----:R-:W3:Y:S04]  /*185c0*/  LDL.LU R9, [R1+0x28] ;  /* 0x0000280001097983 */ /* 0x001ee80000300800 */
[----:B------:R-:W4:Y:S04]  /*185d0*/  LDL.LU R11, [R1+0x34] ;  /* 0x00003400010b7983 */ /* 0x000f280000300800 */
[----:B------:R-:W4:Y:S01]  /*185e0*/  LDL.LU R10, [R1+0x3c] ;  /* 0x00003c00010a7983 */ /* 0x000f220000300800 */
[----:B------:R-:W-:-:S02]  /*185f0*/  F2FP.F16.E4M3.UNPACK_B R6, R6 ;  /* 0x00000006ff06723e */ /* 0x000fc400020006ff */
[----:B------:R-:W-:Y:S01]  /*18600*/  F2FP.F16.E4M3.UNPACK_B R7, R0 ;  /* 0x00000000ff07723e */ /* 0x000fe200020006ff */
[----:B----4-:R-:W-:Y:S04]  /*18610*/  STL.64 [R1+0x16b0], R10 ;  /* 0x0016b00a01007387 */ /* 0x010fe80000100a00 */
[----:B---3--:R-:W-:Y:S04]  /*18620*/  STL.64 [R1+0x16a8], R8 ;  /* 0x0016a80801007387 */ /* 0x008fe80000100a00 */
[----:B-1----:R-:W3:Y:S04]  /*18630*/  LDL.LU R18, [R1+0x64] ;  /* 0x0000640001127983 */ /* 0x002ee80000300800 */
[----:B------:R-:W3:Y:S01]  /*18640*/  LDL.LU R19, [R1+0x60] ;  /* 0x0000600001137983 */ /* 0x000ee20000300800 */
[----:B--2---:R-:W-:Y:S01]  /*18650*/  HMMA.16816.F32 R24, R12, R6, R24 ;  /* 0x000000060c18723c */ /* 0x004fe20000001818 */
[----:B------:R-:W-:-:S02]  /*18660*/  IMAD.MOV.U32 R3, RZ, RZ, R21 ;  /* 0x000000ffff037224 */ /* 0x000fc400078e0015 */
[----:B------:R-:W-:-:S15]  /*18670*/  IMAD.MOV.U32 R2, RZ, RZ, R20 ;  /* 0x000000ffff027224 */ /* 0x000fde00078e0014 */
[----:B------:R-:W-:Y:S01]  /*18680*/  NOP ;  /* 0x0000000000007918 */ /* 0x000fe20000000000 */
[----:B------:R-:W-:Y:S01]  /*18690*/  IMAD.MOV.U32 R0, RZ, RZ, R27 ;  /* 0x000000ffff007224 */ /* 0x000fe200078e001b */
[----:B---3--:R-:W-:Y:S04]  /*186a0*/  STL.64 [R1+0x1678], R18 ;  /* 0x0016781201007387 */ /* 0x008fe80000100a00 */
[----:B------:R-:W2:Y:S04]  /*186b0*/  LDL.LU R23, [R1+0x6c] ;  /* 0x00006c0001177983 */ /* 0x000ea80000300800 */
[----:B------:R-:W3:Y:S04]  /*186c0*/  LDL.LU R28, [R1+0x68] ;  /* 0x00006800011c7983 */ /* 0x000ee80000300800 */
[----:B------:R-:W4:Y:S04]  /*186d0*/  LDL.LU R29, [R1+0x74] ;  /* 0x00007400011d7983 */ /* 0x000f280000300800 */
[----:B------:R-:W2:Y:S04]  /*186e0*/  LDL.LU R21, [R1+0x70] ;  /* 0x0000700001157983 */ /* 0x000ea80000300800 */
[----:B------:R0:W-:Y:S04]  /*186f0*/  STL.64 [R1+0x10], R24 ;  /* 0x0000101801007387 */ /* 0x0001e80000100a00 */
[----:B------:R1:W-:Y:S04]  /*18700*/  STL [R1+0x18], R26 ;  /* 0x0000181a01007387 */ /* 0x0003e80000100800 */
[----:B0-----:R-:W2:Y:S04]  /*18710*/  LDL.LU.64 R24, [R1+0x200] ;  /* 0x0002000001187983 */ /* 0x001ea80000300a00 */
[----:B-1----:R-:W2:Y:S04]  /*18720*/  LDL.LU.64 R26, [R1+0x208] ;  /* 0x00020800011a7983 */ /* 0x002ea80000300a00 */
[----:B------:R-:W2:Y:S04]  /*18730*/  LDL.LU.64 R8, [R1+0x1f0] ;  /* 0x0001f00001087983 */ /* 0x000ea80000300a00 */
[----:B------:R-:W2:Y:S04]  /*18740*/  LDL.LU.64 R10, [R1+0x1f8] ;  /* 0x0001f800010a7983 */ /* 0x000ea80000300a00 */
[----:B------:R-:W2:Y:S04]  /*18750*/  LDL.LU R20, [R1+0x7c] ;  /* 0x00007c0001147983 */ /* 0x000ea80000300800 */
[----:B------:R-:W2:Y:S01]  /*18760*/  LDL.LU R22, [R1+0x78] ;  /* 0x0000780001167983 */ /* 0x000ea20000300800 */
[----:B------:R-:W-:-:S02]  /*18770*/  F2FP.F16.E4M3.UNPACK_B R4, R4 ;  /* 0x00000004ff04723e */ /* 0x000fc400020006ff */
[----:B------:R-:W-:Y:S02]  /*18780*/  F2FP.F16.E4M3.UNPACK_B R5, R5 ;  /* 0x00000005ff05723e */ /* 0x000fe400020006ff */
[----:B------:R-:W-:Y:S02]  /*18790*/  F2FP.F16.E4M3.UNPACK_B R2, R2 ;  /* 0x00000002ff02723e */ /* 0x000fe400020006ff */
[----:B------:R-:W-:Y:S01]  /*187a0*/  F2FP.F16.E4M3.UNPACK_B R3, R3 ;  /* 0x00000003ff03723e */ /* 0x000fe200020006ff */
[----:B--2---:R-:W-:Y:S04]  /*187b0*/  STL.64 [R1+0x1688], R22 ;  /* 0x0016881601007387 */ /* 0x004fe80000100a00 */
[----:B------:R-:W-:Y:S04]  /*187c0*/  STL.64 [R1+0x1680], R20 ;  /* 0x0016801401007387 */ /* 0x000fe80000100a00 */
[----:B------:R0:W-:Y:S04]  /*187d0*/  STL [R1+0x1618], R0 ;  /* 0x0016180001007387 */ /* 0x0001e80000100800 */
[----:B0-----:R-:W2:Y:S04]  /*187e0*/  LDL.LU R0, [R1+0x40] ;  /* 0x0000400001007983 */ /* 0x001ea80000300800 */
[----:B------:R-:W2:Y:S04]  /*187f0*/  LDL.LU.64 R20, [R1+0x2f0] ;  /* 0x0002f00001147983 */ /* 0x000ea80000300a00 */
[----:B------:R-:W2:Y:S01]  /*18800*/  LDL.LU.64 R22, [R1+0x2f8] ;  /* 0x0002f80001167983 */ /* 0x000ea20000300a00 */
[C---:B------:R-:W-:Y:S08]  /*18810*/  HMMA.16816.F32 R24, R12.reuse, R4, R24 ;  /* 0x000000040c18723c */ /* 0x040ff00000001818 */
[----:B------:R-:W-:Y:S01]  /*18820*/  HMMA.16816.F32 R12, R12, R2, R8 ;  /* 0x000000020c0c723c */ /* 0x000fe20000001808 */
[----:B--2---:R-:W-:Y:S04]  /*18830*/  STL.64 [R1+0x1698], R22 ;  /* 0x0016981601007387 */ /* 0x004fe80000100a00 */
[----:B------:R0:W-:Y:S04]  /*18840*/  STL.64 [R1+0x1690], R20 ;  /* 0x0016901401007387 */ /* 0x0001e80000100a00 */
[----:B0-----:R-:W2:Y:S04]  /*18850*/  LDL.LU.64 R20, [R1+0x300] ;  /* 0x0003000001147983 */ /* 0x001ea80000300a00 */
[----:B------:R-:W2:Y:S04]  /*18860*/  LDL.LU.64 R22, [R1+0x308] ;  /* 0x0003080001167983 */ /* 0x000ea80000300a00 */
[----:B------:R-:W2:Y:S04]  /*18870*/  LDL.LU.64 R16, [R1+0x2a0] ;  /* 0x0002a00001107983 */ /* 0x000ea80000300a00 */
[----:B------:R-:W2:Y:S04]  /*18880*/  LDL.LU.64 R18, [R1+0x2a8] ;  /* 0x0002a80001127983 */ /* 0x000ea80000300a00 */
[----:B------:R0:W-:Y:S04]  /*18890*/  STL.64 [R1+0x50], R24 ;  /* 0x0000501801007387 */ /* 0x0001e80000100a00 */
[----:B------:R1:W-:Y:S04]  /*188a0*/  STL.64 [R1+0x58], R26 ;  /* 0x0000581a01007387 */ /* 0x0003e80000100a00 */
[----:B0-----:R-:W2:Y:S04]  /*188b0*/  LDL.LU.64 R24, [R1+0x1b0] ;  /* 0x0001b00001187983 */ /* 0x001ea80000300a00 */
[----:B-1----:R-:W2:Y:S04]  /*188c0*/  LDL.LU.64 R26, [R1+0x1b8] ;  /* 0x0001b800011a7983 */ /* 0x002ea80000300a00 */
[----:B------:R-:W2:Y:S04]  /*188d0*/  LDL.LU.64 R10, [R1+0x16b0] ;  /* 0x0016b000010a7983 */ /* 0x000ea80000300a00 */
[----:B------:R-:W2:Y:S04]  /*188e0*/  LDL.LU.64 R8, [R1+0x16a8] ;  /* 0x0016a80001087983 */ /* 0x000ea80000300a00 */
[----:B------:R0:W-:Y:S04]  /*188f0*/  STL.64 [R1], R12 ;  /* 0x0000000c01007387 */ /* 0x0001e80000100a00 */
[----:B------:R1:W-:Y:S04]  /*18900*/  STL.64 [R1+0x8], R14 ;  /* 0x0000080e01007387 */ /* 0x0003e80000100a00 */
[----:B0-----:R-:W2:Y:S04]  /*18910*/  LDL.LU R12, [R1+0x20] ;  /* 0x00002000010c7983 */ /* 0x001ea80000300800 */
[----:B------:R-:W3:Y:S04]  /*18920*/  LDL.LU R13, [R1+0x30] ;  /* 0x00003000010d7983 */ /* 0x000ee80000300800 */
[----:B-1----:R-:W3:Y:S04]  /*18930*/  LDL.LU R14, [R1+0x2c] ;  /* 0x00002c00010e7983 */ /* 0x002ee80000300800 */
[----:B------:R-:W4:Y:S01]  /*18940*/  LDL.LU R15, [R1+0x38] ;  /* 0x00003800010f7983 */ /* 0x000f220000300800 */
[----:B--2---:R-:W-:-:S03]  /*18950*/  IMAD R12, R12, 0x100, R9 ;  /* 0x000001000c0c7824 */ /* 0x004fc600078e0209 */
[----:B------:R-:W2:Y:S01]  /*18960*/  LDL.LU R9, [R1+0x16a0] ;  /* 0x0016a00001097983 */ /* 0x000ea20000300800 */
[----:B---3--:R-:W-:Y:S02]  /*18970*/  IMAD R13, R14, 0x100, R13 ;  /* 0x000001000e0d7824 */ /* 0x008fe400078e020d */
[----:B----4-:R-:W-:Y:S02]  /*18980*/  IMAD R11, R11, 0x100, R15 ;  /* 0x000001000b0b7824 */ /* 0x010fe400078e020f */
[----:B------:R-:W-:Y:S01]  /*18990*/  IMAD R10, R10, 0x100, R0 ;  /* 0x000001000a0a7824 */ /* 0x000fe200078e0200 */
[----:B------:R-:W-:Y:S02]  /*189a0*/  F2FP.F16.E4M3.UNPACK_B R12, R12 ;  /* 0x0000000cff0c723e */ /* 0x000fe400020006ff */
[----:B------:R-:W-:Y:S02]  /*189b0*/  F2FP.F16.E4M3.UNPACK_B R13, R13 ;  /* 0x0000000dff0d723e */ /* 0x000fe400020006ff */
[----:B------:R-:W-:-:S02]  /*189c0*/  F2FP.F16.E4M3.UNPACK_B R14, R11 ;  /* 0x0000000bff0e723e */ /* 0x000fc400020006ff */
[----:B------:R-:W-:-:S07]  /*189d0*/  F2FP.F16.E4M3.UNPACK_B R15, R10 ;  /* 0x0000000aff0f723e */ /* 0x000fce00020006ff */
[----:B--2---:R-:W-:-:S15]  /*189e0*/  HMMA.16816.F32 R20, R12, R8, R20 ;  /* 0x000000080c14723c */ /* 0x004fde0000001814 */
[----:B------:R-:W-:-:S04]  /*189f0*/  NOP ;  /* 0x0000000000007918 */ /* 0x000fc80000000000 */
[----:B------:R-:W-:Y:S04]  /*18a00*/  STL.64 [R1+0x40], R20 ;  /* 0x0000401401007387 */ /* 0x000fe80000100a00 */
[----:B------:R0:W-:Y:S04]  /*18a10*/  STL.64 [R1+0x48], R22 ;  /* 0x0000481601007387 */ /* 0x0001e80000100a00 */
[----:B0-----:R-:W2:Y:S04]  /*18a20*/  LDL.LU.64 R22, [R1+0x1698] ;  /* 0x0016980001167983 */ /* 0x001ea80000300a00 */
[----:B------:R-:W2:Y:S01]  /*18a30*/  LDL.LU.64 R20, [R1+0x1690] ;  /* 0x0016900001147983 */ /* 0x000ea20000300a00 */
[C---:B------:R-:W-:Y:S08]  /*18a40*/  HMMA.16816.F32 R16, R12.reuse, R4, R16 ;  /* 0x000000040c10723c */ /* 0x040ff00000001810 */
[C---:B------:R-:W-:Y:S08]  /*18a50*/  HMMA.16816.F32 R24, R12.reuse, R2, R24 ;  /* 0x000000020c18723c */ /* 0x040ff00000001818 */
[----:B--2---:R-:W-:-:S15]  /*18a60*/  HMMA.16816.F32 R20, R12, R6, R20 ;  /* 0x000000060c14723c */ /* 0x004fde0000001814 */
[----:B------:R-:W-:-:S04]  /*18a70*/  NOP ;  /* 0x0000000000007918 */ /* 0x000fc80000000000 */
[----:B------:R-:W-:Y:S04]  /*18a80*/  STL.64 [R1+0x30], R20 ;  /* 0x0000301401007387 */ /* 0x000fe80000100a00 */
[----:B------:R0:W-:Y:S04]  /*18a90*/  STL.64 [R1+0x38], R22 ;  /* 0x0000381601007387 */ /* 0x0001e80000100a00 */
[----:B0-----:R-:W2:Y:S04]  /*18aa0*/  LDL.LU.64 R22, [R1+0x1688] ;  /* 0x0016880001167983 */ /* 0x001ea80000300a00 */
[----:B------:R-:W3:Y:S04]  /*18ab0*/  LDL.LU.64 R20, [R1+0x1680] ;  /* 0x0016800001147983 */ /* 0x000ee80000300a00 */
[----:B------:R-:W-:Y:S04]  /*18ac0*/  STL.64 [R1+0x20], R16 ;  /* 0x0000201001007387 */ /* 0x000fe80000100a00 */
[----:B------:R0:W-:Y:S04]  /*18ad0*/  STL.64 [R1+0x28], R18 ;  /* 0x0000281201007387 */ /* 0x0001e80000100a00 */
[----:B0-----:R-:W4:Y:S04]  /*18ae0*/  LDL.LU.64 R18, [R1+0x1678] ;  /* 0x0016780001127983 */ /* 0x001f280000300a00 */
[----:B------:R-:W-:Y:S04]  /*18af0*/  STL.64 [R1+0x1670], R6 ;  /* 0x0016700601007387 */ /* 0x000fe80000100a00 */
[----:B------:R0:W-:Y:S04]  /*18b00*/  STL.64 [R1+0x1668], R4 ;  /* 0x0016680401007387 */ /* 0x0001e80000100a00 */
[----:B------:R1:W-:Y:S04]  /*18b10*/  STL [R1+0x15d0], R24 ;  /* 0x0015d01801007387 */ /* 0x0003e80000100800 */
[----:B------:R-:W-:Y:S04]  /*18b20*/  STL [R1+0x15cc], R25 ;  /* 0x0015cc1901007387 */ /* 0x000fe80000100800 */
[----:B------:R-:W-:Y:S04]  /*18b30*/  STL [R1+0x15c8], R26 ;  /* 0x0015c81a01007387 */ /* 0x000fe80000100800 */
[----:B------:R-:W-:Y:S04]  /*18b40*/  STL [R1+0x1560], R27 ;  /* 0x0015601b01007387 */ /* 0x000fe80000100800 */
[----:B0-----:R-:W4:Y:S04]  /*18b50*/  LDL.LU.64 R4, [R1+0x290] ;  /* 0x0002900001047983 */ /* 0x001f280000300a00 */
[----:B------:R-:W4:Y:S01]  /*18b60*/  LDL.LU.64 R6, [R1+0x298] ;  /* 0x0002980001067983 */ /* 0x000f220000300a00 */
[----:B--2---:R-:W-:-:S02]  /*18b70*/  IMAD R11, R28, 0x100, R23 ;  /* 0x000001001c0b7824 */ /* 0x004fc400078e0217 */
[----:B---3--:R-:W-:Y:S02]  /*18b80*/  IMAD R14, R21, 0x100, R29 ;  /* 0x00000100150e7824 */ /* 0x008fe400078e021d */
[----:B------:R-:W-:Y:S02]  /*18b90*/  IMAD R15, R22, 0x100, R20 ;  /* 0x00000100160f7824 */ /* 0x000fe400078e0214 */
[----:B------:R-:W2:Y:S04]  /*18ba0*/  LDL.LU.64 R20, [R1+0x160] ;  /* 0x0001600001147983 */ /* 0x000ea80000300a00 */
[----:B------:R-:W2:Y:S04]  /*18bb0*/  LDL.LU.64 R22, [R1+0x168] ;  /* 0x0001680001167983 */ /* 0x000ea80000300a00 */
[----:B-1----:R-:W3:Y:S04]  /*18bc0*/  LDL.LU R24, [R1+0xe4] ;  /* 0x0000e40001187983 */ /* 0x002ee80000300800 */
[----:B---3--:R0:W-:Y:S04]  /*18bd0*/  STL [R1+0x1648], R24 ;  /* 0x0016481801007387 */ /* 0x0081e80000100800 */
[----:B0-----:R-:W3:Y:S04]  /*18be0*/  LDL.LU.64 R24, [R1+0x270] ;  /* 0x0002700001187983 */ /* 0x001ee80000300a00 */
[----:B------:R-:W3:Y:S04]  /*18bf0*/  LDL.LU.64 R26, [R1+0x278] ;  /* 0x00027800011a7983 */ /* 0x000ee80000300a00 */
[----:B------:R-:W2:Y:S04]  /*18c00*/  LDL.LU R0, [R1+0xe0] ;  /* 0x0000e00001007983 */ /* 0x000ea80000300800 */
[----:B--2---:R0:W-:Y:S04]  /*18c10*/  STL [R1+0x1660], R0 ;  /* 0x0016600001007387 */ /* 0x0041e80000100800 */
[----:B0-----:R-:W2:Y:S01]  /*18c20*/  LDL.LU R0, [R1+0xac] ;  /* 0x0000ac0001007983 */ /* 0x001ea20000300800 */
[----:B----4-:R-:W-:Y:S01]  /*18c30*/  IMAD R10, R19, 0x100, R18 ;  /* 0x00000100130a7824 */ /* 0x010fe200078e0212 */
[----:B------:R-:W-:-:S02]  /*18c40*/  F2FP.F16.E4M3.UNPACK_B R13, R11 ;  /* 0x0000000bff0d723e */ /* 0x000fc400020006ff */
[----:B------:R-:W-:Y:S02]  /*18c50*/  F2FP.F16.E4M3.UNPACK_B R14, R14 ;  /* 0x0000000eff0e723e */ /* 0x000fe400020006ff */
[----:B------:R-:W-:Y:S02]  /*18c60*/  F2FP.F16.E4M3.UNPACK_B R15, R15 ;  /* 0x0000000fff0f723e */ /* 0x000fe400020006ff */
[----:B------:R-:W-:Y:S01]  /*18c70*/  F2FP.F16.E4M3.UNPACK_B R12, R10 ;  /* 0x0000000aff0c723e */ /* 0x000fe200020006ff */
[----:B--2---:R0:W-:Y:S04]  /*18c80*/  STL [R1+0x1664], R0 ;  /* 0x0016640001007387 */ /* 0x0041e80000100800 */
[----:B0-----:R-:W2:Y:S04]  /*18c90*/  LDL.LU R0, [R1+0xa4] ;  /* 0x0000a40001007983 */ /* 0x001ea80000300800 */
[----:B------:R-:W4:Y:S04]  /*18ca0*/  LDL.LU R16, [R1+0xec] ;  /* 0x0000ec0001107983 */ /* 0x000f280000300800 */
[----:B------:R-:W4:Y:S04]  /*18cb0*/  LDL.LU R17, [R1+0xe8] ;  /* 0x0000e80001117983 */ /* 0x000f280000300800 */
[----:B------:R-:W2:Y:S04]  /*18cc0*/  LDL.LU R18, [R1+0xf4] ;  /* 0x0000f40001127983 */ /* 0x000ea80000300800 */
[----:B------:R-:W2:Y:S01]  /*18cd0*/  LDL.LU R19, [R1+0xf0] ;  /* 0x0000f00001137983 */ /* 0x000ea20000300800 */
[C---:B------:R-:W-:Y:S03]  /*18ce0*/  HMMA.16816.F32 R4, R12.reuse, R8, R4 ;  /* 0x000000080c04723c */ /* 0x040fe60000001804 */
[----:B--2---:R-:W-:Y:S04]  /*18cf0*/  STL.64 [R1+0x1658], R18 ;  /* 0x0016581201007387 */ /* 0x004fe80000100a00 */
[----:B----4-:R0:W-:Y:S04]  /*18d00*/  STL.64 [R1+0x1650], R16 ;  /* 0x0016501001007387 */ /* 0x0101e80000100a00 */
[----:B0-----:R-:W2:Y:S04]  /*18d10*/  LDL.LU.64 R16, [R1+0x280] ;  /* 0x0002800001107983 */ /* 0x001ea80000300a00 */
[----:B------:R-:W2:Y:S04]  /*18d20*/  LDL.LU.64 R18, [R1+0x288] ;  /* 0x0002880001127983 */ /* 0x000ea80000300a00 */
[----:B------:R-:W4:Y:S04]  /*18d30*/  LDL.LU R28, [R1+0xfc] ;  /* 0x0000fc00011c7983 */ /* 0x000f280000300800 */
[----:B------:R-:W4:Y:S04]  /*18d40*/  LDL.LU R29, [R1+0xf8] ;  /* 0x0000f800011d7983 */ /* 0x000f280000300800 */
[----:B------:R-:W2:Y:S04]  /*18d50*/  LDL.LU R10, [R1+0xa0] ;  /* 0x0000a000010a7983 */ /* 0x000ea80000300800 */
[----:B------:R-:W2:Y:S04]  /*18d60*/  LDL.LU R11, [R1+0xa8] ;  /* 0x0000a800010b7983 */ /* 0x000ea80000300800 */
[----:B------:R-:W-:Y:S04]  /*18d70*/  STL.64 [R1+0x90], R4 ;  /* 0x0000900401007387 */ /* 0x000fe80000100a00 */
[----:B------:R0:W-:Y:S04]  /*18d80*/  STL.64 [R1+0x98], R6 ;  /* 0x0000980601007387 */ /* 0x0001e80000100a00 */
[----:B0-----:R-:W2:Y:S04]  /*18d90*/  LDL.LU.64 R6, [R1+0x1670] ;  /* 0x0016700001067983 */ /* 0x001ea80000300a00 */
[----:B------:R-:W3:Y:S01]  /*18da0*/  LDL.LU.64 R4, [R1+0x1668] ;  /* 0x0016680001047983 */ /* 0x000ee20000300a00 */
[C---:B------:R-:W-:Y:S08]  /*18db0*/  HMMA.16816.F32 R20, R12.reuse, R2, R20 ;  /* 0x000000020c14723c */ /* 0x040ff00000001814 */
[----:B--2---:R-:W-:-:S15]  /*18dc0*/  HMMA.16816.F32 R16, R12, R6, R16 ;  /* 0x000000060c10723c */ /* 0x004fde0000001810 */
[----:B------:R-:W-:-:S04]  /*18dd0*/  NOP ;  /* 0x0000000000007918 */ /* 0x000fc80000000000 */
[----:B------:R-:W-:Y:S04]  /*18de0*/  STL.64 [R1+0x80], R16 ;  /* 0x0000801001007387 */ /* 0x000fe80000100a00 */
[----:B------:R3:W-:Y:S02]  /*18df0*/  STL.64 [R1+0x88], R18 ;  /* 0x0000881201007387 */ /* 0x0007e40000100a00 */
[----:B---3--:R-:W-:Y:S02]  /*18e00*/  HMMA.16816.F32 R16, R12, R4, R24 ;  /* 0x000000040c10723c */ /* 0x008fe40000001818 */
[----:B------:R-:W2:Y:S01]  /*18e10*/  LDL.LU R12, [R1+0xb4] ;  /* 0x0000b400010c7983 */ /* 0x000ea20000300800 */
[----:B------:R-:W-:-:S15]  /*18e20*/  IMAD R10, R10, 0x100, R0 ;  /* 0x000001000a0a7824 */ /* 0x000fde00078e0200 */
[----:B------:R-:W-:Y:S01]  /*18e30*/  NOP ;  /* 0x0000000000007918 */ /* 0x000fe20000000000 */
[----:B------:R0:W-:Y:S04]  /*18e40*/  STL.64 [R1+0x70], R16 ;  /* 0x0000701001007387 */ /* 0x0001e80000100a00 */
[----:B------:R1:W-:Y:S04]  /*18e50*/  STL.64 [R1+0x78], R18 ;  /* 0x0000781201007387 */ /* 0x0003e80000100a00 */
[----:B------:R-:W2:Y:S04]  /*18e60*/  LDL.LU R14, [R1+0xb0] ;  /* 0x0000b000010e7983 */ /* 0x000ea80000300800 */
[----:B------:R-:W3:Y:S04]  /*18e70*/  LDL.LU R13, [R1+0xbc] ;  /* 0x0000bc00010d7983 */ /* 0x000ee80000300800 */
[----:B------:R-:W3:Y:S04]  /*18e80*/  LDL.LU R15, [R1+0xb8] ;  /* 0x0000b800010f7983 */ /* 0x000ee80000300800 */
[----:B0-----:R-:W4:Y:S04]  /*18e90*/  LDL.LU.64 R16, [R1+0x260] ;  /* 0x0002600001107983 */ /* 0x001f280000300a00 */
[----:B-1----:R-:W4:Y:S04]  /*18ea0*/  LDL.LU.64 R18, [R1+0x268] ;  /* 0x0002680001127983 */ /* 0x002f280000300a00 */
[----:B------:R-:W4:Y:S04]  /*18eb0*/  LDL.LU.64 R24, [R1+0x240] ;  /* 0x0002400001187983 */ /* 0x000f280000300a00 */
[----:B------:R-:W4:Y:S04]  /*18ec0*/  LDL.LU.64 R26, [R1+0x248] ;  /* 0x00024800011a7983 */ /* 0x000f280000300a00 */
[----:B------:R-:W-:Y:S04]  /*18ed0*/  STL [R1+0x1534], R20 ;  /* 0x0015341401007387 */ /* 0x000fe80000100800 */
[----:B------:R0:W-:Y:S04]  /*18ee0*/  STL [R1+0x1530], R21 ;  /* 0x0015301501007387 */ /* 0x0001e80000100800 */
[----:B------:R-:W-:Y:S04]  /*18ef0*/  STL [R1+0x152c], R22 ;  /* 0x00152c1601007387 */ /* 0x000fe80000100800 */
[----:B------:R1:W-:Y:S04]  /*18f00*/  STL [R1+0x1528], R23 ;  /* 0x0015281701007387 */ /* 0x0003e80000100800 */
[----:B0-----:R-:W4:Y:S04]  /*18f10*/  LDL.LU.64 R20, [R1+0x250] ;  /* 0x0002500001147983 */ /* 0x001f280000300a00 */
[----:B-1----:R-:W4:Y:S04]  /*18f20*/  LDL.LU.64 R22, [R1+0x258] ;  /* 0x0002580001167983 */ /* 0x002f280000300a00 */
[----:B------:R-:W4:Y:S01]  /*18f30*/  LDL.LU R0, [R1+0x1664] ;  /* 0x0016640001007983 */ /* 0x000f220000300800 */
[----:B--2---:R-:W-:-:S02]  /*18f40*/  IMAD R14, R14, 0x100, R12 ;  /* 0x000001000e0e7824 */ /* 0x004fc400078e020c */
[----:B---3--:R-:W-:Y:S01]  /*18f50*/  IMAD R15, R15, 0x100, R13 ;  /* 0x000001000f0f7824 */ /* 0x008fe200078e020d */
[----:B------:R-:W-:Y:S02]  /*18f60*/  F2FP.F16.E4M3.UNPACK_B R12, R10 ;  /* 0x0000000aff0c723e */ /* 0x000fe400020006ff */
[----:B------:R-:W-:Y:S02]  /*18f70*/  F2FP.F16.E4M3.UNPACK_B R14, R14 ;  /* 0x0000000eff0e723e */ /* 0x000fe400020006ff */
[----:B------:R-:W-:Y:S01]  /*18f80*/  F2FP.F16.E4M3.UNPACK_B R15, R15 ;  /* 0x0000000fff0f723e */ /* 0x000fe200020006ff */
[----:B----4-:R-:W-:Y:S02]  /*18f90*/  IMAD R11, R11, 0x100, R0 ;  /* 0x000001000b0b7824 */ /* 0x010fe400078e0200 */
[----:B------:R-:W2:Y:S03]  /*18fa0*/  LDL.LU R0, [R1+0x1660] ;  /* 0x0016600001007983 */ /* 0x000ea60000300800 */
[----:B------:R-:W-:-:S07]  /*18fb0*/  F2FP.F16.E4M3.UNPACK_B R13, R11 ;  /* 0x0000000bff0d723e */ /* 0x000fce00020006ff */
[C---:B------:R-:W-:Y:S08]  /*18fc0*/  HMMA.16816.F32 R16, R12.reuse, R8, R16 ;  /* 0x000000080c10723c */ /* 0x040ff00000001810 */
[----:B------:R-:W-:Y:S11]  /*18fd0*/  HMMA.16816.F32 R20, R12, R6, R20 ;  /* 0x000000060c14723c */ /* 0x000ff60000001814 */
[----:B------:R-:W-:Y:S04]  /*18fe0*/  STL.64 [R1+0xd0], R16 ;  /* 0x0000d01001007387 */ /* 0x000fe80000100a00 */
[----:B------:R0:W-:Y:S04]  /*18ff0*/  STL.64 [R1+0xd8], R18 ;  /* 0x0000d81201007387 */ /* 0x0001e80000100a00 */
[----:B0-----:R-:W3:Y:S04]  /*19000*/  LDL.LU.64 R18, [R1+0x1658] ;  /* 0x0016580001127983 */ /* 0x001ee80000300a00 */
[----:B------:R-:W4:Y:S04]  /*19010*/  LDL.LU.64 R16, [R1+0x1650] ;  /* 0x0016500001107983 */ /* 0x000f280000300a00 */
[----:B------:R0:W-:Y:S04]  /*19020*/  STL.64 [R1+0xc0], R20 ;  /* 0x0000c01401007387 */ /* 0x0001e80000100a00 */
[----:B------:R-:W-:Y:S01]  /*19030*/  STL [R1+0xc8], R22 ;  /* 0x0000c81601007387 */ /* 0x000fe20000100800 */
[----:B0-----:R-:W-:-:S05]  /*19040*/  IMAD.MOV.U32 R20, RZ, RZ, R23 ;  /* 0x000000ffff147224 */ /* 0x001fca00078e0017 */
[----:B------:R0:W-:Y:S01]  /*19050*/  STL [R1+0x1538], R20 ;  /* 0x0015381401007387 */ /* 0x0001e20000100800 */
[----:B------:R-:W-:Y:S03]  /*19060*/  HMMA.16816.F32 R24, R12, R4, R24 ;  /* 0x000000040c18723c */ /* 0x000fe60000001818 */
[----:B0-----:R-:W2:Y:S04]  /*19070*/  LDL.LU.64 R20, [R1+0x150] ;  /* 0x0001500001147983 */ /* 0x001ea80000300a00 */
[----:B------:R-:W2:-:S12]  /*19080*/  LDL.LU.64 R22, [R1+0x158] ;  /* 0x0001580001167983 */ /* 0x000e980000300a00 */
[----:B------:R0:W-:Y:S04]  /*19090*/  STL.64 [R1+0xb0], R24 ;  /* 0x0000b01801007387 */ /* 0x0001e80000100a00 */
[----:B------:R-:W-:Y:S04]  /*190a0*/  STL.64 [R1+0xb8], R26 ;  /* 0x0000b81a01007387 */ /* 0x000fe80000100a00 */
[----:B0-----:R-:W3:Y:S01]  /*190b0*/  LDL.LU R24, [R1+0x1648] ;  /* 0x0016480001187983 */ /* 0x001ee20000300800 */
[----:B--2---:R-:W-:-:S15]  /*190c0*/  HMMA.16816.F32 R20, R12, R2, R20 ;  /* 0x000000020c14723c */ /* 0x004fde0000001814 */
[----:B------:R-:W-:-:S04]  /*190d0*/  NOP ;  /* 0x0000000000007918 */ /* 0x000fc80000000000 */
[----:B------:R0:W-:Y:S04]  /*190e0*/  STL.64 [R1+0x60], R20 ;  /* 0x0000601401007387 */ /* 0x0001e80000100a00 */
[----:B------:R-:W-:Y:S01]  /*190f0*/  STL [R1+0x68], R22 ;  /* 0x0000681601007387 */ /* 0x000fe20000100800 */
[----:B---3--:R-:W-:Y:S02]  /*19100*/  IMAD R10, R0, 0x100, R24 ;  /* 0x00000100000a7824 */ /* 0x008fe400078e0218 */
[----:B0-----:R-:W-:-:S05]  /*19110*/  IMAD.MOV.U32 R20, RZ, RZ, R23 ;  /* 0x000000ffff147224 */ /* 0x001fca00078e0017 */
[----:B------:R0:W-:Y:S04]  /*19120*/  STL [R1+0x153c], R20 ;  /* 0x00153c1401007387 */ /* 0x0001e80000100800 */
[----:B0-----:R-:W2:Y:S04]  /*19130*/  LDL.LU.64 R20, [R1+0x100] ;  /* 0x0001000001147983 */ /* 0x001ea80000300a00 */
[----:B------:R-:W2:Y:S04]  /*19140*/  LDL.LU.64 R22, [R1+0x108] ;  /* 0x0001080001167983 */ /* 0x000ea80000300a00 */
[----:B------:R-:W3:Y:S04]  /*19150*/  LDL.LU.64 R24, [R1+0x230] ;  /* 0x0002300001187983 */ /* 0x000ee80000300a00 */
[----:B------:R-:W2:Y:S01]  /*19160*/  LDL.LU.64 R26, [R1+0x238] ;  /* 0x00023800011a7983 */ /* 0x000ea20000300a00 */
[----:B----4-:R-:W-:-:S02]  /*19170*/  IMAD R11, R17, 0x100, R16 ;  /* 0x00000100110b7824 */ /* 0x010fc400078e0210 */
[----:B------:R-:W-:Y:S02]  /*19180*/  IMAD R14, R19, 0x100, R18 ;  /* 0x00000100130e7824 */ /* 0x000fe400078e0212 */
[----:B------:R-:W-:Y:S01]  /*19190*/  IMAD R15, R29, 0x100, R28 ;  /* 0x000001001d0f7824 */ /* 0x000fe200078e021c */
[----:B------:R-:W-:Y:S01]  /*191a0*/  F2FP.F16.E4M3.UNPACK_B R12, R10 ;  /* 0x0000000aff0c723e */ /* 0x000fe200020006ff */
[----:B--2---:R-:W-:Y:S04]  /*191b0*/  STL.64 [R1+0x1640], R26 ;  /* 0x0016401a01007387 */ /* 0x004fe80000100a00 */
[----:B---3--:R0:W-:Y:S04]  /*191c0*/  STL.64 [R1+0x1638], R24 ;  /* 0x0016381801007387 */ /* 0x0081e80000100a00 */
[----:B0-----:R-:W2:Y:S04]  /*191d0*/  LDL.LU.64 R24, [R1+0x110] ;  /* 0x0001100001187983 */ /* 0x001ea80000300a00 */
[----:B------:R-:W2:Y:S01]  /*191e0*/  LDL.LU.64 R26, [R1+0x118] ;  /* 0x00011800011a7983 */ /* 0x000ea20000300a00 */
[----:B------:R-:W-:-:S02]  /*191f0*/  F2FP.F16.E4M3.UNPACK_B R13, R11 ;  /* 0x0000000bff0d723e */ /* 0x000fc400020006ff */
[----:B------:R-:W-:Y:S02]  /*19200*/  F2FP.F16.E4M3.UNPACK_B R14, R14 ;  /* 0x0000000eff0e723e */ /* 0x000fe400020006ff */
[----:B------:R-:W-:Y:S01]  /*19210*/  F2FP.F16.E4M3.UNPACK_B R15, R15 ;  /* 0x0000000fff0f723e */ /* 0x000fe200020006ff */
[----:B------:R-:W3:Y:S04]  /*19220*/  LDL.LU.64 R16, [R1+0x140] ;  /* 0x0001400001107983 */ /* 0x000ee80000300a00 */
[----:B------:R-:W3:Y:S04]  /*19230*/  LDL.LU.64 R18, [R1+0x148] ;  /* 0x0001480001127983 */ /* 0x000ee80000300a00 */
[----:B------:R-:W4:Y:S04]  /*19240*/  LDL.LU R10, [R1+0x320] ;  /* 0x00032000010a7983 */ /* 0x000f280000300800 */
[----:B------:R-:W3:Y:S01]  /*19250*/  LDL.LU R11, [R1+0x328] ;  /* 0x00032800010b7983 */ /* 0x000ee20000300800 */
[----:B--2---:R-:W-:-:S15]  /*19260*/  HMMA.16816.F32 R24, R12, R8, R24 ;  /* 0x000000080c18723c */ /* 0x004fde0000001818 */
[----:B------:R-:W-:-:S04]  /*19270*/  NOP ;  /* 0x0000000000007918 */ /* 0x000fc80000000000 */
[----:B------:R-:W-:Y:S04]  /*19280*/  STL.64 [R1+0x110], R24 ;  /* 0x0001101801007387 */ /* 0x000fe80000100a00 */
[----:B------:R0:W-:Y:S02]  /*19290*/  STL.64 [R1+0x118], R26 ;  /* 0x0001181a01007387 */ /* 0x0001e40000100a00 */
[----:B0-----:R-:W-:-:S15]  /*192a0*/  HMMA.16816.F32 R24, R12, R6, R20 ;  /* 0x000000060c18723c */ /* 0x001fde0000001814 */
[----:B------:R-:W-:-:S04]  /*192b0*/  NOP ;  /* 0x0000000000007918 */ /* 0x000fc80000000000 */
[----:B------:R-:W-:Y:S02]  /*192c0*/  IMAD.MOV.U32 R22, RZ, RZ, R26 ;  /* 0x000000ffff167224 */ /* 0x000fe400078e001a */
[----:B------:R-:W-:Y:S02]  /*192d0*/  IMAD.MOV.U32 R21, RZ, RZ, R27 ;  /* 0x000000ffff157224 */ /* 0x000fe400078e001b */
[----:B------:R-:W-:Y:S02]  /*192e0*/  IMAD.MOV.U32 R20, RZ, RZ, R24 ;  /* 0x000000ffff147224 */ /* 0x000fe400078e0018 */
[----:B------:R-:W-:Y:S01]  /*192f0*/  IMAD.MOV.U32 R23, RZ, RZ, R25 ;  /* 0x000000ffff177224 */ /* 0x000fe200078e0019 */
[----:B------:R-:W2:Y:S04]  /*19300*/  LDL.LU.64 R26, [R1+0x1640] ;  /* 0x00164000011a7983 */ /* 0x000ea80000300a00 */
[----:B------:R-:W2:Y:S01]  /*19310*/  LDL.LU.64 R24, [R1+0x1638] ;  /* 0x0016380001187983 */ /* 0x000ea20000300a00 */
[C---:B---3--:R-:W-:Y:S03]  /*19320*/  HMMA.16816.F32 R16, R12.reuse, R2, R16 ;  /* 0x000000020c10723c */ /* 0x048fe60000001810 */
[----:B------:R-:W-:Y:S04]  /*19330*/  STL.64 [R1+0x1548], R22 ;  /* 0x0015481601007387 */ /* 0x000fe80000100a00 */
[----:B------:R0:W-:Y:S04]  /*19340*/  STL.64 [R1+0x1540], R20 ;  /* 0x0015401401007387 */ /* 0x0001e80000100a00 */
[----:B0-----:R-:W3:Y:S04]  /*19350*/  LDL.LU R20, [R1+0x33c] ;  /* 0x00033c0001147983 */ /* 0x001ee80000300800 */
[----:B------:R-:W3:Y:S01]  /*19360*/  LDL.LU R21, [R1+0x338] ;  /* 0x0003380001157983 */ /* 0x000ee20000300800 */
[----:B--2---:R-:W-:Y:S03]  /*19370*/  HMMA.16816.F32 R24, R12, R4, R24 ;  /* 0x000000040c18723c */ /* 0x004fe60000001818 */
[----:B------:R-:W4:-:S15]  /*19380*/  LDL.LU R12, [R1+0x324] ;  /* 0x00032400010c7983 */ /* 0x000f1e0000300800 */
[----:B------:R-:W-:Y:S01]  /*19390*/  NOP ;  /* 0x0000000000007918 */ /* 0x000fe20000000000 */
[----:B------:R-:W-:Y:S04]  /*193a0*/  STL.64 [R1+0xf0], R24 ;  /* 0x0000f01801007387 */ /* 0x000fe80000100a00 */
[----:B------:R-:W-:Y:S04]  /*193b0*/  STL.64 [R1+0xf8], R26 ;  /* 0x0000f81a01007387 */ /* 0x000fe80000100a00 */
[----:B------:R-:W2:Y:S04]  /*193c0*/  LDL.LU R13, [R1+0x32c] ;  /* 0x00032c00010d7983 */ /* 0x000ea80000300800 */
[----:B------:R0:W-:Y:S04]  /*193d0*/  STL.64 [R1+0xa0], R16 ;  /* 0x0000a01001007387 */ /* 0x0001e80000100a00 */
[----:B------:R1:W-:Y:S04]  /*193e0*/  STL.64 [R1+0xa8], R18 ;  /* 0x0000a81201007387 */ /* 0x0003e80000100a00 */
[----:B------:R-:W2:Y:S04]  /*193f0*/  LDL.LU R14, [R1+0x334] ;  /* 0x00033400010e7983 */ /* 0x000ea80000300800 */
[----:B------:R-:W2:Y:S04]  /*19400*/  LDL.LU R15, [R1+0x330] ;  /* 0x00033000010f7983 */ /* 0x000ea80000300800 */
[----:B0-----:R-:W2:Y:S04]  /*19410*/  LDL.LU.64 R16, [R1+0x210] ;  /* 0x0002100001107983 */ /* 0x001ea80000300a00 */
[----:B-1----:R-:W2:Y:S04]  /*19420*/  LDL.LU.64 R18, [R1+0x218] ;  /* 0x0002180001127983 */ /* 0x002ea80000300a00 */
[----:B------:R-:W2:Y:S04]  /*19430*/  LDL.LU R22, [R1+0x344] ;  /* 0x0003440001167983 */ /* 0x000ea80000300800 */
[----:B------:R-:W2:Y:S04]  /*19440*/  LDL.LU R23, [R1+0x340] ;  /* 0x0003400001177983 */ /* 0x000ea80000300800 */
[----:B--2---:R-:W-:Y:S04]  /*19450*/  STL.64 [R1+0x1620], R22 ;  /* 0x0016201601007387 */ /* 0x004fe80000100a00 */
[----:B------:R-:W2:Y:S04]  /*19460*/  LDL.LU R0, [R1+0x34c] ;  /* 0x00034c0001007983 */ /* 0x000ea80000300800 */
[----:B------:R-:W2:Y:S04]  /*19470*/  LDL.LU R27, [R1+0x36c] ;  /* 0x00036c00011b7983 */ /* 0x000ea80000300800 */
[----:B------:R-:W2:Y:S04]  /*19480*/  LDL.LU R26, [R1+0x368] ;  /* 0x00036800011a7983 */ /* 0x000ea80000300800 */
[----:B------:R-:W2:Y:S04]  /*19490*/  LDL.LU R25, [R1+0x374] ;  /* 0x0003740001197983 */ /* 0x000ea80000300800 */
[----:B------:R-:W2:Y:S04]  /*194a0*/  LDL.LU R28, [R1+0x370] ;  /* 0x00037000011c7983 */ /* 0x000ea80000300800 */
[----:B------:R-:W2:Y:S01]  /*194b0*/  LDL.LU R24, [R1+0x37c] ;  /* 0x00037c0001187983 */ /* 0x000ea20000300800 */
[----:B------:R-:W-:-:S02]  /*194c0*/  IMAD R14, R15, 0x100, R14 ;  /* 0x000001000f0e7824 */ /* 0x000fc400078e020e */
[----:B---3--:R-:W-:Y:S02]  /*194d0*/  IMAD R15, R21, 0x100, R20 ;  /* 0x00000100150f7824 */ /* 0x008fe400078e0214 */
[----:B----4-:R-:W-:Y:S02]  /*194e0*/  IMAD R10, R10, 0x100, R12 ;  /* 0x000001000a0a7824 */ /* 0x010fe400078e020c */
[----:B------:R-:W-:Y:S01]  /*194f0*/  IMAD R11, R11, 0x100, R13 ;  /* 0x000001000b0b7824 */ /* 0x000fe200078e020d */
[----:B--2---:R-:W-:Y:S04]  /*19500*/  STL.64 [R1+0x1600], R26 ;  /* 0x0016001a01007387 */ /* 0x004fe80000100a00 */
[----:B------:R0:W-:Y:S04]  /*19510*/  STL.64 [R1+0x15f8], R24 ;  /* 0x0015f81801007387 */ /* 0x0001e80000100a00 */
[----:B0-----:R-:W2:Y:S04]  /*19520*/  LDL.LU.64 R24, [R1+0x220] ;  /* 0x0002200001187983 */ /* 0x001ea80000300a00 */
[----:B------:R-:W2:Y:S04]  /*19530*/  LDL.LU.64 R26, [R1+0x228] ;  /* 0x00022800011a7983 */ /* 0x000ea80000300a00 */
[----:B------:R-:W3:Y:S04]  /*19540*/  LDL.LU R29, [R1+0x378] ;  /* 0x00037800011d7983 */ /* 0x000ee80000300800 */
[----:B------:R-:W4:Y:S04]  /*19550*/  LDL.LU.64 R20, [R1+0x130] ;  /* 0x0001300001147983 */ /* 0x000f280000300a00 */
[----:B------:R-:W3:Y:S01]  /*19560*/  LDL.LU.64 R22, [R1+0x138] ;  /* 0x0001380001167983 */ /* 0x000ee20000300a00 */
[----:B------:R-:W-:-:S02]  /*19570*/  F2FP.F16.E4M3.UNPACK_B R12, R10 ;  /* 0x0000000aff0c723e */ /* 0x000fc400020006ff */
[----:B------:R-:W-:Y:S02]  /*19580*/  F2FP.F16.E4M3.UNPACK_B R13, R11 ;  /* 0x0000000bff0d723e */ /* 0x000fe400020006ff */
[----:B------:R-:W-:Y:S02]  /*19590*/  F2FP.F16.E4M3.UNPACK_B R14, R14 ;  /* 0x0000000eff0e723e */ /* 0x000fe400020006ff */
[----:B------:R-:W-:-:S07]  /*195a0*/  F2FP.F16.E4M3.UNPACK_B R15, R15 ;  /* 0x0000000fff0f723e */ /* 0x000fce00020006ff */
[C---:B--2---:R-:W-:Y:S01]  /*195b0*/  HMMA.16816.F32 R24, R12.reuse, R8, R24 ;  /* 0x000000080c18723c */ /* 0x044fe20000001818 */
[----:B---3--:R-:W-:Y:S04]  /*195c0*/  STL.64 [R1+0x1630], R22 ;  /* 0x0016301601007387 */ /* 0x008fe80000100a00 */
[----:B----4-:R0:W-:Y:S04]  /*195d0*/  STL.64 [R1+0x1628], R20 ;  /* 0x0016281401007387 */ /* 0x0101e80000100a00 */
[----:B0-----:R-:W2:Y:S04]  /*195e0*/  LDL.LU.64 R20, [R1+0x1e0] ;  /* 0x0001e00001147983 */ /* 0x001ea80000300a00 */
[----:B------:R-:W2:Y:S04]  /*195f0*/  LDL.LU.64 R22, [R1+0x1e8] ;  /* 0x0001e80001167983 */ /* 0x000ea80000300a00 */
[----:B------:R-:W3:Y:S04]  /*19600*/  LDL.LU R11, [R1+0x348] ;  /* 0x00034800010b7983 */ /* 0x000ee80000300800 */
[----:B------:R0:W-:Y:S04]  /*19610*/  STL.64 [R1+0x160], R24 ;  /* 0x0001601801007387 */ /* 0x0001e80000100a00 */
[----:B------:R1:W-:Y:S04]  /*19620*/  STL.64 [R1+0x168], R26 ;  /* 0x0001681a01007387 */ /* 0x0003e80000100a00 */
[----:B0-----:R-:W4:Y:S04]  /*19630*/  LDL.LU.64 R24, [R1+0x1d0] ;  /* 0x0001d00001187983 */ /* 0x001f280000300a00 */
[----:B-1----:R-:W3:Y:S01]  /*19640*/  LDL.LU.64 R26, [R1+0x1d8] ;  /* 0x0001d800011a7983 */ /* 0x002ee20000300a00 */
[----:B------:R-:W-:-:S15]  /*19650*/  HMMA.16816.F32 R16, R12, R6, R16 ;  /* 0x000000060c10723c */ /* 0x000fde0000001810 */
[----:B------:R-:W-:-:S04]  /*19660*/  NOP ;  /* 0x0000000000007918 */ /* 0x000fc80000000000 */
[----:B------:R-:W-:Y:S04]  /*19670*/  STL.64 [R1+0x150], R16 ;  /* 0x0001501001007387 */ /* 0x000fe80000100a00 */
[----:B------:R-:W-:Y:S01]  /*19680*/  STL.64 [R1+0x158], R18 ;  /* 0x0001581201007387 */ /* 0x000fe20000100a00 */
[C---:B--2---:R-:W-:Y:S03]  /*19690*/  HMMA.16816.F32 R20, R12.reuse, R4, R20 ;  /* 0x000000040c14723c */ /* 0x044fe60000001814 */
[----:B---3--:R-:W-:Y:S04]  /*196a0*/  STL.64 [R1+0x1610], R26 ;  /* 0x0016101a01007387 */ /* 0x008fe80000100a00 */
[----:B----4-:R0:W-:Y:S04]  /*196b0*/  STL.64 [R1+0x1608], R24 ;  /* 0x0016081801007387 */ /* 0x0101e80000100a00 */
[----:B0-----:R-:W2:Y:S04]  /*196c0*/  LDL.LU.64 R24, [R1+0x1c0] ;  /* 0x0001c00001187983 */ /* 0x001ea80000300a00 */
[----:B------:R-:W2:Y:S04]  /*196d0*/  LDL.LU.64 R26, [R1+0x1c8] ;  /* 0x0001c800011a7983 */ /* 0x000ea80000300a00 */
[----:B------:R-:W3:Y:S04]  /*196e0*/  LDL.LU.64 R16, [R1+0x1a0] ;  /* 0x0001a00001107983 */ /* 0x000ee80000300a00 */
[----:B------:R-:W3:Y:S04]  /*196f0*/  LDL.LU.64 R18, [R1+0x1a8] ;  /* 0x0001a80001127983 */ /* 0x000ee80000300a00 */
[----:B------:R-:W-:Y:S04]  /*19700*/  STL.64 [R1+0x140], R20 ;  /* 0x0001401401007387 */ /* 0x000fe80000100a00 */
[----:B------:R0:W-:Y:S04]  /*19710*/  STL.64 [R1+0x148], R22 ;  /* 0x0001481601007387 */ /* 0x0001e80000100a00 */
[----:B0-----:R-:W4:Y:S04]  /*19720*/  LDL.LU.64 R22, [R1+0x1630] ;  /* 0x0016300001167983 */ /* 0x001f280000300a00 */
[----:B------:R-:W4:Y:S02]  /*19730*/  LDL.LU.64 R20, [R1+0x1628] ;  /* 0x0016280001147983 */ /* 0x000f240000300a00 */
[----:B----4-:R-:W-:Y:S02]  /*19740*/  HMMA.16816.F32 R12, R12, R2, R20 ;  /* 0x000000020c0c723c */ /* 0x010fe40000001814 */
[----:B------:R-:W4:-:S15]  /*19750*/  LDL.LU.64 R22, [R1+0x1620] ;  /* 0x0016200001167983 */ /* 0x000f1e0000300a00 */
[----:B------:R-:W-:Y:S02]  /*19760*/  NOP ;  /* 0x0000000000007918 */ /* 0x000fe40000000000 */
[----:B------:R0:W-:Y:S04]  /*19770*/  STL.64 [R1+0xe0], R12 ;  /* 0x0000e00c01007387 */ /* 0x0001e80000100a00 */
[----:B------:R1:W-:Y:S04]  /*19780*/  STL.64 [R1+0xe8], R14 ;  /* 0x0000e80e01007387 */ /* 0x0003e80000100a00 */
[----:B0-----:R-:W2:Y:S04]  /*19790*/  LDL.LU R12, [R1+0x354] ;  /* 0x00035400010c7983 */ /* 0x001ea80000300800 */
[----:B-1----:R-:W2:Y:S04]  /*197a0*/  LDL.LU R14, [R1+0x350] ;  /* 0x00035000010e7983 */ /* 0x002ea80000300800 */
[----:B------:R-:W3:Y:S04]  /*197b0*/  LDL.LU R13, [R1+0x35c] ;  /* 0x00035c00010d7983 */ /* 0x000ee80000300800 */
[----:B------:R-:W3:Y:S01]  /*197c0*/  LDL.LU R15, [R1+0x358] ;  /* 0x00035800010f7983 */ /* 0x000ee20000300800 */
[----:B------:R-:W-:-:S03]  /*197d0*/  IMAD R11, R11, 0x100, R0 ;  /* 0x000001000b0b7824 */ /* 0x000fc600078e0200 */
[----:B------:R-:W3:Y:S01]  /*197e0*/  LDL.LU.64 R20, [R1+0x310] ;  /* 0x0003100001147983 */ /* 0x000ee20000300a00 */
[----:B----4-:R-:W-:-:S03]  /*197f0*/  IMAD R10, R23, 0x100, R22 ;  /* 0x00000100170a7824 */ /* 0x010fc600078e0216 */
[----:B------:R-:W4:Y:S04]  /*19800*/  LDL.LU.64 R22, [R1+0x318] ;  /* 0x0003180001167983 */ /* 0x000f280000300a00 */
[----:B------:R-:W4:Y:S01]  /*19810*/  LDL.LU R0, [R1+0x1618] ;  /* 0x0016180001007983 */ /* 0x000f220000300800 */
[----:B--2---:R-:W-:Y:S02]  /*19820*/  IMAD R14, R14, 0x100, R12 ;  /* 0x000001000e0e7824 */ /* 0x004fe400078e020c */
[----:B---3--:R-:W-:Y:S01]  /*19830*/  IMAD R15, R15, 0x100, R13 ;  /* 0x000001000f0f7824 */ /* 0x008fe200078e020d */
[----:B------:R-:W-:Y:S02]  /*19840*/  F2FP.F16.E4M3.UNPACK_B R12, R10 ;  /* 0x0000000aff0c723e */ /* 0x000fe400020006ff */
[----:B------:R-:W-:-:S02]  /*19850*/  F2FP.F16.E4M3.UNPACK_B R13, R11 ;  /* 0x0000000bff0d723e */ /* 0x000fc400020006ff */
[----:B------:R-:W-:Y:S01]  /*19860*/  F2FP.F16.E4M3.UNPACK_B R14, R14 ;  /* 0x0000000eff0e723e */ /* 0x000fe200020006ff */
[----:B------:R-:W2:Y:S01]  /*19870*/  LDL.LU R10, [R1+0x360] ;  /* 0x00036000010a7983 */ /* 0x000ea20000300800 */
[----:B------:R-:W-:-:S03]  /*19880*/  F2FP.F16.E4M3.UNPACK_B R15, R15 ;  /* 0x0000000fff0f723e */ /* 0x000fc600020006ff */
[----:B------:R-:W2:Y:S04]  /*19890*/  LDL.LU R11, [R1+0x364] ;  /* 0x00036400010b7983 */ /* 0x000ea80000300800 */
[----:B------:R-:W-:-:S15]  /*198a0*/  HMMA.16816.F32 R24, R12, R8, R24 ;  /* 0x000000080c18723c */ /* 0x000fde0000001818 */
[----:B------:R-:W-:-:S04]  /*198b0*/  NOP ;  /* 0x0000000000007918 */ /* 0x000fc80000000000 */
[----:B------:R-:W-:Y:S04]  /*198c0*/  STL.64 [R1+0x1c0], R24 ;  /* 0x0001c01801007387 */ /* 0x000fe80000100a00 */
[----:B------:R0:W-:Y:S04]  /*198d0*/  STL.64 [R1+0x1c8], R26 ;  /* 0x0001c81a01007387 */ /* 0x0001e80000100a00 */
[----:B0-----:R-:W3:Y:S04]  /*198e0*/  LDL.LU.64 R26, [R1+0x1610] ;  /* 0x00161000011a7983 */ /* 0x001ee80000300a00 */
[----:B------:R-:W3:Y:S01]  /*198f0*/  LDL.LU.64 R24, [R1+0x1608] ;  /* 0x0016080001187983 */ /* 0x000ee20000300a00 */
[C---:B------:R-:W-:Y:S08]  /*19900*/  HMMA.16816.F32 R16, R12.reuse, R4, R16 ;  /* 0x000000040c10723c */ /* 0x040ff00000001810 */
[----:B---3--:R-:W-:-:S15]  /*19910*/  HMMA.16816.F32 R24, R12, R6, R24 ;  /* 0x000000060c18723c */ /* 0x008fde0000001818 */
[----:B------:R-:W-:-:S04]  /*19920*/  NOP ;  /* 0x0000000000007918 */ /* 0x000fc80000000000 */
[----:B------:R-:W-:Y:S04]  /*19930*/  STL.64 [R1+0x1b0], R24 ;  /* 0x0001b01801007387 */ /* 0x000fe80000100a00 */
[----:B------:R0:W-:Y:S04]  /*19940*/  STL.64 [R1+0x1b8], R26 ;  /* 0x0001b81a01007387 */ /* 0x0001e80000100a00 */
[----:B0-----:R-:W3:Y:S04]  /*19950*/  LDL.LU.64 R26, [R1+0x1600] ;  /* 0x00160000011a7983 */ /* 0x001ee80000300a00 */
[----:B------:R-:W3:Y:S04]  /*19960*/  LDL.LU.64 R24, [R1+0x15f8] ;  /* 0x0015f80001187983 */ /* 0x000ee80000300a00 */
[----:B------:R0:W-:Y:S04]  /*19970*/  STL.64 [R1+0x1a0], R16 ;  /* 0x0001a01001007387 */ /* 0x0001e80000100a00 */
[----:B------:R1:W-:Y:S04]  /*19980*/  STL.64 [R1+0x1a8], R18 ;  /* 0x0001a81201007387 */ /* 0x0003e80000100a00 */
[----:B0-----:R-:W3:Y:S04]  /*19990*/  LDL.LU.64 R16, [R1+0x190] ;  /* 0x0001900001107983 */ /* 0x001ee80000300a00 */
[----:B-1----:R-:W3:Y:S01]  /*199a0*/  LDL.LU.64 R18, [R1+0x198] ;  /* 0x0001980001127983 */ /* 0x002ee20000300a00 */
[----:B----4-:R-:W-:Y:S01]  /*199b0*/  HMMA.16816.F32 R12, R12, R2, R20 ;  /* 0x000000020c0c723c */ /* 0x010fe20000001814 */
[----:B--2---:R-:W-:-:S02]  /*199c0*/  IMAD R10, R10, 0x100, R11 ;  /* 0x000001000a0a7824 */ /* 0x004fc400078e020b */
[----:B------:R0:W-:Y:S04]  /*199d0*/  STL [R1+0x15d4], R3 ;  /* 0x0015d40301007387 */ /* 0x0001e80000100800 */
[----:B0-----:R-:W2:-:S12]  /*199e0*/  LDL.LU R3, [R1+0x384] ;  /* 0x0003840001037983 */ /* 0x001e980000300800 */
[----:B------:R0:W-:Y:S04]  /*199f0*/  STL.64 [R1+0x130], R12 ;  /* 0x0001300c01007387 */ /* 0x0001e80000100a00 */
[----:B------:R1:W-:Y:S01]  /*19a00*/  STL.64 [R1+0x138], R14 ;  /* 0x0001380e01007387 */ /* 0x0003e20000100a00 */
[----:B0-----:R-:W-:Y:S01]  /*19a10*/  F2FP.F16.E4M3.UNPACK_B R12, R10 ;  /* 0x0000000aff0c723e */ /* 0x001fe200020006ff */
[----:B---3--:R-:W-:Y:S02]  /*19a20*/  IMAD R11, R26, 0x100, R27 ;  /* 0x000001001a0b7824 */ /* 0x008fe400078e021b */
[----:B------:R-:W-:Y:S02]  /*19a30*/  IMAD R28, R28, 0x100, R25 ;  /* 0x000001001c1c7824 */ /* 0x000fe400078e0219 */
[----:B------:R-:W-:-:S02]  /*19a40*/  IMAD R29, R29, 0x100, R24 ;  /* 0x000001001d1d7824 */ /* 0x000fc400078e0218 */
[----:B------:R-:W3:Y:S01]  /*19a50*/  LDL.LU R24, [R1+0x38c] ;  /* 0x00038c0001187983 */ /* 0x000ee20000300800 */
[----:B------:R-:W-:Y:S02]  /*19a60*/  F2FP.F16.E4M3.UNPACK_B R13, R11 ;  /* 0x0000000bff0d723e */ /* 0x000fe400020006ff */
[----:B-1----:R-:W-:Y:S02]  /*19a70*/  F2FP.F16.E4M3.UNPACK_B R14, R28 ;  /* 0x0000001cff0e723e */ /* 0x002fe400020006ff */
[----:B------:R-:W-:Y:S01]  /*19a80*/  F2FP.F16.E4M3.UNPACK_B R15, R29 ;  /* 0x0000001dff0f723e */ /* 0x000fe200020006ff */
[----:B------:R-:W4:Y:S04]  /*19a90*/  LDL.LU R25, [R1+0x394] ;  /* 0x0003940001197983 */ /* 0x000f280000300800 */
[----:B------:R-:W2:Y:S04]  /*19aa0*/  LDL.LU R26, [R1+0x39c] ;  /* 0x00039c00011a7983 */ /* 0x000ea80000300800 */
[----:B------:R-:W2:Y:S04]  /*19ab0*/  LDL.LU R10, [R1+0x390] ;  /* 0x00039000010a7983 */ /* 0x000ea80000300800 */
[----:B------:R-:W2:Y:S01]  /*19ac0*/  LDL.LU R11, [R1+0x398] ;  /* 0x00039800010b7983 */ /* 0x000ea20000300800 */
[----:B------:R-:W-:Y:S03]  /*19ad0*/  HMMA.16816.F32 R16, R12, R8, R16 ;  /* 0x000000080c10723c */ /* 0x000fe60000001810 */
[----:B------:R-:W3:Y:S04]  /*19ae0*/  LDL.LU R8, [R1+0x380] ;  /* 0x0003800001087983 */ /* 0x000ee80000300800 */
[----:B------:R-:W3:-:S12]  /*19af0*/  LDL.LU R9, [R1+0x388] ;  /* 0x0003880001097983 */ /* 0x000ed80000300800 */
[----:B------:R-:W-:Y:S04]  /*19b00*/  STL.64 [R1+0x190], R16 ;  /* 0x0001901001007387 */ /* 0x000fe80000100a00 */
[----:B------:R-:W-:Y:S04]  /*19b10*/  STL.64 [R1+0x198], R18 ;  /* 0x0001981201007387 */ /* 0x000fe80000100a00 */
[----:B--2---:R-:W-:Y:S04]  /*19b20*/  STL.64 [R1+0x15e0], R10 ;  /* 0x0015e00a01007387 */ /* 0x004fe80000100a00 */
[----:B---3--:R0:W-:Y:S04]  /*19b30*/  STL.64 [R1+0x15d8], R8 ;  /* 0x0015d80801007387 */ /* 0x0081e80000100a00 */
[----:B0-----:R-:W2:Y:S04]  /*19b40*/  LDL.LU.64 R8, [R1+0x170] ;  /* 0x0001700001087983 */ /* 0x001ea80000300a00 */
[----:B------:R-:W3:Y:S04]  /*19b50*/  LDL.LU.64 R10, [R1+0x178] ;  /* 0x00017800010a7983 */ /* 0x000ee80000300a00 */
[----:B---3--:R-:W-:Y:S04]  /*19b60*/  STL.64 [R1+0x15f0], R10 ;  /* 0x0015f00a01007387 */ /* 0x008fe80000100a00 */
[----:B--2---:R0:W-:Y:S04]  /*19b70*/  STL.64 [R1+0x15e8], R8 ;  /* 0x0015e80801007387 */ /* 0x0041e80000100a00 */
[----:B0-----:R-:W2:Y:S04]  /*19b80*/  LDL.LU.64 R8, [R1+0x180] ;  /* 0x0001800001087983 */ /* 0x001ea80000300a00 */
[----:B------:R-:W2:Y:S04]  /*19b90*/  LDL.LU.64 R10, [R1+0x188] ;  /* 0x00018800010a7983 */ /* 0x000ea80000300a00 */
[----:B------:R-:W3:Y:S04]  /*19ba0*/  LDL.LU.64 R16, [R1+0x120] ;  /* 0x0001200001107983 */ /* 0x000ee80000300a00 */
[----:B------:R-:W3:Y:S04]  /*19bb0*/  LDL.LU.64 R18, [R1+0x128] ;  /* 0x0001280001127983 */ /* 0x000ee80000300a00 */
[----:B------:R-:W3:Y:S04]  /*19bc0*/  LDL.LU R29, [R1+0x2d4] ;  /* 0x0002d400011d7983 */ /* 0x000ee80000300800 */
[----:B------:R-:W3:Y:S04]  /*19bd0*/  LDL.LU R28, [R1+0x2e0] ;  /* 0x0002e000011c7983 */ /* 0x000ee80000300800 */
[----:B------:R-:W3:Y:S04]  /*19be0*/  LDL.LU R20, [R1+0x2e4] ;  /* 0x0002e40001147983 */ /* 0x000ee80000300800 */
[----:B------:R-:W3:Y:S04]  /*19bf0*/  LDL.LU R21, [R1+0x3a4] ;  /* 0x0003a40001157983 */ /* 0x000ee80000300800 */
[----:B------:R-:W3:Y:S04]  /*19c00*/  LDL.LU R22, [R1+0x3a0] ;  /* 0x0003a00001167983 */ /* 0x000ee80000300800 */
[----:B------:R-:W3:Y:S01]  /*19c10*/  LDL.LU R23, [R1+0x3ac] ;  /* 0x0003ac0001177983 */ /* 0x000ee20000300800 */
[C---:B--2---:R-:W-:Y:S03]  /*19c20*/  HMMA.16816.F32 R8, R12.reuse, R6, R8 ;  /* 0x000000060c08723c */ /* 0x044fe60000001808 */
[----:B---3--:R-:W-:Y:S04]  /*19c30*/  STL.64 [R1+0x15b0], R22 ;  /* 0x0015b01601007387 */ /* 0x008fe80000100a00 */
[----:B------:R0:W-:Y:S04]  /*19c40*/  STL.64 [R1+0x15a8], R20 ;  /* 0x0015a81401007387 */ /* 0x0001e80000100a00 */
[----:B0-----:R-:W2:Y:S04]  /*19c50*/  LDL.LU R20, [R1+0x10] ;  /* 0x0000100001147983 */ /* 0x001ea80000300800 */
[----:B------:R-:W2:Y:S04]  /*19c60*/  LDL.LU R21, [R1+0x14] ;  /* 0x0000140001157983 */ /* 0x000ea80000300800 */
[----:B------:R-:W2:Y:S04]  /*19c70*/  LDL.LU R22, [R1+0x18] ;  /* 0x0000180001167983 */ /* 0x000ea80000300800 */
[----:B------:R-:W3:Y:S04]  /*19c80*/  LDL.LU R27, [R1+0x3a8] ;  /* 0x0003a800011b7983 */ /* 0x000ee80000300800 */
[----:B------:R-:W-:Y:S04]  /*19c90*/  STL.64 [R1+0x180], R8 ;  /* 0x0001800801007387 */ /* 0x000fe80000100a00 */
[----:B------:R0:W-:Y:S04]  /*19ca0*/  STL.64 [R1+0x188], R10 ;  /* 0x0001880a01007387 */ /* 0x0001e80000100a00 */
[----:B0-----:R-:W2:Y:S04]  /*19cb0*/  LDL.LU.64 R10, [R1+0x15f0] ;  /* 0x0015f000010a7983 */ /* 0x001ea80000300a00 */
[----:B------:R-:W2:Y:S04]  /*19cc0*/  LDL.LU.64 R8, [R1+0x15e8] ;  /* 0x0015e80001087983 */ /* 0x000ea80000300a00 */
[----:B------:R-:W3:Y:S04]  /*19cd0*/  LDL.LU R6, [R1+0x2c4] ;  /* 0x0002c40001067983 */ /* 0x000ee80000300800 */
[----:B------:R-:W3:Y:S01]  /*19ce0*/  LDL.LU R7, [R1+0x2d0] ;  /* 0x0002d00001077983 */ /* 0x000ee20000300800 */
[----:B------:R-:W-:Y:S01]  /*19cf0*/  IMAD.MOV.U32 R23, RZ, RZ, R0 ;  /* 0x000000ffff177224 */ /* 0x000fe200078e0000 */
[----:B--2---:R-:W-:-:S15]  /*19d00*/  HMMA.16816.F32 R8, R12, R4, R8 ;  /* 0x000000040c08723c */ /* 0x004fde0000001808 */
[----:B------:R-:W-:-:S04]  /*19d10*/  NOP ;  /* 0x0000000000007918 */ /* 0x000fc80000000000 */
[----:B------:R-:W-:Y:S04]  /*19d20*/  STL.64 [R1+0x170], R8 ;  /* 0x0001700801007387 */ /* 0x000fe80000100a00 */
[----:B------:R0:W-:Y:S01]  /*19d30*/  STL [R1+0x178], R10 ;  /* 0x0001780a01007387 */ /* 0x0001e20000100800 */
[----:B------:R-:W-:-:S03]  /*19d40*/  IMAD.MOV.U32 R0, RZ, RZ, R11 ;  /* 0x000000ffff007224 */ /* 0x000fc600078e000b */
[----:B0-----:R-:W4:Y:S04]  /*19d50*/  LDL.LU.64 R10, [R1+0x15e0] ;  /* 0x0015e000010a7983 */ /* 0x001f280000300a00 */
[----:B------:R-:W2:Y:S04]  /*19d60*/  LDL.LU.64 R8, [R1+0x15d8] ;  /* 0x0015d80001087983 */ /* 0x000ea80000300a00 */
[----:B------:R-:W3:Y:S04]  /*19d70*/  LDL.LU R4, [R1+0x2b0] ;  /* 0x0002b00001047983 */ /* 0x000ee80000300800 */
[----:B------:R-:W3:Y:S04]  /*19d80*/  LDL.LU R5, [R1+0x2b4] ;  /* 0x0002b40001057983 */ /* 0x000ee80000300800 */
[----:B------:R0:W-:Y:S04]  /*19d90*/  STL [R1+0x1420], R0 ;  /* 0x0014200001007387 */ /* 0x0001e80000100800 */
[----:B0-----:R-:W3:Y:S01]  /*19da0*/  LDL.LU R0, [R1+0x2c0] ;  /* 0x0002c00001007983 */ /* 0x001ee20000300800 */
[----:B--2---:R-:W-:-:S03]  /*19db0*/  IMAD R8, R8, 0x100, R3 ;  /* 0x0000010008087824 */ /* 0x004fc600078e0203 */
[----:B------:R-:W2:Y:S01]  /*19dc0*/  LDL.LU R3, [R1+0x15d4] ;  /* 0x0015d40001037983 */ /* 0x000ea20000300800 */
[----:B------:R-:W-:-:S03]  /*19dd0*/  IMAD R9, R9, 0x100, R24 ;  /* 0x0000010009097824 */ /* 0x000fc600078e0218 */
[----:B------:R-:W3:Y:S01]  /*19de0*/  LDL.LU R24, [R1+0x15d0] ;  /* 0x0015d00001187983 */ /* 0x000ee20000300800 */
[----:B----4-:R-:W-:Y:S02]  /*19df0*/  IMAD R10, R10, 0x100, R25 ;  /* 0x000001000a0a7824 */ /* 0x010fe400078e0219 */
[----:B------:R-:W-:Y:S01]  /*19e00*/  IMAD R11, R11, 0x100, R26 ;  /* 0x000001000b0b7824 */ /* 0x000fe200078e021a */
[----:B------:R-:W4:Y:S04]  /*19e10*/  LDL.LU R25, [R1+0x15cc] ;  /* 0x0015cc0001197983 */ /* 0x000f280000300800 */
[----:B------:R-:W3:Y:S01]  /*19e20*/  LDL.LU R26, [R1+0x15c8] ;  /* 0x0015c800011a7983 */ /* 0x000ee20000300800 */
[----:B--2---:R-:W-:Y:S03]  /*19e30*/  HMMA.16816.F32 R12, R12, R2, R16 ;  /* 0x000000020c0c723c */ /* 0x004fe60000001810 */
[----:B------:R-:W2:Y:S04]  /*19e40*/  LDL.LU.64 R18, [R1+0x15c0] ;  /* 0x0015c00001127983 */ /* 0x000ea80000300a00 */
[----:B------:R-:W2:Y:S01]  /*19e50*/  LDL.LU.64 R16, [R1+0x15b8] ;  /* 0x0015b80001107983 */ /* 0x000ea20000300a00 */
[----:B------:R-:W-:-:S02]  /*19e60*/  F2FP.F16.E4M3.UNPACK_B R8, R8 ;  /* 0x00000008ff08723e */ /* 0x000fc400020006ff */
[----:B------:R-:W-:Y:S02]  /*19e70*/  F2FP.F16.E4M3.UNPACK_B R9, R9 ;  /* 0x00000009ff09723e */ /* 0x000fe400020006ff */
[----:B------:R-:W-:Y:S02]  /*19e80*/  F2FP.F16.E4M3.UNPACK_B R10, R10 ;  /* 0x0000000aff0a723e */ /* 0x000fe400020006ff */
[----:B------:R-:W-:Y:S02]  /*19e90*/  F2FP.F16.E4M3.UNPACK_B R11, R11 ;  /* 0x0000000bff0b723e */ /* 0x000fe400020006ff */
[----:B---3--:R-:W-:Y:S02]  /*19ea0*/  F2FP.F16.E4M3.UNPACK_B R4, R4.H1 ;  /* 0x00000004ff04723e */ /* 0x008fe400030006ff */
[----:B------:R-:W-:Y:S01]  /*19eb0*/  F2FP.F16.E4M3.UNPACK_B R5, R5.H1 ;  /* 0x00000005ff05723e */ /* 0x000fe200030006ff */
[----:B------:R-:W-:Y:S04]  /*19ec0*/  STL.64 [R1+0x120], R12 ;  /* 0x0001200c01007387 */ /* 0x000fe80000100a00 */
[----:B------:R2:W-:Y:S01]  /*19ed0*/  STL.64 [R1+0x128], R14 ;  /* 0x0001280e01007387 */ /* 0x0005e20000100a00 */
[----:B------:R-:W-:-:S02]  /*19ee0*/  F2FP.F16.E4M3.UNPACK_B R2, R0.H1 ;  /* 0x00000000ff02723e */ /* 0x000fc400030006ff */
[----:B------:R-:W-:-:S07]  /*19ef0*/  F2FP.F16.E4M3.UNPACK_B R3, R6.H1 ;  /* 0x00000006ff03723e */ /* 0x000fce00030006ff */
[----:B------:R-:W-:-:S15]  /*19f00*/  HMMA.16816.F32 R20, R8, R2, R20 ;  /* 0x000000020814723c */ /* 0x000fde0000001814 */
[----:B------:R-:W-:-:S04]  /*19f10*/  NOP ;  /* 0x0000000000007918 */ /* 0x000fc80000000000 */
[----:B------:R-:W-:Y:S01]  /*19f20*/  IMAD.MOV.U32 R0, RZ, RZ, R23 ;  /* 0x000000ffff007224 */ /* 0x000fe200078e0017 */
[----:B--2---:R-:W-:Y:S01]  /*19f30*/  HMMA.16816.F32 R12, R8, R4, R16 ;  /* 0x00000004080c723c */ /* 0x004fe20000001810 */
[----:B------:R-:W2:-:S15]  /*19f40*/  LDL.LU R16, [R1+0x50] ;  /* 0x0000500001107983 */ /* 0x000e9e0000300800 */
[----:B------:R-:W-:-:S03]  /*19f50*/  NOP ;  /* 0x0000000000007918 */ /* 0x000fc60000000000 */
[----:B------:R-:W-:Y:S04]  /*19f60*/  STL.64 [R1+0x1d0], R12 ;  /* 0x0001d00c01007387 */ /* 0x000fe80000100a00 */
[----:B------:R-:W-:Y:S04]  /*19f70*/  STL.64 [R1+0x1d8], R14 ;  /* 0x0001d80e01007387 */ /* 0x000fe80000100a00 */
[----:B------:R-:W2:Y:S04]  /*19f80*/  LDL.LU R17, [R1+0x54] ;  /* 0x0000540001117983 */ /* 0x000ea80000300800 */
[----:B------:R-:W2:Y:S04]  /*19f90*/  LDL.LU R18, [R1+0x58] ;  /* 0x0000580001127983 */ /* 0x000ea80000300800 */
[----:B------:R-:W2:Y:S04]  /*19fa0*/  LDL.LU R19, [R1+0x5c] ;  /* 0x00005c0001137983 */ /* 0x000ea80000300800 */
[----:B------:R-:W-:Y:S04]  /*19fb0*/  STL.64 [R1+0x1e0], R20 ;  /* 0x0001e01401007387 */ /* 0x000fe80000100a00 */
[----:B------:R0:W-:Y:S04]  /*19fc0*/  STL [R1+0x1e8], R22 ;  /* 0x0001e81601007387 */ /* 0x0001e80000100800 */
[----:B0-----:R-:W3:Y:S04]  /*19fd0*/  LDL.LU.64 R22, [R1+0x15b0] ;  /* 0x0015b00001167983 */ /* 0x001ee80000300a00 */
[----:B------:R-:W4:Y:S01]  /*19fe0*/  LDL.LU.64 R20, [R1+0x15a8] ;  /* 0x0015a80001147983 */ /* 0x000f220000300a00 */
[----:B------:R-:W-:-:S02]  /*19ff0*/  F2FP.F16.E4M3.UNPACK_B R12, R7.H1 ;  /* 0x00000007ff0c723e */ /* 0x000fc400030006ff */
[----:B------:R-:W-:Y:S01]  /*1a000*/  F2FP.F16.E4M3.UNPACK_B R13, R29.H1 ;  /* 0x0000001dff0d723e */ /* 0x000fe200030006ff */
[----:B------:R0:W-:Y:S01]  /*1a010*/  STL [R1+0x1468], R0 ;  /* 0x0014680001007387 */ /* 0x0001e20000100800 */
[----:B------:R-:W-:-:S05]  /*1a020*/  F2FP.F16.E4M3.UNPACK_B R6, R28.H1 ;  /* 0x0000001cff06723e */ /* 0x000fca00030006ff */
[----:B--2---:R-:W-:Y:S01]  /*1a030*/  HMMA.16816.F32 R16, R8, R12, R16 ;  /* 0x0000000c0810723c */ /* 0x004fe20000001810 */
[----:B---3--:R-:W-:Y:S02]  /*1a040*/  IMAD R15, R27, 0x100, R23 ;  /* 0x000001001b0f7824 */ /* 0x008fe400078e0217 */
[----:B----4-:R-:W-:-:S15]  /*1a050*/  IMAD R14, R22, 0x100, R21 ;  /* 0x00000100160e7824 */ /* 0x010fde00078e0215 */
[----:B------:R-:W-:Y:S01]  /*1a060*/  NOP ;  /* 0x0000000000007918 */ /* 0x000fe20000000000 */
[----:B------:R-:W-:Y:S01]  /*1a070*/  IMAD.MOV.U32 R29, RZ, RZ, R19 ;  /* 0x000000ffff1d7224 */ /* 0x000fe200078e0013 */
[----:B------:R-:W-:Y:S04]  /*1a080*/  STL.64 [R1+0x200], R16 ;  /* 0x0002001001007387 */ /* 0x000fe80000100a00 */
[----:B------:R-:W-:Y:S04]  /*1a090*/  STL [R1+0x208], R18 ;  /* 0x0002081201007387 */ /* 0x000fe80000100800 */
[----:B------:R-:W-:Y:S04]  /*1a0a0*/  STL [R1+0x13d0], R29 ;  /* 0x0013d01d01007387 */ /* 0x000fe80000100800 */
[----:B0-----:R-:W2:Y:S04]  /*1a0b0*/  LDL.LU R0, [R1+0x3d8] ;  /* 0x0003d80001007983 */ /* 0x001ea80000300800 */
[----:B------:R-:W-:Y:S04]  /*1a0c0*/  STL.64 [R1+0x15a0], R14 ;  /* 0x0015a00e01007387 */ /* 0x000fe80000100a00 */
[----:B------:R0:W-:Y:S04]  /*1a0d0*/  STL.64 [R1+0x1598], R12 ;  /* 0x0015980c01007387 */ /* 0x0001e80000100a00 */
[----:B0-----:R-:W3:Y:S04]  /*1a0e0*/  LDL.LU R12, [R1] ;  /* 0x00000000010c7983 */ /* 0x001ee80000300800 */
[----:B------:R-:W3:Y:S04]  /*1a0f0*/  LDL.LU R13, [R1+0x4] ;  /* 0x00000400010d7983 */ /* 0x000ee80000300800 */
[----:B------:R-:W3:Y:S04]  /*1a100*/  LDL.LU R14, [R1+0x8] ;  /* 0x00000800010e7983 */ /* 0x000ee80000300800 */
[----:B------:R-:W3:Y:S04]  /*1a110*/  LDL.LU R15, [R1+0xc] ;  /* 0x00000c00010f7983 */ /* 0x000ee80000300800 */
[----:B------:R-:W4:Y:S04]  /*1a120*/  LDL.LU R29, [R1+0x3b4] ;  /* 0x0003b400011d7983 */ /* 0x000f280000300800 */
[----:B------:R-:W4:Y:S04]  /*1a130*/  LDL.LU R16, [R1+0x3b0] ;  /* 0x0003b00001107983 */ /* 0x000f280000300800 */
[----:B------:R-:W2:Y:S04]  /*1a140*/  LDL.LU R17, [R1+0x3bc] ;  /* 0x0003bc0001117983 */ /* 0x000ea80000300800 */
[----:B------:R-:W2:Y:S04]  /*1a150*/  LDL.LU R28, [R1+0x3b8] ;  /* 0x0003b800011c7983 */ /* 0x000ea80000300800 */
[----:B------:R-:W2:Y:S04]  /*1a160*/  LDL.LU R27, [R1+0x3c4] ;  /* 0x0003c400011b7983 */ /* 0x000ea80000300800 */
[----:B--2---:R-:W-:Y:S04]  /*1a170*/  STL.64 [R1+0x1570], R26 ;  /* 0x0015701a01007387 */ /* 0x004fe80000100a00 */
[----:B------:R0:W-:Y:S04]  /*1a180*/  STL.64 [R1+0x1568], R24 ;  /* 0x0015681801007387 */ /* 0x0001e80000100a00 */
[----:B0-----:R-:W2:Y:S04]  /*1a190*/  LDL.LU R24, [R1+0x20] ;  /* 0x0000200001187983 */ /* 0x001ea80000300800 */
        /* <DEDUP_REMOVED lines=8> */
[----:B------:R-:W2:Y:S01]  /*1a220*/  LDL.LU R27, [R1+0x3c] ;  /* 0x00003c00011b7983 */ /* 0x000ea20000300800 */
[----:B------:R-:W-:-:S03]  /*1a230*/  F2FP.F16.E4M3.UNPACK_B R7, R20.H1 ;  /* 0x00000014ff07723e */ /* 0x000fc600030006ff */
[----:B--2---:R-:W-:Y:S04]  /*1a240*/  STL.64 [R1+0x1590], R26 ;  /* 0x0015901a01007387 */ /* 0x004fe80000100a00 */
[----:B------:R0:W-:Y:S04]  /*1a250*/  STL.64 [R1+0x1588], R24 ;  /* 0x0015881801007387 */ /* 0x0001e80000100a00 */
[----:B0-----:R-:W2:Y:S04]  /*1a260*/  LDL.LU R24, [R1+0x40] ;  /* 0x0000400001187983 */ /* 0x001ea80000300800 */
[----:B------:R-:W2:Y:S04]  /*1a270*/  LDL.LU R25, [R1+0x44] ;  /* 0x0000440001197983 */ /* 0x000ea80000300800 */
[----:B------:R-:W2:Y:S04]  /*1a280*/  LDL.LU R26, [R1+0x48] ;  /* 0x00004800011a7983 */ /* 0x000ea80000300800 */
[----:B------:R-:W2:Y:S04]  /*1a290*/  LDL.LU R27, [R1+0x4c] ;  /* 0x00004c00011b7983 */ /* 0x000ea80000300800 */
[----:B------:R-:W2:Y:S04]  /*1a2a0*/  LDL.LU R20, [R1+0x80] ;  /* 0x0000800001147983 */ /* 0x000ea80000300800 */
[----:B------:R-:W2:Y:S04]  /*1a2b0*/  LDL.LU R21, [R1+0x84] ;  /* 0x0000840001157983 */ /* 0x000ea80000300800 */
[----:B------:R-:W2:Y:S04]  /*1a2c0*/  LDL.LU R22, [R1+0x88] ;  /* 0x0000880001167983 */ /* 0x000ea80000300800 */
[----:B------:R-:W2:Y:S01]  /*1a2d0*/  LDL.LU R23, [R1+0x8c] ;  /* 0x00008c0001177983 */ /* 0x000ea20000300800 */
[----:B---3--:R-:W-:Y:S03]  /*1a2e0*/  HMMA.16816.F32 R8, R8, R6, R12 ;  /* 0x000000060808723c */ /* 0x008fe6000000180c */
[----:B--2---:R-:W-:Y:S04]  /*1a2f0*/  STL.64 [R1+0x1558], R22 ;  /* 0x0015581601007387 */ /* 0x004fe80000100a00 */
[----:B------:R0:W-:Y:S04]  /*1a300*/  STL.64 [R1+0x1550], R20 ;  /* 0x0015501401007387 */ /* 0x0001e80000100a00 */
[----:B0-----:R-:W2:Y:S04]  /*1a310*/  LDL.LU R20, [R1+0x90] ;  /* 0x0000900001147983 */ /* 0x001ea80000300800 */
[----:B------:R-:W2:Y:S04]  /*1a320*/  LDL.LU R21, [R1+0x94] ;  /* 0x0000940001157983 */ /* 0x000ea80000300800 */
[----:B------:R-:W2:Y:S04]  /*1a330*/  LDL.LU R22, [R1+0x98] ;  /* 0x0000980001167983 */ /* 0x000ea80000300800 */
[----:B------:R-:W2:Y:S04]  /*1a340*/  LDL.LU R23, [R1+0x9c] ;  /* 0x00009c0001177983 */ /* 0x000ea80000300800 */
[----:B------:R-:W3:Y:S04]  /*1a350*/  LDL.LU R18, [R1+0x3e4] ;  /* 0x0003e40001127983 */ /* 0x000ee80000300800 */
[----:B------:R-:W3:Y:S04]  /*1a360*/  LDL.LU R19, [R1+0x3e0] ;  /* 0x0003e00001137983 */ /* 0x000ee80000300800 */
[----:B------:R-:W2:Y:S01]  /*1a370*/  LDL.LU.64 R14, [R1+0x15a0] ;  /* 0x0015a000010e7983 */ /* 0x000ea20000300a00 */
[----:B----4-:R-:W-:-:S02]  /*1a380*/  IMAD R16, R16, 0x100, R29 ;  /* 0x0000010010107824 */ /* 0x010fc400078e021d */
[----:B------:R-:W-:Y:S01]  /*1a390*/  IMAD R17, R28, 0x100, R17 ;  /* 0x000001001c117824 */ /* 0x000fe200078e0211 */
[----:B------:R-:W4:Y:S04]  /*1a3a0*/  LDL.LU.64 R12, [R1+0x1598] ;  /* 0x00159800010c7983 */ /* 0x000f280000300a00 */
[----:B------:R-:W-:Y:S04]  /*1a3b0*/  STL.64 [R1+0x50], R8 ;  /* 0x0000500801007387 */ /* 0x000fe80000100a00 */
[----:B------:R0:W-:Y:S02]  /*1a3c0*/  STL.64 [R1+0x58], R10 ;  /* 0x0000580a01007387 */ /* 0x0001e40000100a00 */
[----:B0-----:R-:W-:-:S02]  /*1a3d0*/  F2FP.F16.E4M3.UNPACK_B R10, R16 ;  /* 0x00000010ff0a723e */ /* 0x001fc400020006ff */
[----:B------:R-:W-:Y:S02]  /*1a3e0*/  F2FP.F16.E4M3.UNPACK_B R11, R17 ;  /* 0x00000011ff0b723e */ /* 0x000fe400020006ff */
[----:B--2---:R-:W-:Y:S02]  /*1a3f0*/  F2FP.F16.E4M3.UNPACK_B R8, R14 ;  /* 0x0000000eff08723e */ /* 0x004fe400020006ff */
[----:B------:R-:W-:Y:S01]  /*1a400*/  F2FP.F16.E4M3.UNPACK_B R9, R15 ;  /* 0x0000000fff09723e */ /* 0x000fe200020006ff */
[----:B------:R-:W2:Y:S04]  /*1a410*/  LDL.LU R14, [R1+0x3c0] ;  /* 0x0003c000010e7983 */ /* 0x000ea80000300800 */
[----:B------:R-:W2:Y:S04]  /*1a420*/  LDL.LU R15, [R1+0x3c8] ;  /* 0x0003c800010f7983 */ /* 0x000ea80000300800 */
[----:B------:R-:W2:Y:S04]  /*1a430*/  LDL.LU R16, [R1+0x3d0] ;  /* 0x0003d00001107983 */ /* 0x000ea80000300800 */
[----:B------:R-:W2:Y:S01]  /*1a440*/  LDL.LU R17, [R1+0x3dc] ;  /* 0x0003dc0001117983 */ /* 0x000ea20000300800 */
[----:B------:R-:W-:-:S15]  /*1a450*/  HMMA.16816.F32 R24, R8, R4, R24 ;  /* 0x000000040818723c */ /* 0x000fde0000001818 */
[----:B------:R-:W-:-:S04]  /*1a460*/  NOP ;  /* 0x0000000000007918 */ /* 0x000fc80000000000 */
[----:B------:R-:W-:Y:S04]  /*1a470*/  STL.64 [R1+0x2a0], R24 ;  /* 0x0002a01801007387 */ /* 0x000fe80000100a00 */
[----:B------:R0:W-:Y:S04]  /*1a480*/  STL.64 [R1+0x2a8], R26 ;  /* 0x0002a81a01007387 */ /* 0x0001e80000100a00 */
[----:B0-----:R-:W2:Y:S04]  /*1a490*/  LDL.LU.64 R26, [R1+0x1590] ;  /* 0x00159000011a7983 */ /* 0x001ea80000300a00 */
[----:B------:R-:W2:Y:S02]  /*1a4a0*/  LDL.LU.64 R24, [R1+0x1588] ;  /* 0x0015880001187983 */ /* 0x000ea40000300a00 */
[----:B--2---:R-:W-:-:S15]  /*1a4b0*/  HMMA.16816.F32 R24, R8, R2, R24 ;  /* 0x000000020818723c */ /* 0x004fde0000001818 */
[----:B------:R-:W-:-:S04]  /*1a4c0*/  NOP ;  /* 0x0000000000007918 */ /* 0x000fc80000000000 */
[----:B------:R-:W-:Y:S04]  /*1a4d0*/  STL.64 [R1+0x290], R24 ;  /* 0x0002901801007387 */ /* 0x000fe80000100a00 */
[----:B------:R0:W-:Y:S04]  /*1a4e0*/  STL.64 [R1+0x298], R26 ;  /* 0x0002981a01007387 */ /* 0x0001e80000100a00 */
[----:B0-----:R-:W4:Y:S04]  /*1a4f0*/  LDL.LU.64 R26, [R1+0x1580] ;  /* 0x00158000011a7983 */ /* 0x001f280000300a00 */
[----:B------:R-:W4:Y:S02]  /*1a500*/  LDL.LU.64 R24, [R1+0x1578] ;  /* 0x0015780001187983 */ /* 0x000f240000300a00 */
[----:B----4-:R-:W-:-:S15]  /*1a510*/  HMMA.16816.F32 R24, R8, R12, R24 ;  /* 0x0000000c0818723c */ /* 0x010fde0000001818 */
[----:B------:R-:W-:-:S04]  /*1a520*/  NOP ;  /* 0x0000000000007918 */ /* 0x000fc80000000000 */
[----:B------:R-:W-:Y:S01]  /*1a530*/  IMAD.MOV.U32 R29, RZ, RZ, R26 ;  /* 0x000000ffff1d7224 */ /* 0x000fe200078e001a */
[----:B------:R0:W-:Y:S01]  /*1a540*/  STL.64 [R1+0x280], R24 ;  /* 0x0002801801007387 */ /* 0x0001e20000100a00 */
[----:B------:R-:W-:-:S03]  /*1a550*/  IMAD.MOV.U32 R28, RZ, RZ, R27 ;  /* 0x000000ffff1c7224 */ /* 0x000fc600078e001b */
[----:B------:R-:W2:Y:S04]  /*1a560*/  LDL.LU.64 R26, [R1+0x1570] ;  /* 0x00157000011a7983 */ /* 0x000ea80000300a00 */
[----:B0-----:R-:W4:Y:S04]  /*1a570*/  LDL.LU.64 R24, [R1+0x1568] ;  /* 0x0015680001187983 */ /* 0x001f280000300a00 */
[----:B------:R0:W-:Y:S04]  /*1a580*/  STL [R1+0x13d8], R28 ;  /* 0x0013d81c01007387 */ /* 0x0001e80000100800 */
[----:B0-----:R-:W3:Y:S04]  /*1a590*/  LDL.LU R28, [R1+0x3d4] ;  /* 0x0003d400011c7983 */ /* 0x001ee80000300800 */
[----:B------:R0:W-:Y:S04]  /*1a5a0*/  STL [R1+0x13d4], R29 ;  /* 0x0013d41d01007387 */ /* 0x0001e80000100800 */
[----:B0-----:R-:W4:Y:S01]  /*1a5b0*/  LDL.LU R29, [R1+0x3cc] ;  /* 0x0003cc00011d7983 */ /* 0x001f220000300800 */
[----:B--2---:R-:W-:-:S03]  /*1a5c0*/  IMAD R14, R14, 0x100, R27 ;  /* 0x000001000e0e7824 */ /* 0x004fc600078e021b */
[----:B------:R-:W2:Y:S01]  /*1a5d0*/  LDL.LU R27, [R1+0x1560] ;  /* 0x00156000011b7983 */ /* 0x000ea20000300800 */
[----:B------:R-:W-:Y:S02]  /*1a5e0*/  IMAD R17, R0, 0x100, R17 ;  /* 0x0000010000117824 */ /* 0x000fe400078e0211 */
[----:B---3--:R-:W-:Y:S02]  /*1a5f0*/  IMAD R16, R16, 0x100, R28 ;  /* 0x0000010010107824 */ /* 0x008fe400078e021c */
[----:B----4-:R-:W-:Y:S01]  /*1a600*/  IMAD R15, R15, 0x100, R29 ;  /* 0x000001000f0f7824 */ /* 0x010fe200078e021d */
[----:B--2---:R-:W-:Y:S01]  /*1a610*/  HMMA.16816.F32 R8, R8, R6, R24 ;  /* 0x000000060808723c */ /* 0x004fe20000001818 */
[----:B------:R-:W2:-:S15]  /*1a620*/  LDL.LU R24, [R1+0x70] ;  /* 0x0000700001187983 */ /* 0x000e9e0000300800 */
[----:B------:R-:W-:-:S03]  /*1a630*/  NOP ;  /* 0x0000000000007918 */ /* 0x000fc60000000000 */
[----:B------:R0:W-:Y:S04]  /*1a640*/  STL.64 [R1+0x30], R8 ;  /* 0x0000300801007387 */ /* 0x0001e80000100a00 */
[----:B------:R1:W-:Y:S04]  /*1a650*/  STL.64 [R1+0x38], R10 ;  /* 0x0000380a01007387 */ /* 0x0003e80000100a00 */
[----:B------:R-:W2:Y:S04]  /*1a660*/  LDL.LU R25, [R1+0x74] ;  /* 0x0000740001197983 */ /* 0x000ea80000300800 */
[----:B------:R-:W2:Y:S04]  /*1a670*/  LDL.LU R26, [R1+0x78] ;  /* 0x00007800011a7983 */ /* 0x000ea80000300800 */
[----:B------:R-:W2:Y:S01]  /*1a680*/  LDL.LU R27, [R1+0x7c] ;  /* 0x00007c00011b7983 */ /* 0x000ea20000300800 */
[----:B0-----:R-:W-:-:S02]  /*1a690*/  F2FP.F16.E4M3.UNPACK_B R8, R14 ;  /* 0x0000000eff08723e */ /* 0x001fc400020006ff */
[----:B------:R-:W-:Y:S02]  /*1a6a0*/  F2FP.F16.E4M3.UNPACK_B R9, R15 ;  /* 0x0000000fff09723e */ /* 0x000fe400020006ff */
[----:B-1----:R-:W-:Y:S02]  /*1a6b0*/  F2FP.F16.E4M3.UNPACK_B R10, R16 ;  /* 0x00000010ff0a723e */ /* 0x002fe400020006ff */
[----:B------:R-:W-:-:S07]  /*1a6c0*/  F2FP.F16.E4M3.UNPACK_B R11, R17 ;  /* 0x00000011ff0b723e */ /* 0x000fce00020006ff */
[----:B------:R-:W-:-:S15]  /*1a6d0*/  HMMA.16816.F32 R20, R8, R4, R20 ;  /* 0x000000040814723c */ /* 0x000fde0000001814 */
[----:B------:R-:W-:-:S04]  /*1a6e0*/  NOP ;  /* 0x0000000000007918 */ /* 0x000fc80000000000 */
[----:B------:R-:W-:Y:S04]  /*1a6f0*/  STL.64 [R1+0x270], R20 ;  /* 0x0002701401007387 */ /* 0x000fe80000100a00 */
[----:B------:R0:W-:Y:S04]  /*1a700*/  STL.64 [R1+0x278], R22 ;  /* 0x0002781601007387 */ /* 0x0001e80000100a00 */
[----:B0-----:R-:W3:Y:S04]  /*1a710*/  LDL.LU.64 R22, [R1+0x1558] ;  /* 0x0015580001167983 */ /* 0x001ee80000300a00 */
[----:B------:R-:W3:Y:S02]  /*1a720*/  LDL.LU.64 R20, [R1+0x1550] ;  /* 0x0015500001147983 */ /* 0x000ee40000300a00 */
[----:B---3--:R-:W-:-:S15]  /*1a730*/  HMMA.16816.F32 R20, R8, R2, R20 ;  /* 0x000000020814723c */ /* 0x008fde0000001814 */
[----:B------:R-:W-:-:S04]  /*1a740*/  NOP ;  /* 0x0000000000007918 */ /* 0x000fc80000000000 */
[----:B------:R-:W-:Y:S02]  /*1a750*/  IMAD.MOV.U32 R29, RZ, RZ, R23 ;  /* 0x000000ffff1d7224 */ /* 0x000fe400078e0017 */
[----:B------:R-:W-:Y:S01]  /*1a760*/  IMAD.MOV.U32 R28, RZ, RZ, R22 ;  /* 0x000000ffff1c7224 */ /* 0x000fe200078e0016 */
[----:B------:R0:W-:Y:S04]  /*1a770*/  STL.64 [R1+0x260], R20 ;  /* 0x0002601401007387 */ /* 0x0001e80000100a00 */
[----:B------:R-:W3:Y:S04]  /*1a780*/  LDL.LU.64 R22, [R1+0x1548] ;  /* 0x0015480001167983 */ /* 0x000ee80000300a00 */
[----:B0-----:R-:W4:Y:S04]  /*1a790*/  LDL.LU.64 R20, [R1+0x1540] ;  /* 0x0015400001147983 */ /* 0x001f280000300a00 */
[----:B------:R0:W-:Y:S04]  /*1a7a0*/  STL [R1+0x1470], R29 ;  /* 0x0014701d01007387 */ /* 0x0001e80000100800 */
[----:B------:R-:W-:Y:S04]  /*1a7b0*/  STL [R1+0x146c], R28 ;  /* 0x00146c1c01007387 */ /* 0x000fe80000100800 */
[----:B0-----:R-:W3:Y:S01]  /*1a7c0*/  LDL.LU R29, [R1+0x424] ;  /* 0x00042400011d7983 */ /* 0x001ee20000300800 */
[----:B--2---:R-:W-:-:S15]  /*1a7d0*/  HMMA.16816.F32 R24, R8, R12, R24 ;  /* 0x0000000c0818723c */ /* 0x004fde0000001818 */
[----:B------:R-:W-:-:S04]  /*1a7e0*/  NOP ;  /* 0x0000000000007918 */ /* 0x000fc80000000000 */
[----:B------:R0:W-:Y:S04]  /*1a7f0*/  STL.64 [R1+0x250], R24 ;  /* 0x0002501801007387 */ /* 0x0001e80000100a00 */
[----:B------:R1:W-:Y:S04]  /*1a800*/  STL.64 [R1+0x258], R26 ;  /* 0x0002581a01007387 */ /* 0x0003e80000100a00 */
[----:B---3--:R-:W-:Y:S04]  /*1a810*/  STL [R1+0x14e8], R29 ;  /* 0x0014e81d01007387 */ /* 0x008fe80000100800 */
[----:B0-----:R-:W2:Y:S04]  /*1a820*/  LDL.LU R24, [R1+0x420] ;  /* 0x0004200001187983 */ /* 0x001ea80000300800 */
[----:B------:R-:W2:Y:S04]  /*1a830*/  LDL.LU R25, [R1+0x42c] ;  /* 0x00042c0001197983 */ /* 0x000ea80000300800 */
[----:B-1----:R-:W3:Y:S04]  /*1a840*/  LDL.LU R26, [R1+0x428] ;  /* 0x00042800011a7983 */ /* 0x002ee80000300800 */
[----:B------:R-:W3:Y:S04]  /*1a850*/  LDL.LU R27, [R1+0x434] ;  /* 0x00043400011b7983 */ /* 0x000ee80000300800 */
[----:B---3--:R-:W-:Y:S04]  /*1a860*/  STL.64 [R1+0x14b0], R26 ;  /* 0x0014b01a01007387 */ /* 0x008fe80000100a00 */
[----:B--2---:R0:W-:Y:S04]  /*1a870*/  STL.64 [R1+0x14a8], R24 ;  /* 0x0014a81801007387 */ /* 0x0041e80000100a00 */
[----:B0-----:R-:W2:Y:S04]  /*1a880*/  LDL.LU R24, [R1+0xf0] ;  /* 0x0000f00001187983 */ /* 0x001ea80000300800 */
[----:B------:R-:W2:Y:S04]  /*1a890*/  LDL.LU R25, [R1+0xf4] ;  /* 0x0000f40001197983 */ /* 0x000ea80000300800 */
[----:B------:R-:W3:Y:S04]  /*1a8a0*/  LDL.LU R26, [R1+0xf8] ;  /* 0x0000f800011a7983 */ /* 0x000ee80000300800 */
[----:B------:R-:W3:Y:S04]  /*1a8b0*/  LDL.LU R27, [R1+0xfc] ;  /* 0x0000fc00011b7983 */ /* 0x000ee80000300800 */
[----:B---3--:R4:W-:Y:S04]  /*1a8c0*/  STL.64 [R1+0x14c0], R26 ;  /* 0x0014c01a01007387 */ /* 0x0089e80000100a00 */
[----:B--2---:R0:W-:Y:S01]  /*1a8d0*/  STL.64 [R1+0x14b8], R24 ;  /* 0x0014b81801007387 */ /* 0x0041e20000100a00 */
[----:B----4-:R-:W-:-:S02]  /*1a8e0*/  IMAD.MOV.U32 R27, RZ, RZ, R21 ;  /* 0x000000ffff1b7224 */ /* 0x010fc400078e0015 */
[----:B0-----:R-:W-:Y:S02]  /*1a8f0*/  IMAD.MOV.U32 R24, RZ, RZ, R20 ;  /* 0x000000ffff187224 */ /* 0x001fe400078e0014 */
[----:B------:R-:W2:Y:S04]  /*1a900*/  LDL.LU R20, [R1+0x153c] ;  /* 0x00153c0001147983 */ /* 0x000ea80000300800 */
[----:B------:R-:W3:Y:S01]  /*1a910*/  LDL.LU R21, [R1+0x3ec] ;  /* 0x0003ec0001157983 */ /* 0x000ee20000300800 */
[----:B------:R-:W-:-:S03]  /*1a920*/  IMAD.MOV.U32 R26, RZ, RZ, R22 ;  /* 0x000000ffff1a7224 */ /* 0x000fc600078e0016 */
[----:B------:R-:W3:Y:S04]  /*1a930*/  LDL.LU R15, [R1+0x3e8] ;  /* 0x0003e800010f7983 */ /* 0x000ee80000300800 */
[----:B------:R-:W4:Y:S01]  /*1a940*/  LDL.LU R22, [R1+0x3f4] ;  /* 0x0003f40001167983 */ /* 0x000f220000300800 */
[----:B------:R-:W-:-:S03]  /*1a950*/  IMAD.MOV.U32 R25, RZ, RZ, R23 ;  /* 0x000000ffff197224 */ /* 0x000fc600078e0017 */
[----:B------:R-:W4:Y:S04]  /*1a960*/  LDL.LU R16, [R1+0x3f0] ;  /* 0x0003f00001107983 */ /* 0x000f280000300800 */
[----:B------:R-:W2:Y:S04]  /*1a970*/  LDL.LU R23, [R1+0x3fc] ;  /* 0x0003fc0001177983 */ /* 0x000ea80000300800 */
[----:B------:R-:W2:Y:S04]  /*1a980*/  LDL.LU R17, [R1+0x3f8] ;  /* 0x0003f80001117983 */ /* 0x000ea80000300800 */
[----:B------:R-:W2:Y:S04]  /*1a990*/  LDL.LU R29, [R1+0x414] ;  /* 0x00041400011d7983 */ /* 0x000ea80000300800 */
[----:B--2---:R0:W-:Y:S04]  /*1a9a0*/  STL [R1+0x14ec], R29 ;  /* 0x0014ec1d01007387 */ /* 0x0041e80000100800 */
[----:B0-----:R-:W2:Y:S04]  /*1a9b0*/  LDL.LU R29, [R1+0x40c] ;  /* 0x00040c00011d7983 */ /* 0x001ea80000300800 */
[----:B--2---:R0:W-:Y:S04]  /*1a9c0*/  STL [R1+0x14f0], R29 ;  /* 0x0014f01d01007387 */ /* 0x0041e80000100800 */
[----:B0-----:R-:W2:Y:S04]  /*1a9d0*/  LDL.LU R29, [R1+0x404] ;  /* 0x00040400011d7983 */ /* 0x001ea80000300800 */
[----:B------:R-:W2:Y:S04]  /*1a9e0*/  LDL.LU R28, [R1+0x418] ;  /* 0x00041800011c7983 */ /* 0x000ea80000300800 */
[----:B------:R-:W-:Y:S04]  /*1a9f0*/  STL.64 [R1+0x14d0], R26 ;  /* 0x0014d01a01007387 */ /* 0x000fe80000100a00 */
        /* <DEDUP_REMOVED lines=9> */
[----:B------:R-:W2:Y:S01]  /*1aa90*/  LDL.LU R26, [R1+0x68] ;  /* 0x00006800011a7983 */ /* 0x000ea20000300800 */
[----:B------:R-:W-:-:S03]  /*1aaa0*/  IMAD.MOV.U32 R27, RZ, RZ, R20 ;  /* 0x000000ffff1b7224 */ /* 0x000fc600078e0014 */
[----:B------:R-:W3:Y:S04]  /*1aab0*/  LDL.LU R20, [R1+0x1538] ;  /* 0x0015380001147983 */ /* 0x000ee80000300800 */
        /* <DEDUP_REMOVED lines=11> */
[----:B---3--:R-:W-:-:S03]  /*1ab70*/  IMAD.MOV.U32 R27, RZ, RZ, R20 ;  /* 0x000000ffff1b7224 */ /* 0x008fc600078e0014 */
[----:B------:R-:W3:Y:S01]  /*1ab80*/  LDL.LU R20, [R1+0x1534] ;  /* 0x0015340001147983 */ /* 0x000ee20000300800 */
[----:B------:R-:W-:Y:S02]  /*1ab90*/  IMAD R14, R19, 0x100, R18 ;  /* 0x00000100130e7824 */ /* 0x000fe400078e0212 */
[----:B------:R-:W-:Y:S02]  /*1aba0*/  IMAD R15, R15, 0x100, R21 ;  /* 0x000001000f0f7824 */ /* 0x000fe400078e0215 */
[----:B----4-:R-:W-:Y:S02]  /*1abb0*/  IMAD R16, R16, 0x100, R22 ;  /* 0x0000010010107824 */ /* 0x010fe400078e0216 */
[----:B------:R-:W-:Y:S01]  /*1abc0*/  IMAD R17, R17, 0x100, R23 ;  /* 0x0000010011117824 */ /* 0x000fe200078e0217 */
[----:B--2---:R-:W-:Y:S04]  /*1abd0*/  STL.64 [R1+0x1520], R26 ;  /* 0x0015201a01007387 */ /* 0x004fe80000100a00 */
[----:B------:R0:W-:Y:S04]  /*1abe0*/  STL.64 [R1+0x1518], R24 ;  /* 0x0015181801007387 */ /* 0x0001e80000100a00 */
[----:B0-----:R-:W2:Y:S04]  /*1abf0*/  LDL.LU R24, [R1+0xd0] ;  /* 0x0000d00001187983 */ /* 0x001ea80000300800 */
[----:B------:R-:W2:Y:S04]  /*1ac00*/  LDL.LU R25, [R1+0xd4] ;  /* 0x0000d40001197983 */ /* 0x000ea80000300800 */
[----:B------:R-:W2:Y:S04]  /*1ac10*/  LDL.LU R26, [R1+0xd8] ;  /* 0x0000d800011a7983 */ /* 0x000ea80000300800 */
[----:B------:R-:W2:Y:S04]  /*1ac20*/  LDL.LU R27, [R1+0xdc] ;  /* 0x0000dc00011b7983 */ /* 0x000ea80000300800 */
[----:B------:R-:W4:Y:S04]  /*1ac30*/  LDL.LU R0, [R1+0x430] ;  /* 0x0004300001007983 */ /* 0x000f280000300800 */
[----:B------:R-:W2:Y:S04]  /*1ac40*/  LDL.LU R18, [R1+0x43c] ;  /* 0x00043c0001127983 */ /* 0x000ea80000300800 */
[----:B------:R-:W2:Y:S04]  /*1ac50*/  LDL.LU R19, [R1+0x438] ;  /* 0x0004380001137983 */ /* 0x000ea80000300800 */
[----:B------:R-:W3:Y:S04]  /*1ac60*/  LDL.LU R21, [R1+0x1530] ;  /* 0x0015300001157983 */ /* 0x000ee80000300800 */
[----:B------:R-:W3:Y:S04]  /*1ac70*/  LDL.LU R22, [R1+0x152c] ;  /* 0x00152c0001167983 */ /* 0x000ee80000300800 */
[----:B------:R-:W3:Y:S02]  /*1ac80*/  LDL.LU R23, [R1+0x1528] ;  /* 0x0015280001177983 */ /* 0x000ee40000300800 */
[----:B---3--:R-:W-:Y:S02]  /*1ac90*/  HMMA.16816.F32 R8, R8, R6, R20 ;  /* 0x000000060808723c */ /* 0x008fe40000001814 */
[----:B------:R-:W3:-:S15]  /*1aca0*/  LDL.LU R20, [R1+0xa0] ;  /* 0x0000a00001147983 */ /* 0x000ede0000300800 */
[----:B------:R-:W-:Y:S02]  /*1acb0*/  NOP ;  /* 0x0000000000007918 */ /* 0x000fe40000000000 */
[----:B------:R0:W-:Y:S04]  /*1acc0*/  STL.64 [R1+0x20], R8 ;  /* 0x0000200801007387 */ /* 0x0001e80000100a00 */
[----:B------:R1:W-:Y:S04]  /*1acd0*/  STL.64 [R1+0x28], R10 ;  /* 0x0000280a01007387 */ /* 0x0003e80000100a00 */
[----:B------:R-:W3:Y:S04]  /*1ace0*/  LDL.LU R21, [R1+0xa4] ;  /* 0x0000a40001157983 */ /* 0x000ee80000300800 */
[----:B------:R-:W3:Y:S04]  /*1acf0*/  LDL.LU R22, [R1+0xa8] ;  /* 0x0000a80001167983 */ /* 0x000ee80000300800 */
[----:B------:R-:W3:Y:S01]  /*1ad00*/  LDL.LU R23, [R1+0xac] ;  /* 0x0000ac0001177983 */ /* 0x000ee20000300800 */
[----:B0-----:R-:W-:-:S02]  /*1ad10*/  F2FP.F16.E4M3.UNPACK_B R8, R14 ;  /* 0x0000000eff08723e */ /* 0x001fc400020006ff */
[----:B------:R-:W-:Y:S02]  /*1ad20*/  F2FP.F16.E4M3.UNPACK_B R9, R15 ;  /* 0x0000000fff09723e */ /* 0x000fe400020006ff */
[----:B-1----:R-:W-:Y:S02]  /*1ad30*/  F2FP.F16.E4M3.UNPACK_B R10, R16 ;  /* 0x00000010ff0a723e */ /* 0x002fe400020006ff */
[----:B------:R-:W-:Y:S01]  /*1ad40*/  F2FP.F16.E4M3.UNPACK_B R11, R17 ;  /* 0x00000011ff0b723e */ /* 0x000fe200020006ff */
[----:B------:R-:W3:Y:S04]  /*1ad50*/  LDL.LU R14, [R1+0x400] ;  /* 0x00040000010e7983 */ /* 0x000ee80000300800 */
[----:B------:R-:W3:Y:S04]  /*1ad60*/  LDL.LU R15, [R1+0x408] ;  /* 0x00040800010f7983 */ /* 0x000ee80000300800 */
[----:B------:R-:W3:Y:S04]  /*1ad70*/  LDL.LU R16, [R1+0x410] ;  /* 0x0004100001107983 */ /* 0x000ee80000300800 */
[----:B------:R-:W3:Y:S01]  /*1ad80*/  LDL.LU R17, [R1+0x41c] ;  /* 0x00041c0001117983 */ /* 0x000ee20000300800 */
[----:B--2---:R-:W-:-:S15]  /*1ad90*/  HMMA.16816.F32 R24, R8, R4, R24 ;  /* 0x000000040818723c */ /* 0x004fde0000001818 */
        /* <DEDUP_REMOVED lines=9> */
[----:B0-----:R-:W2:Y:S04]  /*1ae30*/  LDL.LU.64 R26, [R1+0x1510] ;  /* 0x00151000011a7983 */ /* 0x001ea80000300a00 */
[----:B------:R-:W2:Y:S01]  /*1ae40*/  LDL.LU.64 R24, [R1+0x1508] ;  /* 0x0015080001187983 */ /* 0x000ea20000300a00 */
[----:B---3--:R-:W-:Y:S01]  /*1ae50*/  IMAD R14, R14, 0x100, R29 ;  /* 0x000001000e0e7824 */ /* 0x008fe200078e021d */
[----:B--2---:R-:W-:-:S15]  /*1ae60*/  HMMA.16816.F32 R24, R8, R12, R24 ;  /* 0x0000000c0818723c */ /* 0x004fde0000001818 */
[----:B------:R-:W-:-:S04]  /*1ae70*/  NOP ;  /* 0x0000000000007918 */ /* 0x000fc80000000000 */
[----:B------:R-:W-:Y:S04]  /*1ae80*/  STL.64 [R1+0x220], R24 ;  /* 0x0002201801007387 */ /* 0x000fe80000100a00 */
[----:B------:R0:W-:Y:S04]  /*1ae90*/  STL.64 [R1+0x228], R26 ;  /* 0x0002281a01007387 */ /* 0x0001e80000100a00 */
[----:B0-----:R-:W2:Y:S04]  /*1aea0*/  LDL.LU.64 R26, [R1+0x1500] ;  /* 0x00150000011a7983 */ /* 0x001ea80000300a00 */
[----:B------:R-:W2:Y:S04]  /*1aeb0*/  LDL.LU.64 R24, [R1+0x14f8] ;  /* 0x0014f80001187983 */ /* 0x000ea80000300a00 */
[----:B------:R-:W3:Y:S02]  /*1aec0*/  LDL.LU R29, [R1+0x14f0] ;  /* 0x0014f000011d7983 */ /* 0x000ee40000300800 */
[----:B---3--:R-:W-:-:S02]  /*1aed0*/  IMAD R15, R15, 0x100, R29 ;  /* 0x000001000f0f7824 */ /* 0x008fc400078e021d */
[----:B------:R-:W3:Y:S01]  /*1aee0*/  LDL.LU R29, [R1+0x14ec] ;  /* 0x0014ec00011d7983 */ /* 0x000ee20000300800 */
[----:B--2---:R-:W-:Y:S01]  /*1aef0*/  HMMA.16816.F32 R8, R8, R6, R24 ;  /* 0x000000060808723c */ /* 0x004fe20000001818 */
[----:B------:R-:W-:Y:S02]  /*1af00*/  IMAD R17, R28, 0x100, R17 ;  /* 0x000001001c117824 */ /* 0x000fe400078e0211 */
[----:B---3--:R-:W-:Y:S02]  /*1af10*/  IMAD R16, R16, 0x100, R29 ;  /* 0x0000010010107824 */ /* 0x008fe400078e021d */
[----:B------:R-:W2:Y:S04]  /*1af20*/  LDL.LU R29, [R1+0x14e8] ;  /* 0x0014e800011d7983 */ /* 0x000ea80000300800 */
[----:B------:R-:W3:Y:S04]  /*1af30*/  LDL.LU.64 R26, [R1+0x14e0] ;  /* 0x0014e000011a7983 */ /* 0x000ee80000300a00 */
[----:B------:R-:W3:Y:S06]  /*1af40*/  LDL.LU.64 R24, [R1+0x14d8] ;  /* 0x0014d80001187983 */ /* 0x000eec0000300a00 */
[----:B------:R0:W-:Y:S04]  /*1af50*/  STL.64 [R1+0x10], R8 ;  /* 0x0000100801007387 */ /* 0x0001e80000100a00 */
[----:B------:R1:W-:Y:S01]  /*1af60*/  STL.64 [R1+0x18], R10 ;  /* 0x0000180a01007387 */ /* 0x0003e20000100a00 */
[----:B0-----:R-:W-:-:S02]  /*1af70*/  F2FP.F16.E4M3.UNPACK_B R8, R14 ;  /* 0x0000000eff08723e */ /* 0x001fc400020006ff */
[----:B------:R-:W-:Y:S02]  /*1af80*/  F2FP.F16.E4M3.UNPACK_B R9, R15 ;  /* 0x0000000fff09723e */ /* 0x000fe400020006ff */
[----:B-1----:R-:W-:Y:S02]  /*1af90*/  F2FP.F16.E4M3.UNPACK_B R10, R16 ;  /* 0x00000010ff0a723e */ /* 0x002fe400020006ff */
[----:B------:R-:W-:-:S07]  /*1afa0*/  F2FP.F16.E4M3.UNPACK_B R11, R17 ;  /* 0x00000011ff0b723e */ /* 0x000fce00020006ff */
[----:B---3--:R-:W-:-:S15]  /*1afb0*/  HMMA.16816.F32 R24, R8, R4, R24 ;  /* 0x000000040818723c */ /* 0x008fde0000001818 */
[----:B------:R-:W-:-:S04]  /*1afc0*/  NOP ;  /* 0x0000000000007918 */ /* 0x000fc80000000000 */
[----:B------:R-:W-:Y:S04]  /*1afd0*/  STL.64 [R1+0x110], R24 ;  /* 0x0001101801007387 */ /* 0x000fe80000100a00 */
[----:B------:R0:W-:Y:S04]  /*1afe0*/  STL.64 [R1+0x118], R26 ;  /* 0x0001181a01007387 */ /* 0x0001e80000100a00 */
[----:B0-----:R-:W3:Y:S04]  /*1aff0*/  LDL.LU.64 R26, [R1+0x14d0] ;  /* 0x0014d000011a7983 */ /* 0x001ee80000300a00 */
[----:B------:R-:W3:Y:S02]  /*1b000*/  LDL.LU.64 R24, [R1+0x14c8] ;  /* 0x0014c80001187983 */ /* 0x000ee40000300a00 */
[----:B---3--:R-:W-:-:S15]  /*1b010*/  HMMA.16816.F32 R24, R8, R2, R24 ;  /* 0x000000020818723c */ /* 0x008fde0000001818 */
[----:B------:R-:W-:-:S04]  /*1b020*/  NOP ;  /* 0x0000000000007918 */ /* 0x000fc80000000000 */
[----:B------:R-:W-:Y:S04]  /*1b030*/  STL.64 [R1+0x100], R24 ;  /* 0x0001001801007387 */ /* 0x000fe80000100a00 */
[----:B------:R0:W-:Y:S04]  /*1b040*/  STL.64 [R1+0x108], R26 ;  /* 0x0001081a01007387 */ /* 0x0001e80000100a00 */
[----:B0-----:R-:W3:Y:S04]  /*1b050*/  LDL.LU.64 R26, [R1+0x14c0] ;  /* 0x0014c000011a7983 */ /* 0x001ee80000300a00 */
[----:B------:R-:W3:Y:S02]  /*1b060*/  LDL.LU.64 R24, [R1+0x14b8] ;  /* 0x0014b80001187983 */ /* 0x000ee40000300a00 */
[C---:B---3--:R-:W-:Y:S08]  /*1b070*/  HMMA.16816.F32 R24, R8.reuse, R12, R24 ;  /* 0x0000000c0818723c */ /* 0x048ff00000001818 */
[----:B------:R-:W-:Y:S11]  /*1b080*/  HMMA.16816.F32 R8, R8, R6, R20 ;  /* 0x000000060808723c */ /* 0x000ff60000001814 */
[----:B------:R-:W-:Y:S04]  /*1b090*/  STL.64 [R1+0x70], R24 ;  /* 0x0000701801007387 */ /* 0x000fe80000100a00 */
[----:B------:R0:W-:Y:S04]  /*1b0a0*/  STL.64 [R1+0x78], R26 ;  /* 0x0000781a01007387 */ /* 0x0001e80000100a00 */
[----:B0-----:R-:W3:Y:S04]  /*1b0b0*/  LDL.LU.64 R26, [R1+0x14b0] ;  /* 0x0014b000011a7983 */ /* 0x001ee80000300a00 */
[----:B------:R-:W2:Y:S04]  /*1b0c0*/  LDL.LU.64 R24, [R1+0x14a8] ;  /* 0x0014a80001187983 */ /* 0x000ea80000300a00 */
[----:B------:R-:W-:Y:S04]  /*1b0d0*/  STL [R1+0x1474], R7 ;  /* 0x0014740701007387 */ /* 0x000fe80000100800 */
[----:B------:R-:W2:Y:S04]  /*1b0e0*/  LDL.LU R20, [R1+0x460] ;  /* 0x0004600001147983 */ /* 0x000ea80000300800 */
[----:B------:R-:W-:Y:S04]  /*1b0f0*/  STL.64 [R1], R8 ;  /* 0x0000000801007387 */ /* 0x000fe80000100a00 */
[----:B------:R-:W-:Y:S04]  /*1b100*/  STL.64 [R1+0x8], R10 ;  /* 0x0000080a01007387 */ /* 0x000fe80000100a00 */
[----:B------:R-:W2:Y:S04]  /*1b110*/  LDL.LU R21, [R1+0x468] ;  /* 0x0004680001157983 */ /* 0x000ea80000300800 */
[----:B------:R-:W2:Y:S04]  /*1b120*/  LDL.LU R15, [R1+0x474] ;  /* 0x00047400010f7983 */ /* 0x000ea80000300800 */
[----:B------:R-:W2:Y:S04]  /*1b130*/  LDL.LU R22, [R1+0x470] ;  /* 0x0004700001167983 */ /* 0x000ea80000300800 */
[----:B------:R-:W2:Y:S04]  /*1b140*/  LDL.LU R14, [R1+0x47c] ;  /* 0x00047c00010e7983 */ /* 0x000ea80000300800 */
[----:B--2---:R-:W-:Y:S04]  /*1b150*/  STL.64 [R1+0x1490], R14 ;  /* 0x0014900e01007387 */ /* 0x004fe80000100a00 */
[----:B------:R-:W-:Y:S04]  /*1b160*/  STL.64 [R1+0x1488], R12 ;  /* 0x0014880c01007387 */ /* 0x000fe80000100a00 */
[----:B------:R-:W2:Y:S04]  /*1b170*/  LDL.LU R23, [R1+0x478] ;  /* 0x0004780001177983 */ /* 0x000ea80000300800 */
        /* <DEDUP_REMOVED lines=20> */
[----:B------:R-:W3:Y:S04]  /*1b2c0*/  LDL.LU R7, [R1+0x444] ;  /* 0x0004440001077983 */ /* 0x000ee80000300800 */
[----:B------:R-:W4:Y:S04]  /*1b2d0*/  LDL.LU R16, [R1+0x440] ;  /* 0x0004400001107983 */ /* 0x000f280000300800 */
[----:B------:R-:W2:Y:S04]  /*1b2e0*/  LDL.LU R29, [R1+0x44c] ;  /* 0x00044c00011d7983 */ /* 0x000ea80000300800 */
[----:B------:R-:W4:Y:S04]  /*1b2f0*/  LDL.LU R17, [R1+0x448] ;  /* 0x0004480001117983 */ /* 0x000f280000300800 */
[----:B------:R-:W2:Y:S04]  /*1b300*/  LDL.LU R28, [R1+0x454] ;  /* 0x00045400011c7983 */ /* 0x000ea80000300800 */
[----:B------:R-:W2:Y:S04]  /*1b310*/  LDL.LU R18, [R1+0x450] ;  /* 0x0004500001127983 */ /* 0x000ea80000300800 */
[----:B------:R-:W2:Y:S04]  /*1b320*/  LDL.LU R0, [R1+0x45c] ;  /* 0x00045c0001007983 */ /* 0x000ea80000300800 */
[----:B------:R-:W2:Y:S04]  /*1b330*/  LDL.LU R19, [R1+0x458] ;  /* 0x0004580001137983 */ /* 0x000ea80000300800 */
[----:B--2---:R-:W-:Y:S04]  /*1b340*/  STL.64 [R1+0x1480], R18 ;  /* 0x0014801201007387 */ /* 0x004fe80000100a00 */
[----:B----4-:R0:W-:Y:S04]  /*1b350*/  STL.64 [R1+0x1478], R16 ;  /* 0x0014781001007387 */ /* 0x0101e80000100a00 */
[----:B0-----:R-:W2:Y:S04]  /*1b360*/  LDL.LU R16, [R1+0x140] ;  /* 0x0001400001107983 */ /* 0x001ea80000300800 */
[----:B------:R-:W2:Y:S04]  /*1b370*/  LDL.LU R17, [R1+0x144] ;  /* 0x0001440001117983 */ /* 0x000ea80000300800 */
[----:B------:R-:W2:Y:S04]  /*1b380*/  LDL.LU R18, [R1+0x148] ;  /* 0x0001480001127983 */ /* 0x000ea80000300800 */
[----:B------:R-:W2:Y:S04]  /*1b390*/  LDL.LU R19, [R1+0x14c] ;  /* 0x00014c0001137983 */ /* 0x000ea80000300800 */
[----:B------:R-:W-:Y:S04]  /*1b3a0*/  STL.64 [R1+0x1440], R22 ;  /* 0x0014401601007387 */ /* 0x000fe80000100a00 */
[----:B------:R0:W-:Y:S04]  /*1b3b0*/  STL.64 [R1+0x1438], R20 ;  /* 0x0014381401007387 */ /* 0x0001e80000100a00 */
[----:B0-----:R-:W4:Y:S04]  /*1b3c0*/  LDL.LU R20, [R1+0x1b0] ;  /* 0x0001b00001147983 */ /* 0x001f280000300800 */
[----:B------:R-:W4:Y:S04]  /*1b3d0*/  LDL.LU R21, [R1+0x1b4] ;  /* 0x0001b40001157983 */ /* 0x000f280000300800 */
[----:B------:R-:W2:Y:S04]  /*1b3e0*/  LDL.LU R22, [R1+0x1b8] ;  /* 0x0001b80001167983 */ /* 0x000ea80000300800 */
[----:B------:R-:W2:Y:S01]  /*1b3f0*/  LDL.LU R23, [R1+0x1bc] ;  /* 0x0001bc0001177983 */ /* 0x000ea20000300800 */
[----:B------:R-:W-:-:S02]  /*1b400*/  F2FP.F16.E4M3.UNPACK_B R24, R24 ;  /* 0x00000018ff18723e */ /* 0x000fc400020006ff */
[----:B------:R-:W-:Y:S02]  /*1b410*/  F2FP.F16.E4M3.UNPACK_B R25, R25 ;  /* 0x00000019ff19723e */ /* 0x000fe400020006ff */
[----:B------:R-:W-:Y:S02]  /*1b420*/  F2FP.F16.E4M3.UNPACK_B R26, R26 ;  /* 0x0000001aff1a723e */ /* 0x000fe400020006ff */
[----:B------:R-:W-:Y:S01]  /*1b430*/  F2FP.F16.E4M3.UNPACK_B R27, R27 ;  /* 0x0000001bff1b723e */ /* 0x000fe200020006ff */
[----:B--2---:R-:W-:Y:S04]  /*1b440*/  STL.64 [R1+0x1450], R22 ;  /* 0x0014501601007387 */ /* 0x004fe80000100a00 */
[----:B----4-:R0:W-:Y:S04]  /*1b450*/  STL.64 [R1+0x1448], R20 ;  /* 0x0014481401007387 */ /* 0x0101e80000100a00 */
[----:B0-----:R-:W2:Y:S04]  /*1b460*/  LDL.LU R20, [R1+0x1c0] ;  /* 0x0001c00001147983 */ /* 0x001ea80000300800 */
[----:B------:R-:W2:Y:S04]  /*1b470*/  LDL.LU R21, [R1+0x1c4] ;  /* 0x0001c40001157983 */ /* 0x000ea80000300800 */
[----:B------:R-:W4:Y:S04]  /*1b480*/  LDL.LU R22, [R1+0x1c8] ;  /* 0x0001c80001167983 */ /* 0x000f280000300800 */
[----:B------:R-:W4:Y:S01]  /*1b490*/  LDL.LU R23, [R1+0x1cc] ;  /* 0x0001cc0001177983 */ /* 0x000f220000300800 */
[C---:B------:R-:W-:Y:S03]  /*1b4a0*/  HMMA.16816.F32 R12, R24.reuse, R4, R12 ;  /* 0x00000004180c723c */ /* 0x040fe6000000180c */
[----:B----4-:R-:W-:Y:S04]  /*1b4b0*/  STL.64 [R1+0x1460], R22 ;  /* 0x0014601601007387 */ /* 0x010fe80000100a00 */
[----:B--2---:R0:W-:Y:S04]  /*1b4c0*/  STL.64 [R1+0x1458], R20 ;  /* 0x0014581401007387 */ /* 0x0041e80000100a00 */
[----:B0-----:R-:W2:Y:S04]  /*1b4d0*/  LDL.LU R20, [R1+0xe0] ;  /* 0x0000e00001147983 */ /* 0x001ea80000300800 */
[----:B------:R-:W2:Y:S04]  /*1b4e0*/  LDL.LU R21, [R1+0xe4] ;  /* 0x0000e40001157983 */ /* 0x000ea80000300800 */
[----:B------:R-:W2:Y:S04]  /*1b4f0*/  LDL.LU R22, [R1+0xe8] ;  /* 0x0000e80001167983 */ /* 0x000ea80000300800 */
[----:B------:R-:W2:Y:S04]  /*1b500*/  LDL.LU R23, [R1+0xec] ;  /* 0x0000ec0001177983 */ /* 0x000ea80000300800 */
[----:B------:R-:W4:Y:S04]  /*1b510*/  LDL.LU R8, [R1+0x130] ;  /* 0x0001300001087983 */ /* 0x000f280000300800 */
[----:B------:R-:W4:Y:S04]  /*1b520*/  LDL.LU R9, [R1+0x134] ;  /* 0x0001340001097983 */ /* 0x000f280000300800 */
[----:B------:R-:W4:Y:S04]  /*1b530*/  LDL.LU R10, [R1+0x138] ;  /* 0x00013800010a7983 */ /* 0x000f280000300800 */
[----:B------:R-:W4:Y:S04]  /*1b540*/  LDL.LU R11, [R1+0x13c] ;  /* 0x00013c00010b7983 */ /* 0x000f280000300800 */
        /* <DEDUP_REMOVED lines=15> */
[----:B------:R-:W3:Y:S02]  /*1b640*/  LDL.LU.64 R16, [R1+0x1478] ;  /* 0x0014780001107983 */ /* 0x000ee40000300a00 */
[----:B---3--:R-:W-:-:S02]  /*1b650*/  IMAD R16, R16, 0x100, R7 ;  /* 0x0000010010107824 */ /* 0x008fc400078e0207 */
[----:B------:R-:W3:Y:S01]  /*1b660*/  LDL.LU R7, [R1+0x1474] ;  /* 0x0014740001077983 */ /* 0x000ee20000300800 */
[----:B------:R-:W-:-:S03]  /*1b670*/  IMAD R17, R17, 0x100, R29 ;  /* 0x0000010011117824 */ /* 0x000fc600078e021d */
[----:B------:R-:W4:Y:S01]  /*1b680*/  LDL.LU R29, [R1+0x1470] ;  /* 0x00147000011d7983 */ /* 0x000f220000300800 */
[----:B--2---:R-:W-:Y:S02]  /*1b690*/  IMAD R18, R18, 0x100, R28 ;  /* 0x0000010012127824 */ /* 0x004fe400078e021c */
[----:B------:R-:W-:Y:S01]  /*1b6a0*/  IMAD R19, R19, 0x100, R0 ;  /* 0x0000010013137824 */ /* 0x000fe200078e0200 */
[----:B------:R-:W2:Y:S04]  /*1b6b0*/  LDL.LU R28, [R1+0x146c] ;  /* 0x00146c00011c7983 */ /* 0x000ea80000300800 */
[----:B------:R-:W2:Y:S01]  /*1b6c0*/  LDL.LU R0, [R1+0x1468] ;  /* 0x0014680001007983 */ /* 0x000ea20000300800 */
[----:B---3--:R-:W-:Y:S03]  /*1b6d0*/  HMMA.16816.F32 R24, R24, R6, R20 ;  /* 0x000000061818723c */ /* 0x008fe60000001814 */
[----:B------:R-:W3:Y:S04]  /*1b6e0*/  LDL.LU.64 R22, [R1+0x1460] ;  /* 0x0014600001167983 */ /* 0x000ee80000300a00 */
[----:B------:R-:W3:Y:S01]  /*1b6f0*/  LDL.LU.64 R20, [R1+0x1458] ;  /* 0x0014580001147983 */ /* 0x000ee20000300a00 */
[----:B------:R-:W-:-:S02]  /*1b700*/  F2FP.F16.E4M3.UNPACK_B R16, R16 ;  /* 0x00000010ff10723e */ /* 0x000fc400020006ff */
[----:B------:R-:W-:Y:S02]  /*1b710*/  F2FP.F16.E4M3.UNPACK_B R17, R17 ;  /* 0x00000011ff11723e */ /* 0x000fe400020006ff */
[----:B------:R-:W-:Y:S02]  /*1b720*/  F2FP.F16.E4M3.UNPACK_B R18, R18 ;  /* 0x00000012ff12723e */ /* 0x000fe400020006ff */
[----:B------:R-:W-:-:S05]  /*1b730*/  F2FP.F16.E4M3.UNPACK_B R19, R19 ;  /* 0x00000013ff13723e */ /* 0x000fca00020006ff */
[----:B------:R0:W-:Y:S04]  /*1b740*/  STL [R1+0x1274], R24 ;  /* 0x0012741801007387 */ /* 0x0001e80000100800 */
[----:B0-----:R-:W2:Y:S04]  /*1b750*/  LDL.LU R24, [R1+0x46c] ;  /* 0x00046c0001187983 */ /* 0x001ea80000300800 */
[----:B------:R0:W-:Y:S04]  /*1b760*/  STL [R1+0x1270], R25 ;  /* 0x0012701901007387 */ /* 0x0001e80000100800 */
[----:B0-----:R-:W2:Y:S04]  /*1b770*/  LDL.LU R25, [R1+0x464] ;  /* 0x0004640001197983 */ /* 0x001ea80000300800 */
[----:B------:R-:W-:Y:S04]  /*1b780*/  STL [R1+0x126c], R26 ;  /* 0x00126c1a01007387 */ /* 0x000fe80000100800 */
[----:B------:R-:W-:Y:S01]  /*1b790*/  STL [R1+0x1268], R27 ;  /* 0x0012681b01007387 */ /* 0x000fe20000100800 */
        /* <DEDUP_REMOVED lines=17> */
[----:B------:R-:W2:Y:S01]  /*1b8b0*/  LDL.LU.64 R20, [R1+0x1428] ;  /* 0x0014280001147983 */ /* 0x000ea20000300a00 */
[----:B---3--:R-:W-:-:S02]  /*1b8c0*/  IMAD R23, R23, 0x100, R14 ;  /* 0x0000010017177824 */ /* 0x008fc400078e020e */
[----:B------:R-:W-:Y:S01]  /*1b8d0*/  IMAD R22, R22, 0x100, R15 ;  /* 0x0000010016167824 */ /* 0x000fe200078e020f */
[----:B------:R-:W3:Y:S04]  /*1b8e0*/  LDL.LU R14, [R1+0x490] ;  /* 0x00049000010e7983 */ /* 0x000ee80000300800 */
[----:B------:R-:W3:Y:S01]  /*1b8f0*/  LDL.LU R15, [R1+0x498] ;  /* 0x00049800010f7983 */ /* 0x000ee20000300800 */
[----:B--2---:R-:W-:Y:S02]  /*1b900*/  IMAD R21, R21, 0x100, R24 ;  /* 0x0000010015157824 */ /* 0x004fe400078e0218 */
[----:B------:R-:W-:Y:S02]  /*1b910*/  IMAD R20, R20, 0x100, R25 ;  /* 0x0000010014147824 */ /* 0x000fe400078e0219 */
[----:B------:R-:W-:Y:S01]  /*1b920*/  IMAD.MOV.U32 R27, RZ, RZ, R0 ;  /* 0x000000ffff1b7224 */ /* 0x000fe200078e0000 */
[----:B---3--:R-:W-:Y:S04]  /*1b930*/  STL.64 [R1+0x1408], R14 ;  /* 0x0014080e01007387 */ /* 0x008fe80000100a00 */
[----:B------:R0:W-:Y:S04]  /*1b940*/  STL.64 [R1+0x1400], R12 ;  /* 0x0014000c01007387 */ /* 0x0001e80000100a00 */
[----:B------:R-:W2:Y:S04]  /*1b950*/  LDL.LU R24, [R1+0x1e0] ;  /* 0x0001e00001187983 */ /* 0x000ea80000300800 */
[----:B------:R-:W2:Y:S04]  /*1b960*/  LDL.LU R25, [R1+0x1e4] ;  /* 0x0001e40001197983 */ /* 0x000ea80000300800 */
[----:B------:R-:W3:Y:S04]  /*1b970*/  LDL.LU R26, [R1+0x1e8] ;  /* 0x0001e800011a7983 */ /* 0x000ee80000300800 */
[----:B------:R-:W2:Y:S04]  /*1b980*/  LDL.LU R0, [R1+0x1420] ;  /* 0x0014200001007983 */ /* 0x000ea80000300800 */
[----:B0-----:R-:W2:Y:S04]  /*1b990*/  LDL.LU R12, [R1+0x180] ;  /* 0x00018000010c7983 */ /* 0x001ea80000300800 */
[----:B------:R-:W2:Y:S04]  /*1b9a0*/  LDL.LU R13, [R1+0x184] ;  /* 0x00018400010d7983 */ /* 0x000ea80000300800 */
[----:B------:R-:W2:Y:S04]  /*1b9b0*/  LDL.LU R14, [R1+0x188] ;  /* 0x00018800010e7983 */ /* 0x000ea80000300800 */
[----:B------:R-:W2:Y:S01]  /*1b9c0*/  LDL.LU R15, [R1+0x18c] ;  /* 0x00018c00010f7983 */ /* 0x000ea20000300800 */
[----:B------:R-:W-:-:S02]  /*1b9d0*/  F2FP.F16.E4M3.UNPACK_B R20, R20 ;  /* 0x00000014ff14723e */ /* 0x000fc400020006ff */
[----:B------:R-:W-:Y:S01]  /*1b9e0*/  F2FP.F16.E4M3.UNPACK_B R21, R21 ;  /* 0x00000015ff15723e */ /* 0x000fe200020006ff */
[----:B--2---:R-:W-:Y:S04]  /*1b9f0*/  STL.64 [R1+0x1418], R14 ;  /* 0x0014180e01007387 */ /* 0x004fe80000100a00 */
[----:B------:R0:W-:Y:S04]  /*1ba00*/  STL.64 [R1+0x1410], R12 ;  /* 0x0014100c01007387 */ /* 0x0001e80000100a00 */
[----:B0-----:R-:W2:Y:S04]  /*1ba10*/  LDL.LU R12, [R1+0x190] ;  /* 0x00019000010c7983 */ /* 0x001ea80000300800 */
[----:B------:R-:W2:Y:S04]  /*1ba20*/  LDL.LU R13, [R1+0x194] ;  /* 0x00019400010d7983 */ /* 0x000ea80000300800 */
[----:B------:R-:W2:Y:S04]  /*1ba30*/  LDL.LU R14, [R1+0x198] ;  /* 0x00019800010e7983 */ /* 0x000ea80000300800 */
[----:B------:R-:W2:Y:S04]  /*1ba40*/  LDL.LU R15, [R1+0x19c] ;  /* 0x00019c00010f7983 */ /* 0x000ea80000300800 */
[----:B---3--:R-:W-:Y:S04]  /*1ba50*/  STL.64 [R1+0x13e8], R26 ;  /* 0x0013e81a01007387 */ /* 0x008fe80000100a00 */
[----:B------:R0:W-:Y:S04]  /*1ba60*/  STL.64 [R1+0x13e0], R24 ;  /* 0x0013e01801007387 */ /* 0x0001e80000100a00 */
[----:B0-----:R-:W3:Y:S04]  /*1ba70*/  LDL.LU R24, [R1+0x120] ;  /* 0x0001200001187983 */ /* 0x001ee80000300800 */
[----:B------:R-:W3:Y:S04]  /*1ba80*/  LDL.LU R25, [R1+0x124] ;  /* 0x0001240001197983 */ /* 0x000ee80000300800 */
[----:B------:R-:W3:Y:S04]  /*1ba90*/  LDL.LU R26, [R1+0x128] ;  /* 0x00012800011a7983 */ /* 0x000ee80000300800 */
[----:B------:R-:W3:Y:S01]  /*1baa0*/  LDL.LU R27, [R1+0x12c] ;  /* 0x00012c00011b7983 */ /* 0x000ee20000300800 */
[----:B------:R-:W-:-:S02]  /*1bab0*/  F2FP.F16.E4M3.UNPACK_B R22, R22 ;  /* 0x00000016ff16723e */ /* 0x000fc400020006ff */
[----:B------:R-:W-:Y:S01]  /*1bac0*/  F2FP.F16.E4M3.UNPACK_B R23, R23 ;  /* 0x00000017ff17723e */ /* 0x000fe200020006ff */
[----:B----4-:R-:W-:Y:S08]  /*1bad0*/  HMMA.16816.F32 R16, R16, R6, R8 ;  /* 0x000000061010723c */ /* 0x010ff00000001808 */
[----:B--2---:R-:W-:Y:S01]  /*1bae0*/  HMMA.16816.F32 R12, R20, R4, R12 ;  /* 0x00000004140c723c */ /* 0x004fe2000000180c */
[----:B---3--:R-:W-:Y:S04]  /*1baf0*/  STL.64 [R1+0x13f8], R26 ;  /* 0x0013f81a01007387 */ /* 0x008fe80000100a00 */
[----:B------:R0:W-:Y:S04]  /*1bb00*/  STL.64 [R1+0x13f0], R24 ;  /* 0x0013f01801007387 */ /* 0x0001e80000100a00 */
[----:B0-----:R-:W2:Y:S04]  /*1bb10*/  LDL.LU R24, [R1+0x170] ;  /* 0x0001700001187983 */ /* 0x001ea80000300800 */
[----:B------:R-:W2:Y:S04]  /*1bb20*/  LDL.LU R25, [R1+0x174] ;  /* 0x0001740001197983 */ /* 0x000ea80000300800 */
[----:B------:R-:W2:Y:S04]  /*1bb30*/  LDL.LU R26, [R1+0x178] ;  /* 0x00017800011a7983 */ /* 0x000ea80000300800 */
[----:B------:R-:W3:Y:S04]  /*1bb40*/  LDL R8, [R1+0x2b8] ;  /* 0x0002b80001087983 */ /* 0x000ee80000100800 */
[----:B------:R-:W4:Y:S04]  /*1bb50*/  LDL R9, [R1+0x2bc] ;  /* 0x0002bc0001097983 */ /* 0x000f280000100800 */
[----:B------:R-:W2:Y:S04]  /*1bb60*/  LDL R10, [R1+0x2d8] ;  /* 0x0002d800010a7983 */ /* 0x000ea80000100800 */
[----:B------:R-:W2:Y:S04]  /*1bb70*/  LDL R11, [R1+0x2dc] ;  /* 0x0002dc00010b7983 */ /* 0x000ea80000100800 */
[----:B------:R0:W-:Y:S01]  /*1bb80*/  STL.64 [R1+0x1240], R18 ;  /* 0x0012401201007387 */ /* 0x0001e20000100a00 */
[----:B------:R-:W-:-:S02]  /*1bb90*/  IMAD.MOV.U32 R27, RZ, RZ, R0 ;  /* 0x000000ffff1b7224 */ /* 0x000fc400078e0000 */
[----:B------:R-:W-:Y:S01]  /*1bba0*/  IMAD.MOV.U32 R0, RZ, RZ, R15 ;  /* 0x000000ffff007224 */ /* 0x000fe200078e000f */
[----:B0-----:R-:W2:Y:S04]  /*1bbb0*/  LDL R18, [R1+0x2c8] ;  /* 0x0002c80001127983 */ /* 0x001ea80000100800 */
[----:B------:R-:W2:Y:S04]  /*1bbc0*/  LDL R19, [R1+0x2cc] ;  /* 0x0002cc0001137983 */ /* 0x000ea80000100800 */
[----:B------:R0:W-:Y:S04]  /*1bbd0*/  STL.64 [R1+0x1238], R16 ;  /* 0x0012381001007387 */ /* 0x0001e80000100a00 */
[----:B0-----:R-:W2:Y:S04]  /*1bbe0*/  LDL.LU R16, [R1+0x494] ;  /* 0x0004940001107983 */ /* 0x001ea80000300800 */
[----:B------:R-:W2:Y:S04]  /*1bbf0*/  LDL.LU R17, [R1+0x49c] ;  /* 0x00049c0001117983 */ /* 0x000ea80000300800 */
[----:B------:R-:W-:Y:S04]  /*1bc00*/  STL.64 [R1+0xa0], R12 ;  /* 0x0000a00c01007387 */ /* 0x000fe80000100a00 */
[----:B------:R0:W-:Y:S04]  /*1bc10*/  STL [R1+0xa8], R14 ;  /* 0x0000a80e01007387 */ /* 0x0001e80000100800 */
[----:B0-----:R-:W2:Y:S04]  /*1bc20*/  LDL.LU.64 R14, [R1+0x1418] ;  /* 0x00141800010e7983 */ /* 0x001ea80000300a00 */
[----:B------:R-:W2:Y:S04]  /*1bc30*/  LDL.LU.64 R12, [R1+0x1410] ;  /* 0x00141000010c7983 */ /* 0x000ea80000300a00 */
[----:B------:R-:W3:Y:S04]  /*1bc40*/  LDL.LU R4, [R1+0x48c] ;  /* 0x00048c0001047983 */ /* 0x000ee80000300800 */
[----:B------:R-:W3:Y:S04]  /*1bc50*/  LDL.LU R5, [R1+0x488] ;  /* 0x0004880001057983 */ /* 0x000ee80000300800 */
[----:B------:R-:W-:Y:S01]  /*1bc60*/  STL [R1+0x12a8], R0 ;  /* 0x0012a80001007387 */ /* 0x000fe20000100800 */
[----:B--2---:R-:W-:-:S15]  /*1bc70*/  HMMA.16816.F32 R12, R20, R2, R12 ;  /* 0x00000002140c723c */ /* 0x004fde000000180c */
[----:B------:R-:W-:-:S04]  /*1bc80*/  NOP ;  /* 0x0000000000007918 */ /* 0x000fc80000000000 */
[----:B------:R-:W-:Y:S04]  /*1bc90*/  STL.64 [R1+0x90], R12 ;  /* 0x0000900c01007387 */ /* 0x000fe80000100a00 */
[----:B------:R0:W-:Y:S04]  /*1bca0*/  STL.64 [R1+0x98], R14 ;  /* 0x0000980e01007387 */ /* 0x0001e80000100a00 */
[----:B0-----:R-:W2:Y:S04]  /*1bcb0*/  LDL.LU.64 R14, [R1+0x1408] ;  /* 0x00140800010e7983 */ /* 0x001ea80000300a00 */
[----:B------:R-:W2:Y:S04]  /*1bcc0*/  LDL.LU.64 R12, [R1+0x1400] ;  /* 0x00140000010c7983 */ /* 0x000ea80000300a00 */
[----:B------:R-:W3:Y:S04]  /*1bcd0*/  LDL.LU R2, [R1+0x484] ;  /* 0x0004840001027983 */ /* 0x000ee80000300800 */
[----:B------:R-:W3:Y:S01]  /*1bce0*/  LDL.LU R3, [R1+0x480] ;  /* 0x0004800001037983 */ /* 0x000ee20000300800 */
[----:B--2---:R-:W-:-:S15]  /*1bcf0*/  HMMA.16816.F32 R24, R20, R12, R24 ;  /* 0x0000000c1418723c */ /* 0x004fde0000001818 */
[----:B------:R-:W-:-:S04]  /*1bd00*/  NOP ;  /* 0x0000000000007918 */ /* 0x000fc80000000000 */
[----:B------:R-:W-:Y:S04]  /*1bd10*/  STL.64 [R1+0x80], R24 ;  /* 0x0000801801007387 */ /* 0x000fe80000100a00 */
[----:B------:R0:W-:Y:S01]  /*1bd20*/  STL [R1+0x88], R26 ;  /* 0x0000881a01007387 */ /* 0x0001e20000100800 */
[----:B------:R-:W-:-:S03]  /*1bd30*/  IMAD.MOV.U32 R0, RZ, RZ, R27 ;  /* 0x000000ffff007224 */ /* 0x000fc600078e001b */
[----:B0-----:R-:W2:Y:S04]  /*1bd40*/  LDL.LU.64 R26, [R1+0x13f8] ;  /* 0x0013f800011a7983 */ /* 0x001ea80000300a00 */
[----:B------:R-:W2:Y:S04]  /*1bd50*/  LDL.LU.64 R24, [R1+0x13f0] ;  /* 0x0013f00001187983 */ /* 0x000ea80000300a00 */
[----:B------:R-:W-:Y:S01]  /*1bd60*/  STL [R1+0x12f0], R0 ;  /* 0x0012f00001007387 */ /* 0x000fe20000100800 */
[----:B--2---:R-:W-:Y:S03]  /*1bd70*/  HMMA.16816.F32 R20, R20, R6, R24 ;  /* 0x000000061414723c */ /* 0x004fe60000001818 */
[----:B------:R-:W2:Y:S04]  /*1bd80*/  LDL.LU.64 R26, [R1+0x13e8] ;  /* 0x0013e800011a7983 */ /* 0x000ea80000300a00 */
[----:B------:R-:W2:-:S12]  /*1bd90*/  LDL.LU.64 R24, [R1+0x13e0] ;  /* 0x0013e00001187983 */ /* 0x000e980000300a00 */
[----:B------:R0:W-:Y:S04]  /*1bda0*/  STL [R1+0x1234], R20 ;  /* 0x0012341401007387 */ /* 0x0001e80000100800 */
[----:B------:R1:W-:Y:S04]  /*1bdb0*/  STL [R1+0x1230], R21 ;  /* 0x0012301501007387 */ /* 0x0003e80000100800 */
[----:B------:R1:W-:Y:S04]  /*1bdc0*/  STL [R1+0x122c], R22 ;  /* 0x00122c1601007387 */ /* 0x0003e80000100800 */
[----:B------:R3:W-:Y:S04]  /*1bdd0*/  STL [R1+0x1228], R23 ;  /* 0x0012281701007387 */ /* 0x0007e80000100800 */
[----:B0-----:R-:W2:Y:S04]  /*1bde0*/  LDL.LU R20, [R1+0x1d0] ;  /* 0x0001d00001147983 */ /* 0x001ea80000300800 */
[----:B-1----:R-:W2:Y:S04]  /*1bdf0*/  LDL.LU R21, [R1+0x1d4] ;  /* 0x0001d40001157983 */ /* 0x002ea80000300800 */
[----:B------:R-:W2:Y:S04]  /*1be00*/  LDL.LU R22, [R1+0x1d8] ;  /* 0x0001d80001167983 */ /* 0x000ea80000300800 */
[----:B---3--:R-:W3:Y:S01]  /*1be10*/  LDL.LU R23, [R1+0x1dc] ;  /* 0x0001dc0001177983 */ /* 0x008ee20000300800 */
[----:B------:R-:W-:-:S02]  /*1be20*/  IMAD R12, R3, 0x100, R2 ;  /* 0x00000100030c7824 */ /* 0x000fc400078e0202 */
[----:B------:R-:W-:Y:S02]  /*1be30*/  IMAD R13, R5, 0x100, R4 ;  /* 0x00000100050d7824 */ /* 0x000fe400078e0204 */
[----:B------:R-:W-:Y:S02]  /*1be40*/  IMAD R14, R14, 0x100, R16 ;  /* 0x000001000e0e7824 */ /* 0x000fe400078e0210 */
[----:B------:R-:W-:Y:S01]  /*1be50*/  IMAD R15, R15, 0x100, R17 ;  /* 0x000001000f0f7824 */ /* 0x000fe200078e0211 */
[----:B------:R-:W-:Y:S02]  /*1be60*/  F2FP.F16.E4M3.UNPACK_B R8, R8 ;  /* 0x00000008ff08723e */ /* 0x000fe400020006ff */
[----:B------:R-:W-:Y:S02]  /*1be70*/  F2FP.F16.E4M3.UNPACK_B R12, R12 ;  /* 0x0000000cff0c723e */ /* 0x000fe400020006ff */
[----:B------:R-:W-:Y:S02]  /*1be80*/  F2FP.F16.E4M3.UNPACK_B R13, R13 ;  /* 0x0000000dff0d723e */ /* 0x000fe400020006ff */
[----:B------:R-:W-:-:S02]  /*1be90*/  F2FP.F16.E4M3.UNPACK_B R14, R14 ;  /* 0x0000000eff0e723e */ /* 0x000fc400020006ff */
[----:B------:R-:W-:Y:S02]  /*1bea0*/  F2FP.F16.E4M3.UNPACK_B R15, R15 ;  /* 0x0000000fff0f723e */ /* 0x000fe400020006ff */
[----:B----4-:R-:W-:Y:S02]  /*1beb0*/  F2FP.F16.E4M3.UNPACK_B R9, R9 ;  /* 0x00000009ff09723e */ /* 0x010fe400020006ff */
[----:B------:R-:W-:Y:S02]  /*1bec0*/  F2FP.F16.E4M3.UNPACK_B R6, R18 ;  /* 0x00000012ff06723e */ /* 0x000fe400020006ff */
[----:B------:R-:W-:Y:S01]  /*1bed0*/  F2FP.F16.E4M3.UNPACK_B R7, R19 ;  /* 0x00000013ff07723e */ /* 0x000fe200020006ff */
[----:B------:R-:W-:Y:S04]  /*1bee0*/  STL [R1+0x13b4], R8 ;  /* 0x0013b40801007387 */ /* 0x000fe80000100800 */
[----:B------:R-:W-:Y:S02]  /*1bef0*/  STL [R1+0x13b0], R9 ;  /* 0x0013b00901007387 */ /* 0x000fe40000100800 */
[C---:B--2---:R-:W-:Y:S08]  /*1bf00*/  HMMA.16816.F32 R16, R12.reuse, R6, R24 ;  /* 0x000000060c10723c */ /* 0x044ff00000001818 */
[----:B---3--:R-:W-:-:S15]  /*1bf10*/  HMMA.16816.F32 R20, R12, R8, R20 ;  /* 0x000000080c14723c */ /* 0x008fde0000001814 */
[----:B------:R-:W-:-:S04]  /*1bf20*/  NOP ;  /* 0x0000000000007918 */ /* 0x000fc80000000000 */
[----:B------:R-:W-:Y:S04]  /*1bf30*/  STL.64 [R1+0x170], R20 ;  /* 0x0001701401007387 */ /* 0x000fe80000100a00 */
[----:B------:R-:W-:Y:S04]  /*1bf40*/  STL.64 [R1+0x178], R22 ;  /* 0x0001781601007387 */ /* 0x000fe80000100a00 */
[----:B------:R-:W-:Y:S04]  /*1bf50*/  STL [R1+0x13bc], R6 ;  /* 0x0013bc0601007387 */ /* 0x000fe80000100800 */
[----:B------:R-:W-:Y:S04]  /*1bf60*/  STL [R1+0x13b8], R7 ;  /* 0x0013b80701007387 */ /* 0x000fe80000100800 */
[----:B------:R0:W-:Y:S04]  /*1bf70*/  STL.64 [R1+0x1f0], R16 ;  /* 0x0001f01001007387 */ /* 0x0001e80000100a00 */
[----:B------:R1:W-:Y:S04]  /*1bf80*/  STL.64 [R1+0x1f8], R18 ;  /* 0x0001f81201007387 */ /* 0x0003e80000100a00 */
[----:B0-----:R-:W2:Y:S04]  /*1bf90*/  LDL.LU R16, [R1+0x260] ;  /* 0x0002600001107983 */ /* 0x001ea80000300800 */
[----:B------:R-:W2:Y:S01]  /*1bfa0*/  LDL.LU R17, [R1+0x264] ;  /* 0x0002640001117983 */ /* 0x000ea20000300800 */
[----:B-1----:R-:W-:-:S02]  /*1bfb0*/  IMAD.MOV.U32 R18, RZ, RZ, R28 ;  /* 0x000000ffff127224 */ /* 0x002fc400078e001c */
[----:B------:R-:W-:Y:S01]  /*1bfc0*/  IMAD.MOV.U32 R19, RZ, RZ, R29 ;  /* 0x000000ffff137224 */ /* 0x000fe200078e001d */
[----:B------:R-:W3:Y:S04]  /*1bfd0*/  LDL.LU R28, [R1+0x13d8] ;  /* 0x0013d800011c7983 */ /* 0x000ee80000300800 */
[----:B------:R-:W4:Y:S04]  /*1bfe0*/  LDL.LU R29, [R1+0x13d4] ;  /* 0x0013d400011d7983 */ /* 0x000f280000300800 */
[----:B------:R-:W2:Y:S04]  /*1bff0*/  LDL.LU R0, [R1+0x4f8] ;  /* 0x0004f80001007983 */ /* 0x000ea80000300800 */
[----:B--2---:R0:W-:Y:S04]  /*1c000*/  STL [R1+0x1360], R0 ;  /* 0x0013600001007387 */ /* 0x0041e80000100800 */
[----:B0-----:R-:W2:Y:S04]  /*1c010*/  LDL.LU R0, [R1+0x4f4] ;  /* 0x0004f40001007983 */ /* 0x001ea80000300800 */
[----:B--2---:R0:W-:Y:S04]  /*1c020*/  STL [R1+0x1364], R0 ;  /* 0x0013640001007387 */ /* 0x0041e80000100800 */
[----:B0-----:R-:W2:Y:S04]  /*1c030*/  LDL.LU R0, [R1+0x4ec] ;  /* 0x0004ec0001007983 */ /* 0x001ea80000300800 */
[----:B--2---:R0:W-:Y:S04]  /*1c040*/  STL [R1+0x1368], R0 ;  /* 0x0013680001007387 */ /* 0x0041e80000100800 */
[----:B0-----:R-:W2:Y:S04]  /*1c050*/  LDL.LU R0, [R1+0x4e4] ;  /* 0x0004e40001007983 */ /* 0x001ea80000300800 */
[----:B------:R-:W-:Y:S04]  /*1c060*/  STL.64 [R1+0x1358], R18 ;  /* 0x0013581201007387 */ /* 0x000fe80000100a00 */
[----:B------:R0:W-:Y:S04]  /*1c070*/  STL.64 [R1+0x1350], R16 ;  /* 0x0013501001007387 */ /* 0x0001e80000100a00 */
[----:B0-----:R-:W2:Y:S04]  /*1c080*/  LDL.LU R16, [R1+0x30] ;  /* 0x0000300001107983 */ /* 0x001ea80000300800 */
[----:B------:R-:W2:Y:S04]  /*1c090*/  LDL.LU R17, [R1+0x34] ;  /* 0x0000340001117983 */ /* 0x000ea80000300800 */
[----:B------:R-:W2:Y:S04]  /*1c0a0*/  LDL.LU R18, [R1+0x38] ;  /* 0x0000380001127983 */ /* 0x000ea80000300800 */
[----:B------:R-:W2:Y:S01]  /*1c0b0*/  LDL.LU R19, [R1+0x3c] ;  /* 0x00003c0001137983 */ /* 0x000ea20000300800 */
[----:B------:R-:W-:-:S02]  /*1c0c0*/  F2FP.F16.E4M3.UNPACK_B R4, R10 ;  /* 0x0000000aff04723e */ /* 0x000fc400020006ff */
[----:B------:R-:W-:Y:S01]  /*1c0d0*/  F2FP.F16.E4M3.UNPACK_B R5, R11 ;  /* 0x0000000bff05723e */ /* 0x000fe200020006ff */
[----:B--2---:R4:W-:Y:S04]  /*1c0e0*/  STL.64 [R1+0x1378], R18 ;  /* 0x0013781201007387 */ /* 0x0049e80000100a00 */
[----:B------:R0:W-:Y:S01]  /*1c0f0*/  STL.64 [R1+0x1370], R16 ;  /* 0x0013701001007387 */ /* 0x0001e20000100a00 */
[----:B----4-:R-:W-:-:S03]  /*1c100*/  IMAD.MOV.U32 R18, RZ, RZ, R29 ;  /* 0x000000ffff127224 */ /* 0x010fc600078e001d */
[----:B0-----:R-:W2:Y:S04]  /*1c110*/  LDL.LU R16, [R1+0x280] ;  /* 0x0002800001107983 */ /* 0x001ea80000300800 */
[----:B------:R-:W2:Y:S04]  /*1c120*/  LDL.LU R17, [R1+0x284] ;  /* 0x0002840001117983 */ /* 0x000ea80000300800 */
[----:B------:R-:W4:Y:S04]  /*1c130*/  LDL.LU R29, [R1+0x13d0] ;  /* 0x0013d000011d7983 */ /* 0x000f280000300800 */
[----:B------:R-:W2:Y:S04]  /*1c140*/  LDL R2, [R1+0x2e8] ;  /* 0x0002e80001027983 */ /* 0x000ea80000100800 */
[----:B------:R-:W2:Y:S04]  /*1c150*/  LDL R3, [R1+0x2ec] ;  /* 0x0002ec0001037983 */ /* 0x000ea80000100800 */
[----:B------:R-:W2:Y:S04]  /*1c160*/  LDL.LU R6, [R1+0x4a4] ;  /* 0x0004a40001067983 */ /* 0x000ea80000300800 */
[----:B------:R-:W2:Y:S04]  /*1c170*/  LDL.LU R10, [R1+0x4a0] ;  /* 0x0004a000010a7983 */ /* 0x000ea80000300800 */
[----:B------:R-:W2:Y:S04]  /*1c180*/  LDL.LU R7, [R1+0x4ac] ;  /* 0x0004ac0001077983 */ /* 0x000ea80000300800 */
[----:B------:R-:W2:Y:S01]  /*1c190*/  LDL.LU R11, [R1+0x4a8] ;  /* 0x0004a800010b7983 */ /* 0x000ea20000300800 */
[----:B---3--:R-:W-:-:S03]  /*1c1a0*/  IMAD.MOV.U32 R19, RZ, RZ, R28 ;  /* 0x000000ffff137224 */ /* 0x008fc600078e001c */
[----:B------:R-:W3:Y:S04]  /*1c1b0*/  LDL.LU R8, [R1+0x4d4] ;  /* 0x0004d40001087983 */ /* 0x000ee80000300800 */
[----:B------:R-:W3:Y:S04]  /*1c1c0*/  LDL.LU R28, [R1+0x4d0] ;  /* 0x0004d000011c7983 */ /* 0x000ee80000300800 */
[----:B------:R-:W3:Y:S04]  /*1c1d0*/  LDL.LU R9, [R1+0x4dc] ;  /* 0x0004dc0001097983 */ /* 0x000ee80000300800 */
[----:B--2---:R4:W-:Y:S04]  /*1c1e0*/  STL.64 [R1+0x13c8], R10 ;  /* 0x0013c80a01007387 */ /* 0x0049e80000100a00 */
[----:B---3--:R0:W-:Y:S01]  /*1c1f0*/  STL.64 [R1+0x13c0], R8 ;  /* 0x0013c00801007387 */ /* 0x0081e20000100a00 */
[----:B----4-:R-:W-:-:S03]  /*1c200*/  IMAD.MOV.U32 R11, RZ, RZ, R29 ;  /* 0x000000ffff0b7224 */ /* 0x010fc600078e001d */
[----:B0-----:R-:W2:Y:S04]  /*1c210*/  LDL.LU R8, [R1+0x200] ;  /* 0x0002000001087983 */ /* 0x001ea80000300800 */
[----:B------:R-:W2:Y:S04]  /*1c220*/  LDL.LU R9, [R1+0x204] ;  /* 0x0002040001097983 */ /* 0x000ea80000300800 */
[----:B------:R-:W2:Y:S04]  /*1c230*/  LDL.LU R10, [R1+0x208] ;  /* 0x00020800010a7983 */ /* 0x000ea80000300800 */
[----:B------:R-:W3:Y:S04]  /*1c240*/  LDL.LU R29, [R1+0x4d8] ;  /* 0x0004d800011d7983 */ /* 0x000ee80000300800 */
[----:B------:R-:W-:Y:S04]  /*1c250*/  STL.64 [R1+0x1388], R18 ;  /* 0x0013881201007387 */ /* 0x000fe80000100a00 */
[----:B------:R0:W-:Y:S04]  /*1c260*/  STL.64 [R1+0x1380], R16 ;  /* 0x0013801001007387 */ /* 0x0001e80000100a00 */
[----:B0-----:R-:W4:Y:S04]  /*1c270*/  LDL.LU R16, [R1+0x290] ;  /* 0x0002900001107983 */ /* 0x001f280000300800 */
[----:B------:R-:W4:Y:S04]  /*1c280*/  LDL.LU R17, [R1+0x294] ;  /* 0x0002940001117983 */ /* 0x000f280000300800 */
[----:B------:R-:W2:Y:S04]  /*1c290*/  LDL.LU R18, [R1+0x298] ;  /* 0x0002980001127983 */ /* 0x000ea80000300800 */
[----:B------:R-:W2:Y:S04]  /*1c2a0*/  LDL.LU R19, [R1+0x29c] ;  /* 0x00029c0001137983 */ /* 0x000ea80000300800 */
[----:B--2---:R-:W-:Y:S04]  /*1c2b0*/  STL.64 [R1+0x1398], R18 ;  /* 0x0013981201007387 */ /* 0x004fe80000100a00 */
[----:B----4-:R0:W-:Y:S04]  /*1c2c0*/  STL.64 [R1+0x1390], R16 ;  /* 0x0013901001007387 */ /* 0x0101e80000100a00 */
[----:B0-----:R-:W2:Y:S04]  /*1c2d0*/  LDL.LU R16, [R1+0x2a0] ;  /* 0x0002a00001107983 */ /* 0x001ea80000300800 */
[----:B------:R-:W2:Y:S04]  /*1c2e0*/  LDL.LU R17, [R1+0x2a4] ;  /* 0x0002a40001117983 */ /* 0x000ea80000300800 */
[----:B------:R-:W4:Y:S04]  /*1c2f0*/  LDL.LU R18, [R1+0x2a8] ;  /* 0x0002a80001127983 */ /* 0x000f280000300800 */
[----:B------:R-:W4:Y:S01]  /*1c300*/  LDL.LU R19, [R1+0x2ac] ;  /* 0x0002ac0001137983 */ /* 0x000f220000300800 */
[----:B------:R-:W-:Y:S03]  /*1c310*/  HMMA.16816.F32 R8, R12, R4, R8 ;  /* 0x000000040c08723c */ /* 0x000fe60000001808 */
        /* <DEDUP_REMOVED lines=10> */
[----:B------:R-:W3:Y:S04]  /*1c3c0*/  LDL.LU R24, [R1+0x250] ;  /* 0x0002500001187983 */ /* 0x000ee80000300800 */
[----:B------:R-:W3:Y:S04]  /*1c3d0*/  LDL.LU R25, [R1+0x254] ;  /* 0x0002540001197983 */ /* 0x000ee80000300800 */
[----:B------:R-:W3:Y:S04]  /*1c3e0*/  LDL.LU R26, [R1+0x258] ;  /* 0x00025800011a7983 */ /* 0x000ee80000300800 */
[----:B------:R-:W3:Y:S04]  /*1c3f0*/  LDL.LU R27, [R1+0x25c] ;  /* 0x00025c00011b7983 */ /* 0x000ee80000300800 */
[----:B------:R-:W-:Y:S04]  /*1c400*/  STL.64 [R1+0x200], R8 ;  /* 0x0002000801007387 */ /* 0x000fe80000100a00 */
[----:B------:R0:W-:Y:S04]  /*1c410*/  STL.64 [R1+0x208], R10 ;  /* 0x0002080a01007387 */ /* 0x0001e80000100a00 */
[----:B0-----:R-:W3:Y:S04]  /*1c420*/  LDL.LU.64 R10, [R1+0x13c8] ;  /* 0x0013c800010a7983 */ /* 0x001ee80000300a00 */
[----:B------:R-:W4:Y:S01]  /*1c430*/  LDL.LU.64 R8, [R1+0x13c0] ;  /* 0x0013c00001087983 */ /* 0x000f220000300a00 */
[----:B------:R-:W-:-:S02]  /*1c440*/  F2FP.F16.E4M3.UNPACK_B R2, R2 ;  /* 0x00000002ff02723e */ /* 0x000fc400020006ff */
[----:B------:R-:W-:-:S07]  /*1c450*/  F2FP.F16.E4M3.UNPACK_B R3, R3 ;  /* 0x00000003ff03723e */ /* 0x000fce00020006ff */
[----:B--2---:R-:W-:Y:S01]  /*1c460*/  HMMA.16816.F32 R12, R12, R2, R16 ;  /* 0x000000020c0c723c */ /* 0x004fe20000001810 */
[----:B---3--:R-:W-:Y:S02]  /*1c470*/  IMAD R10, R10, 0x100, R6 ;  /* 0x000001000a0a7824 */ /* 0x008fe400078e0206 */
[----:B------:R-:W-:Y:S01]  /*1c480*/  IMAD R11, R11, 0x100, R7 ;  /* 0x000001000b0b7824 */ /* 0x000fe200078e0207 */
[----:B------:R-:W2:Y:S04]  /*1c490*/  LDL.LU R6, [R1+0x13bc] ;  /* 0x0013bc0001067983 */ /* 0x000ea80000300800 */
[----:B------:R-:W2:Y:S01]  /*1c4a0*/  LDL.LU R7, [R1+0x13b8] ;  /* 0x0013b80001077983 */ /* 0x000ea20000300800 */
[----:B----4-:R-:W-:Y:S02]  /*1c4b0*/  IMAD R28, R28, 0x100, R8 ;  /* 0x000001001c1c7824 */ /* 0x010fe400078e0208 */
[----:B------:R-:W-:Y:S01]  /*1c4c0*/  IMAD R29, R29, 0x100, R9 ;  /* 0x000001001d1d7824 */ /* 0x000fe200078e0209 */
[----:B------:R-:W3:Y:S04]  /*1c4d0*/  LDL.LU R8, [R1+0x13b4] ;  /* 0x0013b40001087983 */ /* 0x000ee80000300800 */
[----:B------:R-:W3:Y:S04]  /*1c4e0*/  LDL.LU R9, [R1+0x13b0] ;  /* 0x0013b00001097983 */ /* 0x000ee80000300800 */
[----:B------:R-:W3:Y:S04]  /*1c4f0*/  LDL.LU.64 R18, [R1+0x13a8] ;  /* 0x0013a80001127983 */ /* 0x000ee80000300a00 */
[----:B------:R-:W3:Y:S04]  /*1c500*/  LDL.LU.64 R16, [R1+0x13a0] ;  /* 0x0013a00001107983 */ /* 0x000ee80000300a00 */
[----:B------:R0:W-:Y:S04]  /*1c510*/  STL.64 [R1+0x1b0], R12 ;  /* 0x0001b00c01007387 */ /* 0x0001e80000100a00 */
[----:B------:R1:W-:Y:S01]  /*1c520*/  STL.64 [R1+0x1b8], R14 ;  /* 0x0001b80e01007387 */ /* 0x0003e20000100a00 */
[----:B0-----:R-:W-:-:S02]  /*1c530*/  F2FP.F16.E4M3.UNPACK_B R12, R10 ;  /* 0x0000000aff0c723e */ /* 0x001fc400020006ff */
[----:B------:R-:W-:Y:S02]  /*1c540*/  F2FP.F16.E4M3.UNPACK_B R13, R11 ;  /* 0x0000000bff0d723e */ /* 0x000fe400020006ff */
[----:B-1----:R-:W-:Y:S02]  /*1c550*/  F2FP.F16.E4M3.UNPACK_B R14, R28 ;  /* 0x0000001cff0e723e */ /* 0x002fe400020006ff */
[----:B------:R-:W-:Y:S01]  /*1c560*/  F2FP.F16.E4M3.UNPACK_B R15, R29 ;  /* 0x0000001dff0f723e */ /* 0x000fe200020006ff */
[----:B------:R-:W4:Y:S04]  /*1c570*/  LDL.LU R10, [R1+0x4e0] ;  /* 0x0004e000010a7983 */ /* 0x000f280000300800 */
[----:B------:R-:W2:Y:S04]  /*1c580*/  LDL.LU R11, [R1+0x4e8] ;  /* 0x0004e800010b7983 */ /* 0x000ea80000300800 */
[----:B------:R-:W2:Y:S04]  /*1c590*/  LDL.LU R28, [R1+0x4f0] ;  /* 0x0004f000011c7983 */ /* 0x000ea80000300800 */
[----:B------:R-:W2:Y:S01]  /*1c5a0*/  LDL.LU R29, [R1+0x4fc] ;  /* 0x0004fc00011d7983 */ /* 0x000ea20000300800 */
[----:B---3--:R-:W-:-:S15]  /*1c5b0*/  HMMA.16816.F32 R16, R12, R8, R16 ;  /* 0x000000080c10723c */ /* 0x008fde0000001810 */
        /* <DEDUP_REMOVED lines=11> */
[----:B----4-:R-:W-:Y:S01]  /*1c670*/  IMAD R10, R10, 0x100, R0 ;  /* 0x000001000a0a7824 */ /* 0x010fe200078e0200 */
        /* <DEDUP_REMOVED lines=10> */
[----:B---3--:R-:W-:Y:S02]  /*1c720*/  IMAD R28, R28, 0x100, R0 ;  /* 0x000001001c1c7824 */ /* 0x008fe400078e0200 */
[----:B------:R-:W2:Y:S04]  /*1c730*/  LDL.LU R0, [R1+0x1360] ;  /* 0x0013600001007983 */ /* 0x000ea80000300800 */
[----:B------:R-:W3:Y:S04]  /*1c740*/  LDL.LU.64 R18, [R1+0x1358] ;  /* 0x0013580001127983 */ /* 0x000ee80000300a00 */
[----:B------:R-:W3:Y:S04]  /*1c750*/  LDL.LU.64 R16, [R1+0x1350] ;  /* 0x0013500001107983 */ /* 0x000ee80000300a00 */
[----:B------:R-:W-:Y:S04]  /*1c760*/  STL [R1+0x1344], R2 ;  /* 0x0013440201007387 */ /* 0x000fe80000100800 */
[----:B------:R-:W-:Y:S04]  /*1c770*/  STL [R1+0x1340], R3 ;  /* 0x0013400301007387 */ /* 0x000fe80000100800 */
[----:B------:R0:W-:Y:S04]  /*1c780*/  STL.64 [R1+0x160], R12 ;  /* 0x0001600c01007387 */ /* 0x0001e80000100a00 */
[----:B------:R1:W-:Y:S01]  /*1c790*/  STL.64 [R1+0x168], R14 ;  /* 0x0001680e01007387 */ /* 0x0003e20000100a00 */
[----:B0-----:R-:W-:-:S02]  /*1c7a0*/  F2FP.F16.E4M3.UNPACK_B R12, R10 ;  /* 0x0000000aff0c723e */ /* 0x001fc400020006ff */
[----:B------:R-:W-:Y:S02]  /*1c7b0*/  F2FP.F16.E4M3.UNPACK_B R13, R11 ;  /* 0x0000000bff0d723e */ /* 0x000fe400020006ff */
[----:B-1----:R-:W-:Y:S01]  /*1c7c0*/  F2FP.F16.E4M3.UNPACK_B R14, R28 ;  /* 0x0000001cff0e723e */ /* 0x002fe200020006ff */
[----:B------:R-:W-:Y:S04]  /*1c7d0*/  STL [R1+0x134c], R8 ;  /* 0x00134c0801007387 */ /* 0x000fe80000100800 */
[----:B------:R0:W-:Y:S01]  /*1c7e0*/  STL [R1+0x1348], R9 ;  /* 0x0013480901007387 */ /* 0x0001e20000100800 */
[----:B--2---:R-:W-:-:S05]  /*1c7f0*/  IMAD R29, R0, 0x100, R29 ;  /* 0x00000100001d7824 */ /* 0x004fca00078e021d */
[----:B------:R-:W-:-:S07]  /*1c800*/  F2FP.F16.E4M3.UNPACK_B R15, R29 ;  /* 0x0000001dff0f723e */ /* 0x000fce00020006ff */
[C---:B------:R-:W-:Y:S08]  /*1c810*/  HMMA.16816.F32 R20, R12.reuse, R8, R20 ;  /* 0x000000080c14723c */ /* 0x040ff00000001814 */
[C---:B---3--:R-:W-:Y:S08]  /*1c820*/  HMMA.16816.F32 R16, R12.reuse, R6, R16 ;  /* 0x000000060c10723c */ /* 0x048ff00000001810 */
[----:B0-----:R-:W-:Y:S03]  /*1c830*/  HMMA.16816.F32 R8, R12, R4, R24 ;  /* 0x000000040c08723c */ /* 0x001fe60000001818 */
[----:B------:R-:W-:Y:S04]  /*1c840*/  STL.64 [R1+0x1a0], R20 ;  /* 0x0001a01401007387 */ /* 0x000fe80000100a00 */
[----:B------:R0:W-:Y:S04]  /*1c850*/  STL.64 [R1+0x1a8], R22 ;  /* 0x0001a81601007387 */ /* 0x0001e80000100a00 */
[----:B------:R-:W-:Y:S04]  /*1c860*/  STL.64 [R1+0x1328], R6 ;  /* 0x0013280601007387 */ /* 0x000fe80000100a00 */
[----:B------:R-:W-:Y:S04]  /*1c870*/  STL.64 [R1+0x190], R16 ;  /* 0x0001901001007387 */ /* 0x000fe80000100a00 */
[----:B------:R-:W-:Y:S04]  /*1c880*/  STL.64 [R1+0x198], R18 ;  /* 0x0001981201007387 */ /* 0x000fe80000100a00 */
[----:B------:R-:W-:Y:S04]  /*1c890*/  STL.64 [R1+0x1320], R4 ;  /* 0x0013200401007387 */ /* 0x000fe80000100a00 */
[----:B------:R-:W-:Y:S04]  /*1c8a0*/  STL.64 [R1+0x180], R8 ;  /* 0x0001800801007387 */ /* 0x000fe80000100a00 */
[----:B------:R-:W-:Y:S04]  /*1c8b0*/  STL.64 [R1+0x188], R10 ;  /* 0x0001880a01007387 */ /* 0x000fe80000100a00 */
[----:B0-----:R-:W2:Y:S04]  /*1c8c0*/  LDL.LU R23, [R1+0x544] ;  /* 0x0005440001177983 */ /* 0x001ea80000300800 */
[----:B------:R-:W2:Y:S04]  /*1c8d0*/  LDL.LU R22, [R1+0x540] ;  /* 0x0005400001167983 */ /* 0x000ea80000300800 */
[----:B------:R-:W3:Y:S04]  /*1c8e0*/  LDL.LU R21, [R1+0x54c] ;  /* 0x00054c0001157983 */ /* 0x000ee80000300800 */
[----:B------:R-:W3:Y:S04]  /*1c8f0*/  LDL.LU R20, [R1+0x548] ;  /* 0x0005480001147983 */ /* 0x000ee80000300800 */
[----:B--2---:R-:W-:Y:S04]  /*1c900*/  STL.64 [R1+0x12b8], R22 ;  /* 0x0012b81601007387 */ /* 0x004fe80000100a00 */
[----:B---3--:R0:W-:Y:S04]  /*1c910*/  STL.64 [R1+0x12b0], R20 ;  /* 0x0012b01401007387 */ /* 0x0081e80000100a00 */
[----:B0-----:R-:W2:Y:S04]  /*1c920*/  LDL.LU R20, [R1+0x70] ;  /* 0x0000700001147983 */ /* 0x001ea80000300800 */
[----:B------:R-:W2:Y:S04]  /*1c930*/  LDL.LU R21, [R1+0x74] ;  /* 0x0000740001157983 */ /* 0x000ea80000300800 */
[----:B------:R-:W3:Y:S04]  /*1c940*/  LDL.LU R22, [R1+0x78] ;  /* 0x0000780001167983 */ /* 0x000ee80000300800 */
[----:B------:R-:W3:Y:S04]  /*1c950*/  LDL.LU R23, [R1+0x7c] ;  /* 0x00007c0001177983 */ /* 0x000ee80000300800 */
[----:B---3--:R-:W-:Y:S04]  /*1c960*/  STL.64 [R1+0x12c8], R22 ;  /* 0x0012c81601007387 */ /* 0x008fe80000100a00 */
[----:B--2---:R0:W-:Y:S04]  /*1c970*/  STL.64 [R1+0x12c0], R20 ;  /* 0x0012c01401007387 */ /* 0x0041e80000100a00 */
        /* <DEDUP_REMOVED lines=10> */
[----:B------:R-:W4:Y:S04]  /*1ca20*/  LDL.LU R0, [R1+0x53c] ;  /* 0x00053c0001007983 */ /* 0x000f280000300800 */
[----:B----4-:R0:W-:Y:S04]  /*1ca30*/  STL [R1+0x12f4], R0 ;  /* 0x0012f40001007387 */ /* 0x0101e80000100800 */
[----:B0-----:R-:W4:Y:S04]  /*1ca40*/  LDL.LU R0, [R1+0x534] ;  /* 0x0005340001007983 */ /* 0x001f280000300800 */
[----:B----4-:R0:W-:Y:S04]  /*1ca50*/  STL [R1+0x12f8], R0 ;  /* 0x0012f80001007387 */ /* 0x0101e80000100800 */
[----:B0-----:R-:W4:Y:S04]  /*1ca60*/  LDL.LU R0, [R1+0x52c] ;  /* 0x00052c0001007983 */ /* 0x001f280000300800 */
[----:B----4-:R0:W-:Y:S04]  /*1ca70*/  STL [R1+0x12fc], R0 ;  /* 0x0012fc0001007387 */ /* 0x0101e80000100800 */
[----:B0-----:R-:W4:Y:S04]  /*1ca80*/  LDL.LU R0, [R1+0x524] ;  /* 0x0005240001007983 */ /* 0x001f280000300800 */
[----:B---3--:R-:W-:Y:S04]  /*1ca90*/  STL.64 [R1+0x12e8], R22 ;  /* 0x0012e81601007387 */ /* 0x008fe80000100a00 */
[----:B--2---:R0:W-:Y:S04]  /*1caa0*/  STL.64 [R1+0x12e0], R20 ;  /* 0x0012e01401007387 */ /* 0x0041e80000100a00 */
[----:B0-----:R-:W2:Y:S04]  /*1cab0*/  LDL.LU R20, [R1+0x10] ;  /* 0x0000100001147983 */ /* 0x001ea80000300800 */
[----:B------:R-:W2:Y:S04]  /*1cac0*/  LDL.LU R21, [R1+0x14] ;  /* 0x0000140001157983 */ /* 0x000ea80000300800 */
[----:B------:R-:W3:Y:S04]  /*1cad0*/  LDL.LU R22, [R1+0x18] ;  /* 0x0000180001167983 */ /* 0x000ee80000300800 */
[----:B------:R-:W3:Y:S04]  /*1cae0*/  LDL.LU R23, [R1+0x1c] ;  /* 0x00001c0001177983 */ /* 0x000ee80000300800 */
        /* <DEDUP_REMOVED lines=22> */
[----:B------:R-:W2:Y:S04]  /*1cc50*/  LDL.LU R22, [R1+0x228] ;  /* 0x0002280001167983 */ /* 0x000ea80000300800 */
[----:B------:R-:W2:Y:S01]  /*1cc60*/  LDL.LU R23, [R1+0x22c] ;  /* 0x00022c0001177983 */ /* 0x000ea20000300800 */
[----:B------:R-:W-:-:S02]  /*1cc70*/  IMAD R10, R10, 0x100, R8 ;  /* 0x000001000a0a7824 */ /* 0x000fc400078e0208 */
[----:B------:R-:W-:Y:S02]  /*1cc80*/  IMAD R11, R11, 0x100, R9 ;  /* 0x000001000b0b7824 */ /* 0x000fe400078e0209 */
[----:B------:R-:W-:Y:S02]  /*1cc90*/  IMAD R28, R28, 0x100, R2 ;  /* 0x000001001c1c7824 */ /* 0x000fe400078e0202 */
[----:B------:R-:W-:Y:S01]  /*1cca0*/  IMAD R29, R29, 0x100, R3 ;  /* 0x000001001d1d7824 */ /* 0x000fe200078e0203 */
[----:B--2---:R-:W-:Y:S04]  /*1ccb0*/  STL.64 [R1+0x1318], R22 ;  /* 0x0013181601007387 */ /* 0x004fe80000100a00 */
[----:B---3--:R0:W-:Y:S04]  /*1ccc0*/  STL.64 [R1+0x1310], R20 ;  /* 0x0013101401007387 */ /* 0x0081e80000100a00 */
[----:B0-----:R-:W2:Y:S04]  /*1ccd0*/  LDL.LU R20, [R1+0x230] ;  /* 0x0002300001147983 */ /* 0x001ea80000300800 */
[----:B------:R-:W2:Y:S04]  /*1cce0*/  LDL.LU R21, [R1+0x234] ;  /* 0x0002340001157983 */ /* 0x000ea80000300800 */
[----:B------:R-:W2:Y:S04]  /*1ccf0*/  LDL.LU R22, [R1+0x238] ;  /* 0x0002380001167983 */ /* 0x000ea80000300800 */
[----:B------:R-:W2:Y:S04]  /*1cd00*/  LDL.LU R23, [R1+0x23c] ;  /* 0x00023c0001177983 */ /* 0x000ea80000300800 */
[----:B------:R-:W3:Y:S04]  /*1cd10*/  LDL.LU R16, [R1+0x554] ;  /* 0x0005540001107983 */ /* 0x000ee80000300800 */
[----:B------:R-:W3:Y:S04]  /*1cd20*/  LDL.LU R17, [R1+0x550] ;  /* 0x0005500001117983 */ /* 0x000ee80000300800 */
[----:B------:R-:W2:Y:S04]  /*1cd30*/  LDL.LU R18, [R1+0x55c] ;  /* 0x00055c0001127983 */ /* 0x000ea80000300800 */
[----:B------:R-:W2:Y:S04]  /*1cd40*/  LDL.LU R19, [R1+0x558] ;  /* 0x0005580001137983 */ /* 0x000ea80000300800 */
[----:B------:R-:W2:Y:S04]  /*1cd50*/  LDL.LU R24, [R1] ;  /* 0x0000000001187983 */ /* 0x000ea80000300800 */
[----:B------:R-:W2:Y:S04]  /*1cd60*/  LDL.LU R25, [R1+0x4] ;  /* 0x0000040001197983 */ /* 0x000ea80000300800 */
[----:B------:R-:W2:Y:S04]  /*1cd70*/  LDL.LU R26, [R1+0x8] ;  /* 0x00000800011a7983 */ /* 0x000ea80000300800 */
[----:B------:R-:W2:Y:S04]  /*1cd80*/  LDL.LU R27, [R1+0xc] ;  /* 0x00000c00011b7983 */ /* 0x000ea80000300800 */
[----:B------:R-:W2:Y:S04]  /*1cd90*/  LDL.LU R8, [R1+0x134c] ;  /* 0x00134c0001087983 */ /* 0x000ea80000300800 */
[----:B------:R-:W2:Y:S04]  /*1cda0*/  LDL.LU R9, [R1+0x1348] ;  /* 0x0013480001097983 */ /* 0x000ea80000300800 */
[----:B------:R-:W2:Y:S04]  /*1cdb0*/  LDL.LU R2, [R1+0x1344] ;  /* 0x0013440001027983 */ /* 0x000ea80000300800 */
[----:B------:R-:W2:Y:S02]  /*1cdc0*/  LDL.LU R3, [R1+0x1340] ;  /* 0x0013400001037983 */ /* 0x000ea40000300800 */
[----:B--2---:R-:W-:Y:S02]  /*1cdd0*/  HMMA.16816.F32 R12, R12, R2, R4 ;  /* 0x000000020c0c723c */ /* 0x004fe40000001804 */
[----:B------:R-:W2:Y:S04]  /*1cde0*/  LDL.LU.64 R6, [R1+0x1338] ;  /* 0x0013380001067983 */ /* 0x000ea80000300a00 */
[----:B------:R-:W2:-:S13]  /*1cdf0*/  LDL.LU.64 R4, [R1+0x1330] ;  /* 0x0013300001047983 */ /* 0x000e9a0000300a00 */
[----:B------:R0:W-:Y:S04]  /*1ce00*/  STL.64 [R1+0x120], R12 ;  /* 0x0001200c01007387 */ /* 0x0001e80000100a00 */
[----:B------:R1:W-:Y:S01]  /*1ce10*/  STL.64 [R1+0x128], R14 ;  /* 0x0001280e01007387 */ /* 0x0003e20000100a00 */
[----:B0-----:R-:W-:Y:S02]  /*1ce20*/  F2FP.F16.E4M3.UNPACK_B R12, R10 ;  /* 0x0000000aff0c723e */ /* 0x001fe400020006ff */
[----:B------:R-:W-:Y:S02]  /*1ce30*/  F2FP.F16.E4M3.UNPACK_B R13, R11 ;  /* 0x0000000bff0d723e */ /* 0x000fe400020006ff */
[----:B-1----:R-:W-:Y:S02]  /*1ce40*/  F2FP.F16.E4M3.UNPACK_B R14, R28 ;  /* 0x0000001cff0e723e */ /* 0x002fe400020006ff */
[----:B------:R-:W-:Y:S01]  /*1ce50*/  F2FP.F16.E4M3.UNPACK_B R15, R29 ;  /* 0x0000001dff0f723e */ /* 0x000fe200020006ff */
[----:B------:R-:W4:Y:S04]  /*1ce60*/  LDL.LU R10, [R1+0x520] ;  /* 0x00052000010a7983 */ /* 0x000f280000300800 */
        /* <DEDUP_REMOVED lines=8> */
[----:B------:R-:W3:Y:S01]  /*1cef0*/  LDL.LU.64 R4, [R1+0x1320] ;  /* 0x0013200001047983 */ /* 0x000ee20000300a00 */
[----:B--2---:R-:W-:-:S15]  /*1cf00*/  HMMA.16816.F32 R20, R12, R6, R20 ;  /* 0x000000060c14723c */ /* 0x004fde0000001814 */
[----:B------:R-:W-:-:S04]  /*1cf10*/  NOP ;  /* 0x0000000000007918 */ /* 0x000fc80000000000 */
[----:B------:R-:W-:Y:S04]  /*1cf20*/  STL.64 [R1+0x140], R20 ;  /* 0x0001401401007387 */ /* 0x000fe80000100a00 */
[----:B------:R0:W-:Y:S04]  /*1cf30*/  STL.64 [R1+0x148], R22 ;  /* 0x0001481601007387 */ /* 0x0001e80000100a00 */
[----:B0-----:R-:W3:Y:S04]  /*1cf40*/  LDL.LU.64 R22, [R1+0x1318] ;  /* 0x0013180001167983 */ /* 0x001ee80000300a00 */
[----:B------:R-:W3:Y:S01]  /*1cf50*/  LDL.LU.64 R20, [R1+0x1310] ;  /* 0x0013100001147983 */ /* 0x000ee20000300a00 */
[----:B----4-:R-:W-:Y:S01]  /*1cf60*/  IMAD R10, R10, 0x100, R0 ;  /* 0x000001000a0a7824 */ /* 0x010fe200078e0200 */
[----:B---3--:R-:W-:-:S15]  /*1cf70*/  HMMA.16816.F32 R20, R12, R4, R20 ;  /* 0x000000040c14723c */ /* 0x008fde0000001814 */
[----:B------:R-:W-:-:S04]  /*1cf80*/  NOP ;  /* 0x0000000000007918 */ /* 0x000fc80000000000 */
[----:B------:R-:W-:Y:S04]  /*1cf90*/  STL.64 [R1+0x130], R20 ;  /* 0x0001301401007387 */ /* 0x000fe80000100a00 */
[----:B------:R0:W-:Y:S04]  /*1cfa0*/  STL.64 [R1+0x138], R22 ;  /* 0x0001381601007387 */ /* 0x0001e80000100a00 */
[----:B0-----:R-:W2:Y:S04]  /*1cfb0*/  LDL.LU.64 R22, [R1+0x1308] ;  /* 0x0013080001167983 */ /* 0x001ea80000300a00 */
[----:B------:R-:W2:Y:S04]  /*1cfc0*/  LDL.LU.64 R20, [R1+0x1300] ;  /* 0x0013000001147983 */ /* 0x000ea80000300a00 */
[----:B------:R-:W3:Y:S02]  /*1cfd0*/  LDL.LU R0, [R1+0x12fc] ;  /* 0x0012fc0001007983 */ /* 0x000ee40000300800 */
[----:B---3--:R-:W-:-:S02]  /*1cfe0*/  IMAD R11, R11, 0x100, R0 ;  /* 0x000001000b0b7824 */ /* 0x008fc400078e0200 */
[----:B------:R-:W3:Y:S02]  /*1cff0*/  LDL.LU R0, [R1+0x12f8] ;  /* 0x0012f80001007983 */ /* 0x000ee40000300800 */
[----:B---3--:R-:W-:Y:S02]  /*1d000*/  IMAD R28, R28, 0x100, R0 ;  /* 0x000001001c1c7824 */ /* 0x008fe400078e0200 */
[----:B------:R-:W3:Y:S01]  /*1d010*/  LDL.LU R0, [R1+0x12f4] ;  /* 0x0012f40001007983 */ /* 0x000ee20000300800 */
[----:B--2---:R-:W-:Y:S01]  /*1d020*/  HMMA.16816.F32 R12, R12, R2, R20 ;  /* 0x000000020c0c723c */ /* 0x004fe20000001814 */
[----:B---3--:R-:W-:Y:S02]  /*1d030*/  IMAD R29, R29, 0x100, R0 ;  /* 0x000001001d1d7824 */ /* 0x008fe400078e0200 */
[----:B------:R-:W2:Y:S04]  /*1d040*/  LDL.LU R0, [R1+0x12f0] ;  /* 0x0012f00001007983 */ /* 0x000ea80000300800 */
[----:B------:R-:W3:Y:S04]  /*1d050*/  LDL.LU.64 R22, [R1+0x12e8] ;  /* 0x0012e80001167983 */ /* 0x000ee80000300a00 */
[----:B------:R-:W3:Y:S08]  /*1d060*/  LDL.LU.64 R20, [R1+0x12e0] ;  /* 0x0012e00001147983 */ /* 0x000ef00000300a00 */
        /* <DEDUP_REMOVED lines=23> */
[----:B------:R-:W4:Y:S04]  /*1d1e0*/  LDL.LU.64 R20, [R1+0x12b0] ;  /* 0x0012b00001147983 */ /* 0x000f280000300a00 */
[----:B------:R-:W-:Y:S04]  /*1d1f0*/  STL.64 [R1+0x12a0], R6 ;  /* 0x0012a00601007387 */ /* 0x000fe80000100a00 */
[----:B------:R0:W-:Y:S02]  /*1d200*/  STL.64 [R1+0x1298], R4 ;  /* 0x0012980401007387 */ /* 0x0001e40000100a00 */
[----:B0-----:R-:W-:Y:S02]  /*1d210*/  HMMA.16816.F32 R4, R12, R2, R24 ;  /* 0x000000020c04723c */ /* 0x001fe40000001818 */
[----:B------:R-:W2:Y:S04]  /*1d220*/  LDL.LU R24, [R1+0x564] ;  /* 0x0005640001187983 */ /* 0x000ea80000300800 */
[----:B------:R-:W2:-:S13]  /*1d230*/  LDL.LU R25, [R1+0x56c] ;  /* 0x00056c0001197983 */ /* 0x000e9a0000300800 */
[----:B------:R-:W-:Y:S04]  /*1d240*/  STL.64 [R1+0x70], R4 ;  /* 0x0000700401007387 */ /* 0x000fe80000100a00 */
[----:B------:R-:W-:Y:S04]  /*1d250*/  STL.64 [R1+0x78], R6 ;  /* 0x0000780601007387 */ /* 0x000fe80000100a00 */
        /* <DEDUP_REMOVED lines=10> */
[----:B------:R-:W3:Y:S04]  /*1d300*/  LDL.LU R6, [R1+0xd8] ;  /* 0x0000d80001067983 */ /* 0x000ee80000300800 */
[----:B------:R-:W3:Y:S01]  /*1d310*/  LDL.LU R7, [R1+0xdc] ;  /* 0x0000dc0001077983 */ /* 0x000ee20000300800 */
[----:B------:R-:W-:-:S02]  /*1d320*/  IMAD R28, R17, 0x100, R16 ;  /* 0x00000100111c7824 */ /* 0x000fc400078e0210 */
[----:B------:R-:W-:Y:S01]  /*1d330*/  IMAD R29, R19, 0x100, R18 ;  /* 0x00000100131d7824 */ /* 0x000fe200078e0212 */
        /* <DEDUP_REMOVED lines=10> */
[----:B---3--:R-:W-:-:S02]  /*1d3e0*/  IMAD R10, R22, 0x100, R23 ;  /* 0x00000100160a7824 */ /* 0x008fc400078e0217 */
[----:B----4-:R-:W-:Y:S01]  /*1d3f0*/  IMAD R11, R20, 0x100, R21 ;  /* 0x00000100140b7824 */ /* 0x010fe200078e0215 */
[----:B------:R-:W-:Y:S02]  /*1d400*/  F2FP.F16.E4M3.UNPACK_B R14, R28 ;  /* 0x0000001cff0e723e */ /* 0x000fe400020006ff */
[----:B------:R-:W-:Y:S02]  /*1d410*/  F2FP.F16.E4M3.UNPACK_B R15, R29 ;  /* 0x0000001dff0f723e */ /* 0x000fe400020006ff */
[----:B------:R-:W-:Y:S02]  /*1d420*/  F2FP.F16.E4M3.UNPACK_B R12, R10 ;  /* 0x0000000aff0c723e */ /* 0x000fe400020006ff */
[----:B------:R-:W-:Y:S01]  /*1d430*/  F2FP.F16.E4M3.UNPACK_B R13, R11 ;  /* 0x0000000bff0d723e */ /* 0x000fe200020006ff */
[----:B--2---:R-:W-:Y:S04]  /*1d440*/  STL.64 [R1+0x1250], R18 ;  /* 0x0012501201007387 */ /* 0x004fe80000100a00 */
[----:B------:R0:W-:Y:S04]  /*1d450*/  STL.64 [R1+0x1248], R16 ;  /* 0x0012481001007387 */ /* 0x0001e80000100a00 */
[----:B0-----:R-:W2:Y:S04]  /*1d460*/  LDL.LU R16, [R1+0x210] ;  /* 0x0002100001107983 */ /* 0x001ea80000300800 */
[----:B------:R-:W2:Y:S04]  /*1d470*/  LDL.LU R17, [R1+0x214] ;  /* 0x0002140001117983 */ /* 0x000ea80000300800 */
[----:B------:R-:W3:Y:S04]  /*1d480*/  LDL.LU R18, [R1+0x218] ;  /* 0x0002180001127983 */ /* 0x000ee80000300800 */
[----:B------:R-:W3:Y:S01]  /*1d490*/  LDL.LU R19, [R1+0x21c] ;  /* 0x00021c0001137983 */ /* 0x000ee20000300800 */
[----:B------:R-:W-:Y:S01]  /*1d4a0*/  HMMA.16816.F32 R4, R12, R8, R4 ;  /* 0x000000080c04723c */ /* 0x000fe20000001804 */
[----:B------:R-:W-:-:S02]  /*1d4b0*/  IMAD.MOV.U32 R23, RZ, RZ, R0 ;  /* 0x000000ffff177224 */ /* 0x000fc400078e0000 */
[----:B---3--:R-:W-:Y:S04]  /*1d4c0*/  STL.64 [R1+0x1260], R18 ;  /* 0x0012601201007387 */ /* 0x008fe80000100a00 */
[----:B--2---:R0:W-:Y:S04]  /*1d4d0*/  STL.64 [R1+0x1258], R16 ;  /* 0x0012581001007387 */ /* 0x0041e80000100a00 */
[----:B0-----:R-:W2:Y:S04]  /*1d4e0*/  LDL.LU R16, [R1+0x60] ;  /* 0x0000600001107983 */ /* 0x001ea80000300800 */
[----:B------:R-:W2:Y:S04]  /*1d4f0*/  LDL.LU R17, [R1+0x64] ;  /* 0x0000640001117983 */ /* 0x000ea80000300800 */
[----:B------:R-:W2:Y:S04]  /*1d500*/  LDL.LU R18, [R1+0x68] ;  /* 0x0000680001127983 */ /* 0x000ea80000300800 */
[----:B------:R-:W2:Y:S04]  /*1d510*/  LDL.LU R19, [R1+0x6c] ;  /* 0x00006c0001137983 */ /* 0x000ea80000300800 */
[----:B------:R-:W3:Y:S04]  /*1d520*/  LDL.LU R20, [R1+0x80] ;  /* 0x0000800001147983 */ /* 0x000ee80000300800 */
[----:B------:R-:W3:Y:S04]  /*1d530*/  LDL.LU R21, [R1+0x84] ;  /* 0x0000840001157983 */ /* 0x000ee80000300800 */
[----:B------:R-:W3:Y:S04]  /*1d540*/  LDL.LU R22, [R1+0x88] ;  /* 0x0000880001167983 */ /* 0x000ee80000300800 */
[----:B------:R-:W4:Y:S04]  /*1d550*/  LDL.LU R0, [R1+0x12a8] ;  /* 0x0012a80001007983 */ /* 0x000f280000300800 */
[----:B------:R-:W2:Y:S04]  /*1d560*/  LDL.LU R10, [R1+0x560] ;  /* 0x00056000010a7983 */ /* 0x000ea80000300800 */
[----:B------:R-:W2:Y:S04]  /*1d570*/  LDL.LU R11, [R1+0x568] ;  /* 0x00056800010b7983 */ /* 0x000ea80000300800 */
[----:B------:R-:W2:Y:S04]  /*1d580*/  LDL.LU R28, [R1+0x570] ;  /* 0x00057000011c7983 */ /* 0x000ea80000300800 */
[----:B------:R-:W2:Y:S04]  /*1d590*/  LDL.LU R29, [R1+0x578] ;  /* 0x00057800011d7983 */ /* 0x000ea80000300800 */
        /* <DEDUP_REMOVED lines=14> */
[----:B0-----:R-:W2:Y:S04]  /*1d680*/  LDL.LU.64 R26, [R1+0x1280] ;  /* 0x00128000011a7983 */ /* 0x001ea80000300a00 */
[----:B------:R-:W3:Y:S02]  /*1d690*/  LDL.LU.64 R24, [R1+0x1278] ;  /* 0x0012780001187983 */ /* 0x000ee40000300a00 */
[----:B---3--:R-:W-:-:S02]  /*1d6a0*/  IMAD R10, R10, 0x100, R24 ;  /* 0x000001000a0a7824 */ /* 0x008fc400078e0218 */
[----:B------:R-:W-:Y:S01]  /*1d6b0*/  IMAD R11, R11, 0x100, R25 ;  /* 0x000001000b0b7824 */ /* 0x000fe200078e0219 */
[----:B------:R-:W3:Y:S04]  /*1d6c0*/  LDL.LU R24, [R1+0x1274] ;  /* 0x0012740001187983 */ /* 0x000ee80000300800 */
[----:B------:R-:W3:Y:S01]  /*1d6d0*/  LDL.LU R25, [R1+0x1270] ;  /* 0x0012700001197983 */ /* 0x000ee20000300800 */
[----:B--2---:R-:W-:Y:S02]  /*1d6e0*/  IMAD R28, R28, 0x100, R26 ;  /* 0x000001001c1c7824 */ /* 0x004fe400078e021a */
[----:B------:R-:W-:Y:S01]  /*1d6f0*/  IMAD R29, R29, 0x100, R27 ;  /* 0x000001001d1d7824 */ /* 0x000fe200078e021b */
[----:B------:R-:W3:Y:S04]  /*1d700*/  LDL.LU R26, [R1+0x126c] ;  /* 0x00126c00011a7983 */ /* 0x000ee80000300800 */
[----:B------:R-:W3:Y:S02]  /*1d710*/  LDL.LU R27, [R1+0x1268] ;  /* 0x00126800011b7983 */ /* 0x000ee40000300800 */
[----:B---3--:R-:W-:Y:S02]  /*1d720*/  HMMA.16816.F32 R12, R12, R2, R24 ;  /* 0x000000020c0c723c */ /* 0x008fe40000001818 */
[----:B------:R-:W2:Y:S04]  /*1d730*/  LDL.LU R24, [R1+0x594] ;  /* 0x0005940001187983 */ /* 0x000ea80000300800 */
[----:B------:R-:W2:-:S13]  /*1d740*/  LDL.LU R25, [R1+0x590] ;  /* 0x0005900001197983 */ /* 0x000e9a0000300800 */
[----:B------:R0:W-:Y:S04]  /*1d750*/  STL.64 [R1+0x30], R12 ;  /* 0x0000300c01007387 */ /* 0x0001e80000100a00 */
[----:B------:R1:W-:Y:S04]  /*1d760*/  STL.64 [R1+0x38], R14 ;  /* 0x0000380e01007387 */ /* 0x0003e80000100a00 */
[----:B------:R-:W3:Y:S04]  /*1d770*/  LDL.LU R26, [R1+0x59c] ;  /* 0x00059c00011a7983 */ /* 0x000ee80000300800 */
[----:B------:R-:W3:Y:S01]  /*1d780*/  LDL.LU R27, [R1+0x598] ;  /* 0x00059800011b7983 */ /* 0x000ee20000300800 */
[----:B0-----:R-:W-:-:S02]  /*1d790*/  F2FP.F16.E4M3.UNPACK_B R12, R10 ;  /* 0x0000000aff0c723e */ /* 0x001fc400020006ff */
[----:B------:R-:W-:Y:S02]  /*1d7a0*/  F2FP.F16.E4M3.UNPACK_B R13, R11 ;  /* 0x0000000bff0d723e */ /* 0x000fe400020006ff */
[----:B-1----:R-:W-:Y:S02]  /*1d7b0*/  F2FP.F16.E4M3.UNPACK_B R14, R28 ;  /* 0x0000001cff0e723e */ /* 0x002fe400020006ff */
        /* <DEDUP_REMOVED lines=23> */
[----:B------:R-:W-:-:S02]  /*1d930*/  IMAD R24, R25, 0x100, R24 ;  /* 0x0000010019187824 */ /* 0x000fc400078e0218 */
[----:B---3--:R-:W-:Y:S01]  /*1d940*/  IMAD R25, R27, 0x100, R26 ;  /* 0x000001001b197824 */ /* 0x008fe200078e021a */
[----:B--2---:R-:W-:Y:S01]  /*1d950*/  HMMA.16816.F32 R16, R12, R2, R16 ;  /* 0x000000020c10723c */ /* 0x004fe20000001810 */
[----:B------:R-:W2:-:S15]  /*1d960*/  LDL.LU R12, [R1+0x90] ;  /* 0x00009000010c7983 */ /* 0x000e9e0000300800 */
[----:B------:R-:W-:-:S03]  /*1d970*/  NOP ;  /* 0x0000000000007918 */ /* 0x000fc60000000000 */
[----:B------:R-:W-:Y:S04]  /*1d980*/  STL.64 [R1+0x20], R16 ;  /* 0x0000201001007387 */ /* 0x000fe80000100a00 */
[----:B------:R0:W-:Y:S04]  /*1d990*/  STL.64 [R1+0x28], R18 ;  /* 0x0000281201007387 */ /* 0x0001e80000100a00 */
[----:B------:R-:W2:Y:S04]  /*1d9a0*/  LDL.LU R13, [R1+0x94] ;  /* 0x00009400010d7983 */ /* 0x000ea80000300800 */
[----:B------:R-:W2:Y:S04]  /*1d9b0*/  LDL.LU R14, [R1+0x98] ;  /* 0x00009800010e7983 */ /* 0x000ea80000300800 */
[----:B------:R-:W2:Y:S01]  /*1d9c0*/  LDL.LU R15, [R1+0x9c] ;  /* 0x00009c00010f7983 */ /* 0x000ea20000300800 */
[----:B0-----:R-:W-:-:S02]  /*1d9d0*/  F2FP.F16.E4M3.UNPACK_B R18, R24 ;  /* 0x00000018ff12723e */ /* 0x001fc400020006ff */
[----:B------:R-:W-:Y:S01]  /*1d9e0*/  F2FP.F16.E4M3.UNPACK_B R19, R25 ;  /* 0x00000019ff13723e */ /* 0x000fe200020006ff */
[----:B------:R-:W3:Y:S04]  /*1d9f0*/  LDL.LU R24, [R1+0xa0] ;  /* 0x0000a00001187983 */ /* 0x000ee80000300800 */
[----:B------:R-:W3:Y:S04]  /*1da00*/  LDL.LU R25, [R1+0xa4] ;  /* 0x0000a40001197983 */ /* 0x000ee80000300800 */
[----:B------:R-:W3:Y:S01]  /*1da10*/  LDL.LU R26, [R1+0xa8] ;  /* 0x0000a800011a7983 */ /* 0x000ee20000300800 */
[----:B------:R-:W-:-:S02]  /*1da20*/  IMAD R10, R10, 0x100, R29 ;  /* 0x000001000a0a7824 */ /* 0x000fc400078e021d */
[----:B------:R-:W-:Y:S02]  /*1da30*/  IMAD R11, R11, 0x100, R28 ;  /* 0x000001000b0b7824 */ /* 0x000fe400078e021c */
[----:B----4-:R-:W-:Y:S01]  /*1da40*/  IMAD.MOV.U32 R27, RZ, RZ, R0 ;  /* 0x000000ffff1b7224 */ /* 0x010fe200078e0000 */
[----:B------:R-:W-:Y:S02]  /*1da50*/  F2FP.F16.E4M3.UNPACK_B R16, R10 ;  /* 0x0000000aff10723e */ /* 0x000fe400020006ff */
[----:B------:R-:W-:-:S07]  /*1da60*/  F2FP.F16.E4M3.UNPACK_B R17, R11 ;  /* 0x0000000bff11723e */ /* 0x000fce00020006ff */
[C---:B--2---:R-:W-:Y:S08]  /*1da70*/  HMMA.16816.F32 R12, R16.reuse, R6, R12 ;  /* 0x00000006100c723c */ /* 0x044ff0000000180c */
[C---:B---3--:R-:W-:Y:S08]  /*1da80*/  HMMA.16816.F32 R8, R16.reuse, R8, R24 ;  /* 0x000000081008723c */ /* 0x048ff00000001818 */
[----:B------:R-:W-:Y:S03]  /*1da90*/  HMMA.16816.F32 R24, R16, R4, R20 ;  /* 0x000000041018723c */ /* 0x000fe60000001814 */
[----:B------:R-:W-:Y:S01]  /*1daa0*/  IMAD.MOV.U32 R0, RZ, RZ, R15 ;  /* 0x000000ffff007224 */ /* 0x000fe200078e000f */
[----:B------:R0:W-:Y:S07]  /*1dab0*/  STL.64 [R1], R12 ;  /* 0x0000000c01007387 */ /* 0x0001ee0000100a00 */
[----:B------:R-:W-:Y:S04]  /*1dac0*/  STL.64 [R1+0x10], R8 ;  /* 0x0000100801007387 */ /* 0x000fe80000100a00 */
[----:B------:R-:W-:Y:S04]  /*1dad0*/  STL.64 [R1+0x18], R10 ;  /* 0x0000180a01007387 */ /* 0x000fe80000100a00 */
[----:B------:R1:W-:Y:S04]  /*1dae0*/  STL [R1+0x8], R14 ;  /* 0x0000080e01007387 */ /* 0x0003e80000100800 */
[----:B------:R2:W-:Y:S04]  /*1daf0*/  STL [R1+0x1110], R0 ;  /* 0x0011100001007387 */ /* 0x0005e80000100800 */
[----:B------:R-:W3:Y:S04]  /*1db00*/  LDL.LU R20, [R1+0x5a4] ;  /* 0x0005a40001147983 */ /* 0x000ee80000300800 */
[----:B0-----:R-:W3:Y:S04]  /*1db10*/  LDL.LU R12, [R1+0x5a0] ;  /* 0x0005a000010c7983 */ /* 0x001ee80000300800 */
[----:B------:R-:W4:Y:S04]  /*1db20*/  LDL.LU R21, [R1+0x5ac] ;  /* 0x0005ac0001157983 */ /* 0x000f280000300800 */
[----:B------:R-:W4:Y:S04]  /*1db30*/  LDL.LU R13, [R1+0x5a8] ;  /* 0x0005a800010d7983 */ /* 0x000f280000300800 */
[----:B------:R-:W3:Y:S04]  /*1db40*/  LDL.LU R22, [R1+0x5b4] ;  /* 0x0005b40001167983 */ /* 0x000ee80000300800 */
[----:B-1----:R-:W3:Y:S04]  /*1db50*/  LDL.LU R14, [R1+0x5b0] ;  /* 0x0005b000010e7983 */ /* 0x002ee80000300800 */
[----:B------:R-:W3:Y:S04]  /*1db60*/  LDL.LU R23, [R1+0x5cc] ;  /* 0x0005cc0001177983 */ /* 0x000ee80000300800 */
[----:B------:R-:W3:Y:S04]  /*1db70*/  LDL.LU R15, [R1+0x5b8] ;  /* 0x0005b800010f7983 */ /* 0x000ee80000300800 */
[----:B------:R-:W3:Y:S04]  /*1db80*/  LDL.LU R5, [R1+0x2dc] ;  /* 0x0002dc0001057983 */ /* 0x000ee80000300800 */
[----:B------:R-:W3:Y:S04]  /*1db90*/  LDL.LU R10, [R1+0x5d4] ;  /* 0x0005d400010a7983 */ /* 0x000ee80000300800 */
[----:B------:R-:W3:Y:S04]  /*1dba0*/  LDL.LU R11, [R1+0x5dc] ;  /* 0x0005dc00010b7983 */ /* 0x000ee80000300800 */
[----:B--2---:R-:W2:Y:S04]  /*1dbb0*/  LDL.LU R0, [R1+0x5e4] ;  /* 0x0005e40001007983 */ /* 0x004ea80000300800 */
[----:B------:R-:W2:Y:S04]  /*1dbc0*/  LDL.LU R29, [R1+0x5f0] ;  /* 0x0005f000011d7983 */ /* 0x000ea80000300800 */
[----:B------:R-:W2:Y:S04]  /*1dbd0*/  LDL.LU R28, [R1+0x5ec] ;  /* 0x0005ec00011c7983 */ /* 0x000ea80000300800 */
[----:B------:R-:W-:Y:S04]  /*1dbe0*/  STL.64 [R1+0x1078], R26 ;  /* 0x0010781a01007387 */ /* 0x000fe80000100a00 */
        /* <DEDUP_REMOVED lines=8> */
[----:B------:R-:W3:Y:S04]  /*1dc70*/  LDL.LU R7, [R1+0x2cc] ;  /* 0x0002cc0001077983 */ /* 0x000ee80000300800 */
[----:B------:R-:W3:Y:S04]  /*1dc80*/  LDL.LU R4, [R1+0x2d8] ;  /* 0x0002d80001047983 */ /* 0x000ee80000300800 */
[----:B--2---:R-:W-:Y:S04]  /*1dc90*/  STL.64 [R1+0x1210], R26 ;  /* 0x0012101a01007387 */ /* 0x004fe80000100a00 */
[----:B------:R0:W-:Y:S04]  /*1dca0*/  STL.64 [R1+0x1208], R24 ;  /* 0x0012081801007387 */ /* 0x0001e80000100a00 */
[----:B0-----:R-:W2:Y:S04]  /*1dcb0*/  LDL.LU R24, [R1+0x1f0] ;  /* 0x0001f00001187983 */ /* 0x001ea80000300800 */
[----:B------:R-:W2:Y:S04]  /*1dcc0*/  LDL.LU R25, [R1+0x1f4] ;  /* 0x0001f40001197983 */ /* 0x000ea80000300800 */
[----:B------:R-:W2:Y:S04]  /*1dcd0*/  LDL.LU R26, [R1+0x1f8] ;  /* 0x0001f800011a7983 */ /* 0x000ea80000300800 */
[----:B------:R-:W2:Y:S01]  /*1dce0*/  LDL.LU R27, [R1+0x1fc] ;  /* 0x0001fc00011b7983 */ /* 0x000ea20000300800 */
[----:B---3--:R-:W-:-:S02]  /*1dcf0*/  IMAD R12, R12, 0x100, R20 ;  /* 0x000001000c0c7824 */ /* 0x008fc400078e0214 */
[----:B----4-:R-:W-:Y:S02]  /*1dd00*/  IMAD R13, R13, 0x100, R21 ;  /* 0x000001000d0d7824 */ /* 0x010fe400078e0215 */
[----:B------:R-:W-:Y:S02]  /*1dd10*/  IMAD R14, R14, 0x100, R22 ;  /* 0x000001000e0e7824 */ /* 0x000fe400078e0216 */
        /* <DEDUP_REMOVED lines=11> */
[----:B------:R-:W-:-:S02]  /*1ddd0*/  F2FP.F16.E4M3.UNPACK_B R8, R8.H1 ;  /* 0x00000008ff08723e */ /* 0x000fc400030006ff */
[----:B------:R-:W-:Y:S02]  /*1dde0*/  F2FP.F16.E4M3.UNPACK_B R9, R9.H1 ;  /* 0x00000009ff09723e */ /* 0x000fe400030006ff */
[----:B------:R-:W-:Y:S02]  /*1ddf0*/  F2FP.F16.E4M3.UNPACK_B R12, R12 ;  /* 0x0000000cff0c723e */ /* 0x000fe400020006ff */
[----:B------:R-:W-:Y:S02]  /*1de00*/  F2FP.F16.E4M3.UNPACK_B R13, R13 ;  /* 0x0000000dff0d723e */ /* 0x000fe400020006ff */
[----:B------:R-:W-:Y:S02]  /*1de10*/  F2FP.F16.E4M3.UNPACK_B R14, R14 ;  /* 0x0000000eff0e723e */ /* 0x000fe400020006ff */
[----:B------:R-:W-:Y:S01]  /*1de20*/  F2FP.F16.E4M3.UNPACK_B R15, R15 ;  /* 0x0000000fff0f723e */ /* 0x000fe200020006ff */
[----:B---3--:R-:W-:Y:S08]  /*1de30*/  HMMA.16816.F32 R16, R16, R2, R20 ;  /* 0x000000021010723c */ /* 0x008ff00000001814 */
[----:B--2---:R-:W-:Y:S01]  /*1de40*/  HMMA.16816.F32 R24, R12, R8, R24 ;  /* 0x000000080c18723c */ /* 0x004fe20000001818 */
[----:B------:R-:W2:Y:S04]  /*1de50*/  LDL.LU R3, [R1+0x2e8] ;  /* 0x0002e80001037983 */ /* 0x000ea80000300800 */
[----:B------:R-:W3:Y:S04]  /*1de60*/  LDL.LU R20, [R1+0x2ec] ;  /* 0x0002ec0001147983 */ /* 0x000ee80000300800 */
[----:B------:R-:W4:Y:S04]  /*1de70*/  LDL.LU R21, [R1+0x5d8] ;  /* 0x0005d80001157983 */ /* 0x000f280000300800 */
        /* <DEDUP_REMOVED lines=8> */
[----:B------:R-:W-:Y:S04]  /*1df00*/  STL.64 [R1+0x80], R24 ;  /* 0x0000801801007387 */ /* 0x000fe80000100a00 */
[----:B------:R0:W-:Y:S04]  /*1df10*/  STL.64 [R1+0x88], R26 ;  /* 0x0000881a01007387 */ /* 0x0001e80000100a00 */
[----:B0-----:R-:W2:Y:S04]  /*1df20*/  LDL.LU.64 R26, [R1+0x1220] ;  /* 0x00122000011a7983 */ /* 0x001ea80000300a00 */
[----:B------:R-:W2:Y:S01]  /*1df30*/  LDL.LU.64 R24, [R1+0x1218] ;  /* 0x0012180001187983 */ /* 0x000ea20000300a00 */
[----:B------:R-:W-:-:S02]  /*1df40*/  F2FP.F16.E4M3.UNPACK_B R6, R6.H1 ;  /* 0x00000006ff06723e */ /* 0x000fc400030006ff */
[----:B------:R-:W-:-:S07]  /*1df50*/  F2FP.F16.E4M3.UNPACK_B R7, R7.H1 ;  /* 0x00000007ff07723e */ /* 0x000fce00030006ff */
[----:B--2---:R-:W-:-:S15]  /*1df60*/  HMMA.16816.F32 R24, R12, R6, R24 ;  /* 0x000000060c18723c */ /* 0x004fde0000001818 */
[----:B------:R-:W-:-:S04]  /*1df70*/  NOP ;  /* 0x0000000000007918 */ /* 0x000fc80000000000 */
[----:B------:R-:W-:Y:S04]  /*1df80*/  STL.64 [R1+0x90], R24 ;  /* 0x0000901801007387 */ /* 0x000fe80000100a00 */
[----:B------:R0:W-:Y:S04]  /*1df90*/  STL.64 [R1+0x98], R26 ;  /* 0x0000981a01007387 */ /* 0x0001e80000100a00 */
[----:B0-----:R-:W2:Y:S04]  /*1dfa0*/  LDL.LU.64 R26, [R1+0x1210] ;  /* 0x00121000011a7983 */ /* 0x001ea80000300a00 */
[----:B------:R-:W2:Y:S01]  /*1dfb0*/  LDL.LU.64 R24, [R1+0x1208] ;  /* 0x0012080001187983 */ /* 0x000ea20000300a00 */
[----:B------:R-:W-:-:S02]  /*1dfc0*/  F2FP.F16.E4M3.UNPACK_B R4, R4.H1 ;  /* 0x00000004ff04723e */ /* 0x000fc400030006ff */
[----:B------:R-:W-:Y:S02]  /*1dfd0*/  F2FP.F16.E4M3.UNPACK_B R5, R5.H1 ;  /* 0x00000005ff05723e */ /* 0x000fe400030006ff */
[----:B------:R-:W-:Y:S02]  /*1dfe0*/  F2FP.F16.E4M3.UNPACK_B R2, R3.H1 ;  /* 0x00000003ff02723e */ /* 0x000fe400030006ff */
[----:B---3--:R-:W-:Y:S01]  /*1dff0*/  F2FP.F16.E4M3.UNPACK_B R3, R20.H1 ;  /* 0x00000014ff03723e */ /* 0x008fe200030006ff */
[----:B------:R-:W-:Y:S04]  /*1e000*/  STL.64 [R1+0x1200], R6 ;  /* 0x0012000601007387 */ /* 0x000fe80000100a00 */
[----:B------:R2:W-:Y:S01]  /*1e010*/  STL.64 [R1+0x11f8], R4 ;  /* 0x0011f80401007387 */ /* 0x0005e20000100a00 */
[----:B------:R-:W-:Y:S01]  /*1e020*/  HMMA.16816.F32 R16, R12, R4, R16 ;  /* 0x000000040c10723c */ /* 0x000fe20000001810 */
[----:B------:R-:W-:-:S15]  /*1e030*/  IMAD R11, R11, 0x100, R22 ;  /* 0x000001000b0b7824 */ /* 0x000fde00078e0216 */
[----:B------:R-:W-:-:S03]  /*1e040*/  NOP ;  /* 0x0000000000007918 */ /* 0x000fc60000000000 */
[----:B------:R-:W-:Y:S04]  /*1e050*/  STL.64 [R1+0x200], R16 ;  /* 0x0002001001007387 */ /* 0x000fe80000100a00 */
[----:B------:R-:W-:Y:S04]  /*1e060*/  STL.64 [R1+0x208], R18 ;  /* 0x0002081201007387 */ /* 0x000fe80000100a00 */
[----:B------:R-:W-:Y:S04]  /*1e070*/  STL [R1+0x11cc], R2 ;  /* 0x0011cc0201007387 */ /* 0x000fe80000100800 */
[----:B------:R-:W-:Y:S01]  /*1e080*/  STL [R1+0x11c8], R3 ;  /* 0x0011c80301007387 */ /* 0x000fe20000100800 */
[----:B--2---:R-:W-:-:S15]  /*1e090*/  HMMA.16816.F32 R4, R12, R2, R24 ;  /* 0x000000020c04723c */ /* 0x004fde0000001818 */
[----:B------:R-:W-:-:S04]  /*1e0a0*/  NOP ;  /* 0x0000000000007918 */ /* 0x000fc80000000000 */
[----:B------:R-:W-:Y:S04]  /*1e0b0*/  STL.64 [R1+0x1f0], R4 ;  /* 0x0001f00401007387 */ /* 0x000fe80000100a00 */
[----:B------:R-:W-:Y:S04]  /*1e0c0*/  STL.64 [R1+0x1f8], R6 ;  /* 0x0001f80601007387 */ /* 0x000fe80000100a00 */
[----:B------:R-:W2:Y:S04]  /*1e0d0*/  LDL.LU R24, [R1+0x140] ;  /* 0x0001400001187983 */ /* 0x000ea80000300800 */
[----:B------:R-:W2:Y:S04]  /*1e0e0*/  LDL.LU R25, [R1+0x144] ;  /* 0x0001440001197983 */ /* 0x000ea80000300800 */
[----:B------:R-:W3:Y:S04]  /*1e0f0*/  LDL.LU R26, [R1+0x148] ;  /* 0x00014800011a7983 */ /* 0x000ee80000300800 */
[----:B------:R-:W3:Y:S04]  /*1e100*/  LDL.LU R27, [R1+0x14c] ;  /* 0x00014c00011b7983 */ /* 0x000ee80000300800 */
[----:B------:R-:W2:Y:S01]  /*1e110*/  LDL.LU R22, [R1+0x61c] ;  /* 0x00061c0001167983 */ /* 0x000ea20000300800 */
[----:B------:R-:W-:-:S03]  /*1e120*/  IMAD R20, R0, 0x100, R23 ;  /* 0x0000010000147824 */ /* 0x000fc600078e0217 */
[----:B--2---:R-:W-:Y:S04]  /*1e130*/  STL [R1+0x11d0], R22 ;  /* 0x0011d01601007387 */ /* 0x004fe80000100800 */
[----:B------:R-:W2:Y:S01]  /*1e140*/  LDL.LU R23, [R1+0x628] ;  /* 0x0006280001177983 */ /* 0x000ea20000300800 */
[----:B----4-:R-:W-:Y:S02]  /*1e150*/  IMAD R10, R10, 0x100, R21 ;  /* 0x000001000a0a7824 */ /* 0x010fe400078e0215 */
[----:B------:R-:W-:Y:S01]  /*1e160*/  IMAD R21, R28, 0x100, R29 ;  /* 0x000001001c157824 */ /* 0x000fe200078e021d */
[----:B--2---:R-:W-:Y:S04]  /*1e170*/  STL [R1+0x11d4], R23 ;  /* 0x0011d41701007387 */ /* 0x004fe80000100800 */
[----:B------:R-:W2:Y:S04]  /*1e180*/  LDL.LU R0, [R1+0x624] ;  /* 0x0006240001007983 */ /* 0x000ea80000300800 */
[----:B------:R-:W4:Y:S04]  /*1e190*/  LDL.LU R29, [R1+0x630] ;  /* 0x00063000011d7983 */ /* 0x000f280000300800 */
[----:B------:R-:W4:Y:S04]  /*1e1a0*/  LDL.LU R28, [R1+0x62c] ;  /* 0x00062c00011c7983 */ /* 0x000f280000300800 */
[----:B---3--:R-:W-:Y:S04]  /*1e1b0*/  STL.64 [R1+0x1180], R26 ;  /* 0x0011801a01007387 */ /* 0x008fe80000100a00 */
[----:B------:R0:W-:Y:S04]  /*1e1c0*/  STL.64 [R1+0x1178], R24 ;  /* 0x0011781801007387 */ /* 0x0001e80000100a00 */
[----:B0-----:R-:W3:Y:S04]  /*1e1d0*/  LDL.LU R24, [R1+0x120] ;  /* 0x0001200001187983 */ /* 0x001ee80000300800 */
[----:B------:R-:W3:Y:S04]  /*1e1e0*/  LDL.LU R25, [R1+0x124] ;  /* 0x0001240001197983 */ /* 0x000ee80000300800 */
[----:B------:R-:W2:Y:S04]  /*1e1f0*/  LDL.LU R26, [R1+0x128] ;  /* 0x00012800011a7983 */ /* 0x000ea80000300800 */
[----:B------:R-:W2:Y:S04]  /*1e200*/  LDL.LU R27, [R1+0x12c] ;  /* 0x00012c00011b7983 */ /* 0x000ea80000300800 */
[----:B--2---:R-:W-:Y:S04]  /*1e210*/  STL.64 [R1+0x1190], R26 ;  /* 0x0011901a01007387 */ /* 0x004fe80000100a00 */
[----:B---3--:R0:W-:Y:S04]  /*1e220*/  STL.64 [R1+0x1188], R24 ;  /* 0x0011881801007387 */ /* 0x0081e80000100a00 */
[----:B0-----:R-:W2:Y:S04]  /*1e230*/  LDL.LU R24, [R1+0x180] ;  /* 0x0001800001187983 */ /* 0x001ea80000300800 */
[----:B------:R-:W2:Y:S04]  /*1e240*/  LDL.LU R25, [R1+0x184] ;  /* 0x0001840001197983 */ /* 0x000ea80000300800 */
[----:B------:R-:W3:Y:S04]  /*1e250*/  LDL.LU R26, [R1+0x188] ;  /* 0x00018800011a7983 */ /* 0x000ee80000300800 */
[----:B------:R-:W3:Y:S04]  /*1e260*/  LDL.LU R27, [R1+0x18c] ;  /* 0x00018c00011b7983 */ /* 0x000ee80000300800 */
[----:B------:R-:W2:Y:S04]  /*1e270*/  LDL.LU R23, [R1+0x5f8] ;  /* 0x0005f80001177983 */ /* 0x000ea80000300800 */
[----:B------:R-:W4:Y:S04]  /*1e280*/  LDL.LU R22, [R1+0x600] ;  /* 0x0006000001167983 */ /* 0x000f280000300800 */
[----:B------:R-:W4:Y:S04]  /*1e290*/  LDL.LU R2, [R1+0x608] ;  /* 0x0006080001027983 */ /* 0x000f280000300800 */
[----:B------:R-:W4:Y:S04]  /*1e2a0*/  LDL.LU R3, [R1+0x610] ;  /* 0x0006100001037983 */ /* 0x000f280000300800 */
        /* <DEDUP_REMOVED lines=21> */
[----:B------:R-:W3:Y:S01]  /*1e400*/  LDL.LU R27, [R1+0x16c] ;  /* 0x00016c00011b7983 */ /* 0x000ee20000300800 */
[----:B------:R-:W-:-:S02]  /*1e410*/  F2FP.F16.E4M3.UNPACK_B R12, R10 ;  /* 0x0000000aff0c723e */ /* 0x000fc400020006ff */
[----:B------:R-:W-:Y:S02]  /*1e420*/  F2FP.F16.E4M3.UNPACK_B R13, R11 ;  /* 0x0000000bff0d723e */ /* 0x000fe400020006ff */
[----:B------:R-:W-:Y:S02]  /*1e430*/  F2FP.F16.E4M3.UNPACK_B R14, R20 ;  /* 0x00000014ff0e723e */ /* 0x000fe400020006ff */
[----:B------:R-:W-:Y:S01]  /*1e440*/  F2FP.F16.E4M3.UNPACK_B R15, R21 ;  /* 0x00000015ff0f723e */ /* 0x000fe200020006ff */
[----:B---3--:R-:W-:Y:S04]  /*1e450*/  STL.64 [R1+0x11e0], R26 ;  /* 0x0011e01a01007387 */ /* 0x008fe80000100a00 */
[----:B--2---:R0:W-:Y:S04]  /*1e460*/  STL.64 [R1+0x11d8], R24 ;  /* 0x0011d81801007387 */ /* 0x0041e80000100a00 */
[----:B0-----:R-:W2:Y:S04]  /*1e470*/  LDL.LU R24, [R1+0x1c0] ;  /* 0x0001c00001187983 */ /* 0x001ea80000300800 */
[----:B------:R-:W2:Y:S04]  /*1e480*/  LDL.LU R25, [R1+0x1c4] ;  /* 0x0001c40001197983 */ /* 0x000ea80000300800 */
[----:B------:R-:W3:Y:S04]  /*1e490*/  LDL.LU R26, [R1+0x1c8] ;  /* 0x0001c800011a7983 */ /* 0x000ee80000300800 */
[----:B------:R-:W3:Y:S01]  /*1e4a0*/  LDL.LU R27, [R1+0x1cc] ;  /* 0x0001cc00011b7983 */ /* 0x000ee20000300800 */
[C---:B----4-:R-:W-:Y:S03]  /*1e4b0*/  HMMA.16816.F32 R4, R12.reuse, R8, R4 ;  /* 0x000000080c04723c */ /* 0x050fe60000001804 */
        /* <DEDUP_REMOVED lines=10> */
[----:B------:R-:W4:Y:S04]  /*1e560*/  LDL.LU R10, [R1+0x5f4] ;  /* 0x0005f400010a7983 */ /* 0x000f280000300800 */
        /* <DEDUP_REMOVED lines=13> */
[----:B----4-:R-:W-:-:S02]  /*1e640*/  IMAD R10, R10, 0x100, R23 ;  /* 0x000001000a0a7824 */ /* 0x010fc400078e0217 */
[----:B------:R-:W-:Y:S02]  /*1e650*/  IMAD R11, R11, 0x100, R22 ;  /* 0x000001000b0b7824 */ /* 0x000fe400078e0216 */
[----:B------:R-:W-:Y:S02]  /*1e660*/  IMAD R20, R20, 0x100, R2 ;  /* 0x0000010014147824 */ /* 0x000fe400078e0202 */
[----:B------:R-:W-:Y:S01]  /*1e670*/  IMAD R21, R21, 0x100, R3 ;  /* 0x0000010015157824 */ /* 0x000fe200078e0203 */
[----:B---3--:R-:W-:-:S15]  /*1e680*/  HMMA.16816.F32 R24, R12, R4, R24 ;  /* 0x000000040c18723c */ /* 0x008fde0000001818 */
[----:B------:R-:W-:-:S04]  /*1e690*/  NOP ;  /* 0x0000000000007918 */ /* 0x000fc80000000000 */
[----:B------:R-:W-:Y:S04]  /*1e6a0*/  STL.64 [R1+0x2a0], R24 ;  /* 0x0002a01801007387 */ /* 0x000fe80000100a00 */
[----:B------:R0:W-:Y:S04]  /*1e6b0*/  STL.64 [R1+0x2a8], R26 ;  /* 0x0002a81a01007387 */ /* 0x0001e80000100a00 */
[----:B0-----:R-:W2:Y:S04]  /*1e6c0*/  LDL.LU.64 R26, [R1+0x11e0] ;  /* 0x0011e000011a7983 */ /* 0x001ea80000300a00 */
[----:B------:R-:W2:Y:S04]  /*1e6d0*/  LDL.LU.64 R24, [R1+0x11d8] ;  /* 0x0011d80001187983 */ /* 0x000ea80000300a00 */
[----:B------:R-:W3:Y:S04]  /*1e6e0*/  LDL.LU R23, [R1+0x11d4] ;  /* 0x0011d40001177983 */ /* 0x000ee80000300800 */
[----:B------:R-:W4:Y:S04]  /*1e6f0*/  LDL.LU R22, [R1+0x11d0] ;  /* 0x0011d00001167983 */ /* 0x000f280000300800 */
        /* <DEDUP_REMOVED lines=11> */
[----:B------:R-:W3:Y:S04]  /*1e7b0*/  LDL.LU R10, [R1+0x614] ;  /* 0x00061400010a7983 */ /* 0x000ee80000300800 */
[----:B------:R-:W4:Y:S04]  /*1e7c0*/  LDL.LU R11, [R1+0x620] ;  /* 0x00062000010b7983 */ /* 0x000f280000300800 */
        /* <DEDUP_REMOVED lines=19> */
[----:B---3--:R-:W-:-:S02]  /*1e900*/  IMAD R10, R10, 0x100, R20 ;  /* 0x000001000a0a7824 */ /* 0x008fc400078e0214 */
[----:B----4-:R-:W-:Y:S02]  /*1e910*/  IMAD R11, R22, 0x100, R11 ;  /* 0x00000100160b7824 */ /* 0x010fe400078e020b */
[----:B------:R-:W-:Y:S02]  /*1e920*/  IMAD R20, R0, 0x100, R23 ;  /* 0x0000010000147824 */ /* 0x000fe400078e0217 */
[----:B------:R-:W-:Y:S01]  /*1e930*/  IMAD R21, R28, 0x100, R29 ;  /* 0x000001001c157824 */ /* 0x000fe200078e021d */
[----:B--2---:R-:W-:Y:S01]  /*1e940*/  HMMA.16816.F32 R12, R12, R2, R24 ;  /* 0x000000020c0c723c */ /* 0x004fe20000001818 */
[----:B------:R-:W2:Y:S04]  /*1e950*/  LDL.LU.64 R26, [R1+0x1180] ;  /* 0x00118000011a7983 */ /* 0x000ea80000300a00 */
[----:B------:R-:W2:Y:S04]  /*1e960*/  LDL.LU.64 R24, [R1+0x1178] ;  /* 0x0011780001187983 */ /* 0x000ea80000300a00 */
[----:B------:R-:W-:Y:S04]  /*1e970*/  STL [R1+0x115c], R2 ;  /* 0x00115c0201007387 */ /* 0x000fe80000100800 */
[----:B------:R-:W-:Y:S06]  /*1e980*/  STL [R1+0x1158], R3 ;  /* 0x0011580301007387 */ /* 0x000fec0000100800 */
[----:B------:R0:W-:Y:S04]  /*1e990*/  STL.64 [R1+0x160], R12 ;  /* 0x0001600c01007387 */ /* 0x0001e80000100a00 */
[----:B------:R1:W-:Y:S04]  /*1e9a0*/  STL.64 [R1+0x168], R14 ;  /* 0x0001680e01007387 */ /* 0x0003e80000100a00 */
[----:B------:R-:W-:Y:S04]  /*1e9b0*/  STL [R1+0x1164], R8 ;  /* 0x0011640801007387 */ /* 0x000fe80000100800 */
[----:B------:R-:W-:Y:S01]  /*1e9c0*/  STL [R1+0x1160], R9 ;  /* 0x0011600901007387 */ /* 0x000fe20000100800 */
[----:B0-----:R-:W-:-:S02]  /*1e9d0*/  F2FP.F16.E4M3.UNPACK_B R12, R10 ;  /* 0x0000000aff0c723e */ /* 0x001fc400020006ff */
[----:B------:R-:W-:Y:S02]  /*1e9e0*/  F2FP.F16.E4M3.UNPACK_B R13, R11 ;  /* 0x0000000bff0d723e */ /* 0x000fe400020006ff */
[----:B-1----:R-:W-:Y:S02]  /*1e9f0*/  F2FP.F16.E4M3.UNPACK_B R14, R20 ;  /* 0x00000014ff0e723e */ /* 0x002fe400020006ff */
[----:B------:R-:W-:-:S07]  /*1ea00*/  F2FP.F16.E4M3.UNPACK_B R15, R21 ;  /* 0x00000015ff0f723e */ /* 0x000fce00020006ff */
[----:B------:R-:W-:-:S15]  /*1ea10*/  HMMA.16816.F32 R16, R12, R8, R16 ;  /* 0x000000080c10723c */ /* 0x000fde0000001810 */
[----:B------:R-:W-:-:S04]  /*1ea20*/  NOP ;  /* 0x0000000000007918 */ /* 0x000fc80000000000 */
[----:B------:R0:W-:Y:S04]  /*1ea30*/  STL.64 [R1+0x260], R16 ;  /* 0x0002601001007387 */ /* 0x0001e80000100a00 */
[----:B------:R1:W-:Y:S04]  /*1ea40*/  STL.64 [R1+0x268], R18 ;  /* 0x0002681201007387 */ /* 0x0003e80000100a00 */
[----:B0-----:R-:W3:Y:S01]  /*1ea50*/  LDL.LU R16, [R1+0xb0] ;  /* 0x0000b00001107983 */ /* 0x001ee20000300800 */
[----:B--2---:R-:W-:-:S15]  /*1ea60*/  HMMA.16816.F32 R8, R12, R6, R24 ;  /* 0x000000060c08723c */ /* 0x004fde0000001818 */
[----:B------:R-:W-:-:S04]  /*1ea70*/  NOP ;  /* 0x0000000000007918 */ /* 0x000fc80000000000 */
[----:B------:R-:W-:Y:S04]  /*1ea80*/  STL.64 [R1+0x250], R8 ;  /* 0x0002500801007387 */ /* 0x000fe80000100a00 */
[----:B------:R-:W-:Y:S04]  /*1ea90*/  STL.64 [R1+0x258], R10 ;  /* 0x0002580a01007387 */ /* 0x000fe80000100a00 */
[----:B------:R-:W3:Y:S04]  /*1eaa0*/  LDL.LU R17, [R1+0xb4] ;  /* 0x0000b40001117983 */ /* 0x000ee80000300800 */
[----:B-1----:R-:W2:Y:S04]  /*1eab0*/  LDL.LU R18, [R1+0xb8] ;  /* 0x0000b80001127983 */ /* 0x002ea80000300800 */
[----:B------:R-:W2:Y:S04]  /*1eac0*/  LDL.LU R19, [R1+0xbc] ;  /* 0x0000bc0001137983 */ /* 0x000ea80000300800 */
[----:B------:R-:W4:Y:S04]  /*1ead0*/  LDL.LU R0, [R1+0x660] ;  /* 0x0006600001007983 */ /* 0x000f280000300800 */
[----:B----4-:R0:W-:Y:S04]  /*1eae0*/  STL [R1+0x1114], R0 ;  /* 0x0011140001007387 */ /* 0x0101e80000100800 */
[----:B0-----:R-:W4:Y:S04]  /*1eaf0*/  LDL.LU R0, [R1+0x658] ;  /* 0x0006580001007983 */ /* 0x001f280000300800 */
[----:B------:R-:W4:Y:S04]  /*1eb00*/  LDL.LU R22, [R1+0x670] ;  /* 0x0006700001167983 */ /* 0x000f280000300800 */
[----:B------:R-:W4:Y:S04]  /*1eb10*/  LDL.LU R23, [R1+0x66c] ;  /* 0x00066c0001177983 */ /* 0x000f280000300800 */
        /* <DEDUP_REMOVED lines=37> */
[----:B------:R-:W3:Y:S01]  /*1ed70*/  LDL.LU R19, [R1+0x10c] ;  /* 0x00010c0001137983 */ /* 0x000ee20000300800 */
[----:B------:R-:W-:Y:S03]  /*1ed80*/  HMMA.16816.F32 R8, R12, R4, R8 ;  /* 0x000000040c08723c */ /* 0x000fe60000001808 */
        /* <DEDUP_REMOVED lines=16> */
[----:B------:R-:W-:Y:S04]  /*1ee90*/  STL.64 [R1+0x240], R8 ;  /* 0x0002400801007387 */ /* 0x000fe80000100a00 */
[----:B------:R0:W-:Y:S04]  /*1eea0*/  STL.64 [R1+0x248], R10 ;  /* 0x0002480a01007387 */ /* 0x0001e80000100a00 */
[----:B0-----:R-:W2:Y:S04]  /*1eeb0*/  LDL.LU.64 R10, [R1+0x1170] ;  /* 0x00117000010a7983 */ /* 0x001ea80000300a00 */
[----:B------:R-:W2:Y:S04]  /*1eec0*/  LDL.LU.64 R8, [R1+0x1168] ;  /* 0x0011680001087983 */ /* 0x000ea80000300a00 */
[----:B------:R-:W3:Y:S04]  /*1eed0*/  LDL.LU R29, [R1+0x688] ;  /* 0x00068800011d7983 */ /* 0x000ee80000300800 */
[----:B------:R-:W3:Y:S01]  /*1eee0*/  LDL.LU R28, [R1+0x684] ;  /* 0x00068400011c7983 */ /* 0x000ee20000300800 */
[----:B------:R-:W-:-:S02]  /*1eef0*/  IMAD R20, R20, 0x100, R2 ;  /* 0x0000010014147824 */ /* 0x000fc400078e0202 */
[----:B------:R-:W-:Y:S02]  /*1ef00*/  IMAD R21, R21, 0x100, R3 ;  /* 0x0000010015157824 */ /* 0x000fe400078e0203 */
[----:B--2---:R-:W-:Y:S02]  /*1ef10*/  IMAD R10, R10, 0x100, R8 ;  /* 0x000001000a0a7824 */ /* 0x004fe400078e0208 */
[----:B------:R-:W-:Y:S01]  /*1ef20*/  IMAD R11, R11, 0x100, R9 ;  /* 0x000001000b0b7824 */ /* 0x000fe200078e0209 */
        /* <DEDUP_REMOVED lines=36> */
[----:B------:R-:W4:Y:S01]  /*1f170*/  LDL.LU R0, [R1+0x1114] ;  /* 0x0011140001007983 */ /* 0x000f220000300800 */
[----:B---3--:R-:W-:-:S02]  /*1f180*/  IMAD R20, R20, 0x100, R21 ;  /* 0x0000010014147824 */ /* 0x008fc400078e0215 */
[----:B------:R-:W-:Y:S01]  /*1f190*/  IMAD R21, R23, 0x100, R22 ;  /* 0x0000010017157824 */ /* 0x000fe200078e0216 */
[----:B--2---:R-:W-:Y:S01]  /*1f1a0*/  HMMA.16816.F32 R12, R12, R2, R16 ;  /* 0x000000020c0c723c */ /* 0x004fe20000001810 */
[----:B----4-:R-:W-:Y:S02]  /*1f1b0*/  IMAD R11, R11, 0x100, R0 ;  /* 0x000001000b0b7824 */ /* 0x010fe400078e0200 */
        /* <DEDUP_REMOVED lines=8> */
[----:B------:R-:W-:Y:S01]  /*1f240*/  F2FP.F16.E4M3.UNPACK_B R15, R21 ;  /* 0x00000015ff0f723e */ /* 0x000fe200020006ff */
[----:B------:R-:W4:Y:S04]  /*1f250*/  LDL.LU R20, [R1+0xc0] ;  /* 0x0000c00001147983 */ /* 0x000f280000300800 */
[----:B------:R-:W4:Y:S04]  /*1f260*/  LDL.LU R21, [R1+0xc4] ;  /* 0x0000c40001157983 */ /* 0x000f280000300800 */
[----:B------:R-:W4:Y:S04]  /*1f270*/  LDL.LU R22, [R1+0xc8] ;  /* 0x0000c80001167983 */ /* 0x000f280000300800 */
[----:B------:R-:W4:Y:S01]  /*1f280*/  LDL.LU R23, [R1+0xcc] ;  /* 0x0000cc0001177983 */ /* 0x000f220000300800 */
[----:B---3--:R-:W-:-:S15]  /*1f290*/  HMMA.16816.F32 R16, R12, R8, R16 ;  /* 0x000000080c10723c */ /* 0x008fde0000001810 */
[----:B------:R-:W-:-:S04]  /*1f2a0*/  NOP ;  /* 0x0000000000007918 */ /* 0x000fc80000000000 */
[----:B------:R-:W-:Y:S04]  /*1f2b0*/  STL.64 [R1+0x220], R16 ;  /* 0x0002201001007387 */ /* 0x000fe80000100a00 */
[----:B------:R0:W-:Y:S04]  /*1f2c0*/  STL.64 [R1+0x228], R18 ;  /* 0x0002281201007387 */ /* 0x0001e80000100a00 */
[----:B0-----:R-:W3:Y:S04]  /*1f2d0*/  LDL.LU.64 R18, [R1+0x10f8] ;  /* 0x0010f80001127983 */ /* 0x001ee80000300a00 */
[----:B------:R-:W3:Y:S01]  /*1f2e0*/  LDL.LU.64 R16, [R1+0x10f0] ;  /* 0x0010f00001107983 */ /* 0x000ee20000300a00 */
[----:B----4-:R-:W-:Y:S03]  /*1f2f0*/  HMMA.16816.F32 R20, R12, R6, R20 ;  /* 0x000000060c14723c */ /* 0x010fe60000001814 */
[----:B------:R-:W-:Y:S01]  /*1f300*/  STL.64 [R1+0x10d0], R6 ;  /* 0x0010d00601007387 */ /* 0x000fe20000100a00 */
[----:B------:R-:W-:-:S02]  /*1f310*/  IMAD R10, R25, 0x100, R24 ;  /* 0x00000100190a7824 */ /* 0x000fc400078e0218 */
[----:B------:R-:W-:-:S13]  /*1f320*/  IMAD R11, R27, 0x100, R26 ;  /* 0x000001001b0b7824 */ /* 0x000fda00078e021a */
[----:B------:R0:W-:Y:S04]  /*1f330*/  STL.64 [R1+0x210], R20 ;  /* 0x0002101401007387 */ /* 0x0001e80000100a00 */
[----:B------:R1:W-:Y:S04]  /*1f340*/  STL.64 [R1+0x218], R22 ;  /* 0x0002181601007387 */ /* 0x0003e80000100a00 */
[----:B------:R-:W-:Y:S01]  /*1f350*/  STL.64 [R1+0x10c8], R4 ;  /* 0x0010c80401007387 */ /* 0x000fe20000100a00 */
[----:B0-----:R-:W-:Y:S01]  /*1f360*/  IMAD R20, R28, 0x100, R29 ;  /* 0x000001001c147824 */ /* 0x001fe200078e021d */
[----:B---3--:R-:W-:-:S15]  /*1f370*/  HMMA.16816.F32 R16, R12, R4, R16 ;  /* 0x000000040c10723c */ /* 0x008fde0000001810 */
[----:B------:R-:W-:-:S04]  /*1f380*/  NOP ;  /* 0x0000000000007918 */ /* 0x000fc80000000000 */
[----:B------:R0:W-:Y:S04]  /*1f390*/  STL.64 [R1+0x1e0], R16 ;  /* 0x0001e01001007387 */ /* 0x0001e80000100a00 */
[----:B------:R3:W-:Y:S04]  /*1f3a0*/  STL.64 [R1+0x1e8], R18 ;  /* 0x0001e81201007387 */ /* 0x0007e80000100a00 */
[----:B------:R-:W-:Y:S04]  /*1f3b0*/  STL.64 [R1+0x10e0], R10 ;  /* 0x0010e00a01007387 */ /* 0x000fe80000100a00 */
[----:B------:R4:W-:Y:S04]  /*1f3c0*/  STL.64 [R1+0x10d8], R8 ;  /* 0x0010d80801007387 */ /* 0x0009e80000100a00 */
[----:B-1----:R-:W2:Y:S04]  /*1f3d0*/  LDL.LU R23, [R1+0xea8] ;  /* 0x000ea80001177983 */ /* 0x002ea80000300800 */
[----:B------:R-:W2:Y:S04]  /*1f3e0*/  LDL.LU R29, [R1+0xea0] ;  /* 0x000ea000011d7983 */ /* 0x000ea80000300800 */
[----:B------:R-:W2:Y:S04]  /*1f3f0*/  LDL.LU R28, [R1+0xf94] ;  /* 0x000f9400011c7983 */ /* 0x000ea80000300800 */
[----:B0-----:R-:W2:Y:S04]  /*1f400*/  LDL.LU R16, [R1+0x10] ;  /* 0x0000100001107983 */ /* 0x001ea80000300800 */
[----:B------:R-:W2:Y:S04]  /*1f410*/  LDL.LU R17, [R1+0x14] ;  /* 0x0000140001117983 */ /* 0x000ea80000300800 */
[----:B---3--:R-:W3:Y:S04]  /*1f420*/  LDL.LU R18, [R1+0x18] ;  /* 0x0000180001127983 */ /* 0x008ee80000300800 */
[----:B------:R-:W3:Y:S04]  /*1f430*/  LDL.LU R19, [R1+0x1c] ;  /* 0x00001c0001137983 */ /* 0x000ee80000300800 */
[----:B----4-:R-:W4:Y:S04]  /*1f440*/  LDL.LU R8, [R1+0x30] ;  /* 0x0000300001087983 */ /* 0x010f280000300800 */
        /* <DEDUP_REMOVED lines=9> */
[----:B---3--:R-:W-:Y:S04]  /*1f4e0*/  STL.64 [R1+0x1098], R18 ;  /* 0x0010981201007387 */ /* 0x008fe80000100a00 */
[----:B--2---:R0:W-:Y:S04]  /*1f4f0*/  STL.64 [R1+0x1090], R16 ;  /* 0x0010901001007387 */ /* 0x0041e80000100a00 */
[----:B0-----:R-:W2:Y:S04]  /*1f500*/  LDL.LU R16, [R1+0x20] ;  /* 0x0000200001107983 */ /* 0x001ea80000300800 */
[----:B--2---:R0:W-:Y:S04]  /*1f510*/  STL [R1+0x10a0], R16 ;  /* 0x0010a01001007387 */ /* 0x0041e80000100800 */
[----:B0-----:R-:W2:Y:S04]  /*1f520*/  LDL.LU R16, [R1+0xfa4] ;  /* 0x000fa40001107983 */ /* 0x001ea80000300800 */
[----:B--2---:R0:W-:Y:S04]  /*1f530*/  STL [R1+0x10a4], R16 ;  /* 0x0010a41001007387 */ /* 0x0041e80000100800 */
        /* <DEDUP_REMOVED lines=9> */
[----:B------:R-:W3:Y:S01]  /*1f5d0*/  LDL.LU R19, [R1+0x4c] ;  /* 0x00004c0001137983 */ /* 0x000ee20000300800 */
[----:B------:R-:W-:Y:S01]  /*1f5e0*/  IMAD.MOV.U32 R27, RZ, RZ, R0 ;  /* 0x000000ffff1b7224 */ /* 0x000fe200078e0000 */
[----:B----4-:R-:W-:Y:S02]  /*1f5f0*/  HMMA.16816.F32 R12, R12, R2, R8 ;  /* 0x000000020c0c723c */ /* 0x010fe40000001808 */
[----:B---3--:R-:W-:Y:S04]  /*1f600*/  STL.64 [R1+0x10c0], R18 ;  /* 0x0010c01201007387 */ /* 0x008fe80000100a00 */
[----:B--2---:R0:W-:Y:S04]  /*1f610*/  STL.64 [R1+0x10b8], R16 ;  /* 0x0010b81001007387 */ /* 0x0041e80000100a00 */
[----:B0-----:R-:W2:Y:S04]  /*1f620*/  LDL.LU R16, [R1+0x50] ;  /* 0x0000500001107983 */ /* 0x001ea80000300800 */
[----:B------:R-:W2:Y:S04]  /*1f630*/  LDL.LU R17, [R1+0x54] ;  /* 0x0000540001117983 */ /* 0x000ea80000300800 */
[----:B------:R-:W2:Y:S04]  /*1f640*/  LDL.LU R18, [R1+0x58] ;  /* 0x0000580001127983 */ /* 0x000ea80000300800 */
[----:B------:R-:W2:Y:S04]  /*1f650*/  LDL.LU R19, [R1+0x5c] ;  /* 0x00005c0001137983 */ /* 0x000ea80000300800 */
[----:B------:R-:W3:Y:S04]  /*1f660*/  LDL.LU R24, [R1] ;  /* 0x0000000001187983 */ /* 0x000ee80000300800 */
[----:B------:R-:W3:Y:S04]  /*1f670*/  LDL.LU R25, [R1+0x4] ;  /* 0x0000040001197983 */ /* 0x000ee80000300800 */
[----:B------:R-:W3:Y:S04]  /*1f680*/  LDL.LU R26, [R1+0x8] ;  /* 0x00000800011a7983 */ /* 0x000ee80000300800 */
[----:B------:R-:W4:Y:S04]  /*1f690*/  LDL.LU R0, [R1+0x10e8] ;  /* 0x0010e80001007983 */ /* 0x000f280000300800 */
[----:B------:R-:W2:Y:S04]  /*1f6a0*/  LDL.LU.64 R10, [R1+0x10e0] ;  /* 0x0010e000010a7983 */ /* 0x000ea80000300a00 */
[----:B------:R-:W3:Y:S01]  /*1f6b0*/  LDL.LU.64 R8, [R1+0x10d8] ;  /* 0x0010d80001087983 */ /* 0x000ee20000300a00 */
[----:B------:R-:W-:-:S03]  /*1f6c0*/  IMAD R21, R22, 0x100, R21 ;  /* 0x0000010016157824 */ /* 0x000fc600078e0215 */
[----:B------:R-:W-:Y:S04]  /*1f6d0*/  STL.64 [R1+0x130], R12 ;  /* 0x0001300c01007387 */ /* 0x000fe80000100a00 */
[----:B------:R0:W-:Y:S02]  /*1f6e0*/  STL.64 [R1+0x138], R14 ;  /* 0x0001380e01007387 */ /* 0x0001e40000100a00 */
[----:B0-----:R-:W-:Y:S02]  /*1f6f0*/  F2FP.F16.E4M3.UNPACK_B R14, R20 ;  /* 0x00000014ff0e723e */ /* 0x001fe400020006ff */
[----:B------:R-:W-:Y:S01]  /*1f700*/  F2FP.F16.E4M3.UNPACK_B R15, R21 ;  /* 0x00000015ff0f723e */ /* 0x000fe200020006ff */
[----:B------:R-:W4:Y:S04]  /*1f710*/  LDL.LU R20, [R1+0xf98] ;  /* 0x000f980001147983 */ /* 0x000f280000300800 */
[----:B------:R-:W4:Y:S01]  /*1f720*/  LDL.LU R21, [R1+0xfa0] ;  /* 0x000fa00001157983 */ /* 0x000f220000300800 */
[----:B--2---:R-:W-:-:S02]  /*1f730*/  F2FP.F16.E4M3.UNPACK_B R12, R10 ;  /* 0x0000000aff0c723e */ /* 0x004fc400020006ff */
[----:B------:R-:W-:-:S07]  /*1f740*/  F2FP.F16.E4M3.UNPACK_B R13, R11 ;  /* 0x0000000bff0d723e */ /* 0x000fce00020006ff */
[----:B---3--:R-:W-:-:S15]  /*1f750*/  HMMA.16816.F32 R4, R12, R8, R4 ;  /* 0x000000080c04723c */ /* 0x008fde0000001804 */
        /* <DEDUP_REMOVED lines=16> */
[----:B------:R-:W3:Y:S01]  /*1f860*/  LDL.LU.64 R16, [R1+0x10a8] ;  /* 0x0010a80001107983 */ /* 0x000ee20000300a00 */
[----:B------:R-:W-:-:S03]  /*1f870*/  IMAD R10, R29, 0x100, R23 ;  /* 0x000001001d0a7824 */ /* 0x000fc600078e0217 */
[----:B------:R-:W2:Y:S04]  /*1f880*/  LDL.LU R22, [R1+0xe60] ;  /* 0x000e600001167983 */ /* 0x000ea80000300800 */
[----:B------:R-:W2:Y:S01]  /*1f890*/  LDL.LU R23, [R1+0xe84] ;  /* 0x000e840001177983 */ /* 0x000ea20000300800 */
[----:B----4-:R-:W-:-:S03]  /*1f8a0*/  IMAD R11, R0, 0x100, R28 ;  /* 0x00000100000b7824 */ /* 0x010fc600078e021c */
[----:B------:R-:W4:Y:S04]  /*1f8b0*/  LDL.LU R29, [R1+0xe58] ;  /* 0x000e5800011d7983 */ /* 0x000f280000300800 */
[----:B------:R-:W2:Y:S04]  /*1f8c0*/  LDL.LU R28, [R1+0xe7c] ;  /* 0x000e7c00011c7983 */ /* 0x000ea80000300800 */
[----:B------:R-:W2:Y:S01]  /*1f8d0*/  LDL.LU R0, [R1+0xe50] ;  /* 0x000e500001007983 */ /* 0x000ea20000300800 */
[----:B---3--:R-:W-:-:S03]  /*1f8e0*/  IMAD R20, R20, 0x100, R16 ;  /* 0x0000010014147824 */ /* 0x008fc600078e0210 */
[----:B------:R-:W3:Y:S02]  /*1f8f0*/  LDL.LU R16, [R1+0x10a4] ;  /* 0x0010a40001107983 */ /* 0x000ee40000300800 */
[----:B---3--:R-:W-:Y:S02]  /*1f900*/  IMAD R21, R21, 0x100, R16 ;  /* 0x0000010015157824 */ /* 0x008fe400078e0210 */
        /* <DEDUP_REMOVED lines=11> */
[----:B------:R-:W3:Y:S04]  /*1f9c0*/  LDL.LU R11, [R1+0xe68] ;  /* 0x000e6800010b7983 */ /* 0x000ee80000300800 */
[----:B------:R-:W3:Y:S04]  /*1f9d0*/  LDL.LU R20, [R1+0x4c0] ;  /* 0x0004c00001147983 */ /* 0x000ee80000300800 */
[----:B------:R-:W3:Y:S01]  /*1f9e0*/  LDL.LU R21, [R1+0xe70] ;  /* 0x000e700001157983 */ /* 0x000ee20000300800 */
[C---:B------:R-:W-:Y:S08]  /*1f9f0*/  HMMA.16816.F32 R24, R12.reuse, R6, R24 ;  /* 0x000000060c18723c */ /* 0x040ff00000001818 */
[----:B--2---:R-:W-:-:S15]  /*1fa00*/  HMMA.16816.F32 R16, R12, R8, R16 ;  /* 0x000000080c10723c */ /* 0x004fde0000001810 */
[----:B------:R-:W-:-:S04]  /*1fa10*/  NOP ;  /* 0x0000000000007918 */ /* 0x000fc80000000000 */
[----:B------:R-:W-:Y:S04]  /*1fa20*/  STL.64 [R1+0x190], R16 ;  /* 0x0001901001007387 */ /* 0x000fe80000100a00 */
[----:B------:R0:W-:Y:S04]  /*1fa30*/  STL.64 [R1+0x198], R18 ;  /* 0x0001981201007387 */ /* 0x0001e80000100a00 */
[----:B0-----:R-:W2:Y:S04]  /*1fa40*/  LDL.LU.64 R18, [R1+0x1088] ;  /* 0x0010880001127983 */ /* 0x001ea80000300a00 */
[----:B------:R-:W2:Y:S04]  /*1fa50*/  LDL.LU.64 R16, [R1+0x1080] ;  /* 0x0010800001107983 */ /* 0x000ea80000300a00 */
        /* <DEDUP_REMOVED lines=8> */
[----:B--2---:R-:W-:Y:S03]  /*1fae0*/  HMMA.16816.F32 R24, R12, R4, R24 ;  /* 0x000000040c18723c */ /* 0x004fe60000001818 */
[----:B------:R-:W2:Y:S04]  /*1faf0*/  LDL.LU R4, [R1+0x5bc] ;  /* 0x0005bc0001047983 */ /* 0x000ea80000300800 */
[----:B------:R-:W4:-:S12]  /*1fb00*/  LDL.LU R5, [R1+0x4b4] ;  /* 0x0004b40001057983 */ /* 0x000f180000300800 */
[----:B------:R0:W-:Y:S04]  /*1fb10*/  STL.64 [R1+0x170], R24 ;  /* 0x0001701801007387 */ /* 0x0001e80000100a00 */
[----:B------:R1:W-:Y:S04]  /*1fb20*/  STL.64 [R1+0x178], R26 ;  /* 0x0001781a01007387 */ /* 0x0003e80000100a00 */
[----:B0-----:R-:W4:Y:S04]  /*1fb30*/  LDL.LU R24, [R1+0x4bc] ;  /* 0x0004bc0001187983 */ /* 0x001f280000300800 */
[----:B------:R-:W4:Y:S04]  /*1fb40*/  LDL.LU R25, [R1+0x4c4] ;  /* 0x0004c40001197983 */ /* 0x000f280000300800 */
[----:B-1----:R-:W4:Y:S04]  /*1fb50*/  LDL.LU R26, [R1+0x4cc] ;  /* 0x0004cc00011a7983 */ /* 0x002f280000300800 */
[----:B------:R-:W4:Y:S01]  /*1fb60*/  LDL.LU R27, [R1+0xe88] ;  /* 0x000e8800011b7983 */ /* 0x000f220000300800 */
[----:B------:R-:W-:Y:S01]  /*1fb70*/  HMMA.16816.F32 R12, R12, R2, R16 ;  /* 0x000000020c0c723c */ /* 0x000fe20000001810 */
[----:B---3--:R-:W-:Y:S01]  /*1fb80*/  IADD3 R6, P3, PT, R6, UR45, RZ ;  /* 0x0000002d06067c10 */ /* 0x008fe2000ff7e0ff */
[----:B--2---:R-:W-:Y:S01]  /*1fb90*/  VIADD R4, R4, 0x1 ;  /* 0x0000000104047836 */ /* 0x004fe20000000000 */
[----:B----4-:R-:W-:-:S04]  /*1fba0*/  IADD3 R5, P4, PT, R5, UR45, RZ ;  /* 0x0000002d05057c10 */ /* 0x010fc8000ff9e0ff */
[----:B------:R-:W-:-:S12]  /*1fbb0*/  STL [R1+0x5bc], R4 ;  /* 0x0005bc0401007387 */ /* 0x000fd80000100800 */
[----:B------:R0:W-:Y:S04]  /*1fbc0*/  STL.64 [R1+0x120], R12 ;  /* 0x0001200c01007387 */ /* 0x0001e80000100a00 */
[----:B------:R-:W-:Y:S04]  /*1fbd0*/  STL.64 [R1+0x128], R14 ;  /* 0x0001280e01007387 */ /* 0x000fe80000100a00 */
[----:B------:R-:W-:Y:S01]  /*1fbe0*/  STL [R1+0x4b4], R5 ;  /* 0x0004b40501007387 */ /* 0x000fe20000100800 */
[----:B------:R-:W-:Y:S02]  /*1fbf0*/  IADD3.X R7, PT, PT, R7, UR6, RZ, P4, !PT ;  /* 0x0000000607077c10 */ /* 0x000fe4000a7fe4ff */
[----:B------:R-:W-:-:S02]  /*1fc00*/  IADD3 R8, P4, PT, R8, UR45, RZ ;  /* 0x0000002d08087c10 */ /* 0x000fc4000ff9e0ff */
[----:B------:R-:W-:Y:S02]  /*1fc10*/  IADD3 R24, P5, PT, R24, UR45, RZ ;  /* 0x0000002d18187c10 */ /* 0x000fe4000ffbe0ff */
[----:B------:R-:W-:Y:S02]  /*1fc20*/  IADD3 R25, P6, PT, R25, UR45, RZ ;  /* 0x0000002d19197c10 */ /* 0x000fe4000ffde0ff */
[----:B------:R-:W-:Y:S02]  /*1fc30*/  IADD3 R26, P1, PT, R26, UR45, RZ ;  /* 0x0000002d1a1a7c10 */ /* 0x000fe4000ff3e0ff */
[----:B------:R-:W-:Y:S01]  /*1fc40*/  IADD3 R27, P2, PT, R27, UR45, RZ ;  /* 0x0000002d1b1b7c10 */ /* 0x000fe2000ff5e0ff */
[----:B------:R-:W-:Y:S04]  /*1fc50*/  STL [R1+0x4bc], R24 ;  /* 0x0004bc1801007387 */ /* 0x000fe80000100800 */
[----:B------:R-:W-:Y:S04]  /*1fc60*/  STL [R1+0x4c4], R25 ;  /* 0x0004c41901007387 */ /* 0x000fe80000100800 */
[----:B------:R-:W-:Y:S01]  /*1fc70*/  STL [R1+0x4cc], R26 ;  /* 0x0004cc1a01007387 */ /* 0x000fe20000100800 */
[----:B------:R-:W-:-:S03]  /*1fc80*/  IADD3.X R9, PT, PT, R9, UR6, RZ, P5, !PT ;  /* 0x0000000609097c10 */ /* 0x000fc6000affe4ff */
[----:B------:R-:W-:Y:S01]  /*1fc90*/  STL [R1+0xe88], R27 ;  /* 0x000e881b01007387 */ /* 0x000fe20000100800 */
[----:B------:R-:W-:-:S03]  /*1fca0*/  IADD3 R21, P5, PT, R21, UR45, RZ ;  /* 0x0000002d15157c10 */ /* 0x000fc6000ffbe0ff */
        /* <DEDUP_REMOVED lines=10> */
[----:B------:R-:W-:Y:S04]  /*1fd50*/  STL [R1+0x4c0], R20 ;  /* 0x0004c01401007387 */ /* 0x000fe80000100800 */
[----:B------:R-:W-:Y:S04]  /*1fd60*/  STL [R1+0xe68], R11 ;  /* 0x000e680b01007387 */ /* 0x000fe80000100800 */
[----:B------:R-:W-:Y:S04]  /*1fd70*/  STL [R1+0x4c8], R10 ;  /* 0x0004c80a01007387 */ /* 0x000fe80000100800 */
[----:B------:R-:W-:Y:S04]  /*1fd80*/  STL [R1+0xe60], R22 ;  /* 0x000e601601007387 */ /* 0x000fe80000100800 */
[----:B------:R-:W-:Y:S04]  /*1fd90*/  STL [R1+0xe84], R23 ;  /* 0x000e841701007387 */ /* 0x000fe80000100800 */
[----:B0-----:R-:W2:Y:S01]  /*1fda0*/  LDL.LU R12, [R1+0xe6c] ;  /* 0x000e6c00010c7983 */ /* 0x001ea20000300800 */
[----:B------:R-:W-:-:S02]  /*1fdb0*/  IADD3 R29, P2, PT, R29, UR45, RZ ;  /* 0x0000002d1d1d7c10 */ /* 0x000fc4000ff5e0ff */
[----:B------:R-:W-:-:S03]  /*1fdc0*/  IADD3.X R28, PT, PT, R28, UR6, RZ, P3, !PT ;  /* 0x000000061c1c7c10 */ /* 0x000fc60009ffe4ff */
[----:B------:R-:W-:Y:S04]  /*1fdd0*/  STL [R1+0xe58], R29 ;  /* 0x000e581d01007387 */ /* 0x000fe80000100800 */
[----:B--2---:R0:W-:Y:S04]  /*1fde0*/  STL [R1+0x1068], R12 ;  /* 0x0010680c01007387 */ /* 0x0041e80000100800 */
[----:B------:R-:W-:Y:S04]  /*1fdf0*/  STL [R1+0xe7c], R28 ;  /* 0x000e7c1c01007387 */ /* 0x000fe80000100800 */
[----:B0-----:R-:W2:Y:S01]  /*1fe00*/  LDL.LU R12, [R1+0xe48] ;  /* 0x000e4800010c7983 */ /* 0x001ea20000300800 */
[----:B------:R-:W-:-:S05]  /*1fe10*/  IADD3 R0, P3, PT, R0, UR45, RZ ;  /* 0x0000002d00007c10 */ /* 0x000fca000ff7e0ff */
[----:B------:R-:W-:Y:S01]  /*1fe20*/  STL [R1+0xe50], R0 ;  /* 0x000e500001007387 */ /* 0x000fe20000100800 */
[----:B------:R-:W-:-:S03]  /*1fe30*/  ISETP.NE.U32.AND P0, PT, R4, UR27, PT ;  /* 0x0000001b04007c0c */ /* 0x000fc6000bf05070 */
[----:B--2---:R0:W-:Y:S04]  /*1fe40*/  STL [R1+0x106c], R12 ;  /* 0x00106c0c01007387 */ /* 0x0041e80000100800 */
[----:B0-----:R-:W2:Y:S04]  /*1fe50*/  LDL.LU R12, [R1+0xe74] ;  /* 0x000e7400010c7983 */ /* 0x001ea80000300800 */
[----:B------:R-:W3:Y:S04]  /*1fe60*/  LDL.LU R13, [R1+0xe40] ;  /* 0x000e4000010d7983 */ /* 0x000ee80000300800 */
[----:B------:R-:W4:Y:S04]  /*1fe70*/  LDL.LU R14, [R1+0xe64] ;  /* 0x000e6400010e7983 */ /* 0x000f280000300800 */
[----:B------:R-:W3:Y:S04]  /*1fe80*/  LDL.LU R15, [R1+0xe38] ;  /* 0x000e3800010f7983 */ /* 0x000ee80000300800 */
        /* <DEDUP_REMOVED lines=24> */
[----:B------:R-:W3:Y:S01]  /*20010*/  LDL.LU R0, [R1+0xdfc] ;  /* 0x000dfc0001007983 */ /* 0x000ee20000300800 */
[----:B--2---:R-:W-:-:S05]  /*20020*/  IADD3.X R12, PT, PT, R12, UR6, RZ, P4, !PT ;  /* 0x000000060c0c7c10 */ /* 0x004fca000a7fe4ff */
[----:B------:R0:W-:Y:S04]  /*20030*/  STL [R1+0xe74], R12 ;  /* 0x000e740c01007387 */ /* 0x0001e80000100800 */
[----:B0-----:R-:W2:Y:S02]  /*20040*/  LDL.LU R12, [R1+0x106c] ;  /* 0x00106c00010c7983 */ /* 0x001ea40000300800 */
[----:B--2---:R-:W-:-:S05]  /*20050*/  IADD3 R12, P4, PT, R12, UR45, RZ ;  /* 0x0000002d0c0c7c10 */ /* 0x004fca000ff9e0ff */
[----:B------:R0:W-:Y:S04]  /*20060*/  STL [R1+0xe48], R12 ;  /* 0x000e480c01007387 */ /* 0x0001e80000100800 */
[----:B0-----:R-:W2:Y:S01]  /*20070*/  LDL.LU R12, [R1+0x1068] ;  /* 0x00106800010c7983 */ /* 0x001ea20000300800 */
[----:B----4-:R-:W-:Y:S02]  /*20080*/  IADD3.X R14, PT, PT, R14, UR6, RZ, P6, !PT ;  /* 0x000000060e0e7c10 */ /* 0x010fe4000b7fe4ff */
[----:B---3--:R-:W-:Y:S02]  /*20090*/  IADD3 R15, P6, PT, R15, UR45, RZ ;  /* 0x0000002d0f0f7c10 */ /* 0x008fe4000ffde0ff */
[----:B------:R-:W-:Y:S02]  /*200a0*/  IADD3.X R2, PT, PT, R2, UR6, RZ, P1, !PT ;  /* 0x0000000602027c10 */ /* 0x000fe40008ffe4ff */
[----:B------:R-:W-:-:S02]  /*200b0*/  IADD3 R3, P1, PT, R3, UR45, RZ ;  /* 0x0000002d03037c10 */ /* 0x000fc4000ff3e0ff */
[----:B------:R-:W-:Y:S02]  /*200c0*/  IADD3.X R16, PT, PT, R16, UR6, RZ, P2, !PT ;  /* 0x0000000610107c10 */ /* 0x000fe400097fe4ff */
[----:B------:R-:W-:Y:S02]  /*200d0*/  IADD3 R17, P2, PT, R17, UR45, RZ ;  /* 0x0000002d11117c10 */ /* 0x000fe4000ff5e0ff */
[----:B------:R-:W-:Y:S02]  /*200e0*/  IADD3.X R18, PT, PT, R18, UR6, RZ, P3, !PT ;  /* 0x0000000612127c10 */ /* 0x000fe40009ffe4ff */
[----:B------:R-:W-:Y:S02]  /*200f0*/  IADD3 R19, P3, PT, R19, UR45, RZ ;  /* 0x0000002d13137c10 */ /* 0x000fe4000ff7e0ff */
        /* <DEDUP_REMOVED lines=12> */
[----:B--2---:R-:W-:Y:S02]  /*201c0*/  IADD3.X R12, PT, PT, R12, UR6, RZ, P5, !PT ;  /* 0x000000060c0c7c10 */ /* 0x004fe4000affe4ff */
[----:B------:R-:W-:-:S03]  /*201d0*/  IADD3 R13, P5, PT, R13, UR45, RZ ;  /* 0x0000002d0d0d7c10 */ /* 0x000fc6000ffbe0ff */
[----:B------:R0:W-:Y:S04]  /*201e0*/  STL [R1+0xe6c], R12 ;  /* 0x000e6c0c01007387 */ /* 0x0001e80000100800 */
[----:B------:R-:W-:Y:S04]  /*201f0*/  STL [R1+0xe40], R13 ;  /* 0x000e400d01007387 */ /* 0x000fe80000100800 */
[----:B------:R-:W-:Y:S04]  /*20200*/  STL [R1+0xe64], R14 ;  /* 0x000e640e01007387 */ /* 0x000fe80000100800 */
[----:B------:R-:W-:Y:S04]  /*20210*/  STL [R1+0xe38], R15 ;  /* 0x000e380f01007387 */ /* 0x000fe80000100800 */
[----:B------:R-:W-:Y:S04]  /*20220*/  STL [R1+0xe5c], R2 ;  /* 0x000e5c0201007387 */ /* 0x000fe80000100800 */
[----:B------:R-:W-:Y:S04]  /*20230*/  STL [R1+0xe30], R3 ;  /* 0x000e300301007387 */ /* 0x000fe80000100800 */
[----:B------:R-:W-:Y:S04]  /*20240*/  STL [R1+0xe54], R16 ;  /* 0x000e541001007387 */ /* 0x000fe80000100800 */
[----:B------:R-:W-:Y:S01]  /*20250*/  STL [R1+0xe28], R17 ;  /* 0x000e281101007387 */ /* 0x000fe20000100800 */
[----:B------:R-:W-:-:S03]  /*20260*/  IADD3.X R24, PT, PT, R24, UR6, RZ, P5, !PT ;  /* 0x0000000618187c10 */ /* 0x000fc6000affe4ff */
[----:B------:R-:W-:Y:S01]  /*20270*/  STL [R1+0xe4c], R18 ;  /* 0x000e4c1201007387 */ /* 0x000fe20000100800 */
[----:B------:R-:W-:-:S03]  /*20280*/  IADD3 R25, P5, PT, R25, UR45, RZ ;  /* 0x0000002d19197c10 */ /* 0x000fc6000ffbe0ff */
        /* <DEDUP_REMOVED lines=19> */
[----:B0-----:R-:W2:Y:S01]  /*203c0*/  LDL.LU R12, [R1+0xdc8] ;  /* 0x000dc800010c7983 */ /* 0x001ea20000300800 */
[----:B------:R-:W-:-:S02]  /*203d0*/  IADD3.X R29, PT, PT, R29, UR6, RZ, P6, !PT ;  /* 0x000000061d1d7c10 */ /* 0x000fc4000b7fe4ff */
[----:B------:R-:W-:-:S03]  /*203e0*/  IADD3 R28, P6, PT, R28, UR45, RZ ;  /* 0x0000002d1c1c7c10 */ /* 0x000fc6000ffde0ff */
[----:B------:R-:W-:Y:S04]  /*203f0*/  STL [R1+0xe04], R29 ;  /* 0x000e041d01007387 */ /* 0x000fe80000100800 */
[----:B--2---:R0:W-:Y:S04]  /*20400*/  STL [R1+0x1060], R12 ;  /* 0x0010600c01007387 */ /* 0x0041e80000100800 */
[----:B------:R-:W-:Y:S04]  /*20410*/  STL [R1+0xdd8], R28 ;  /* 0x000dd81c01007387 */ /* 0x000fe80000100800 */
[----:B0-----:R-:W2:Y:S01]  /*20420*/  LDL.LU R12, [R1+0xdf4] ;  /* 0x000df400010c7983 */ /* 0x001ea20000300800 */
[----:B------:R-:W-:-:S05]  /*20430*/  IADD3.X R0, PT, PT, R0, UR6, RZ, P1, !PT ;  /* 0x0000000600007c10 */ /* 0x000fca0008ffe4ff */
[----:B------:R-:W-:Y:S04]  /*20440*/  STL [R1+0xdfc], R0 ;  /* 0x000dfc0001007387 */ /* 0x000fe80000100800 */
        /* <DEDUP_REMOVED lines=30> */
[----:B--2---:R-:W-:-:S05]  /*20630*/  IADD3 R12, P1, PT, R12, UR45, RZ ;  /* 0x0000002d0c0c7c10 */ /* 0x004fca000ff3e0ff */
[----:B------:R0:W-:Y:S04]  /*20640*/  STL [R1+0xdd0], R12 ;  /* 0x000dd00c01007387 */ /* 0x0001e80000100800 */
[----:B0-----:R-:W2:Y:S02]  /*20650*/  LDL.LU R12, [R1+0x1064] ;  /* 0x00106400010c7983 */ /* 0x001ea40000300800 */
[----:B--2---:R-:W-:-:S05]  /*20660*/  IADD3.X R12, PT, PT, R12, UR6, RZ, P2, !PT ;  /* 0x000000060c0c7c10 */ /* 0x004fca00097fe4ff */
[----:B------:R0:W-:Y:S04]  /*20670*/  STL [R1+0xdf4], R12 ;  /* 0x000df40c01007387 */ /* 0x0001e80000100800 */
[----:B0-----:R-:W2:Y:S01]  /*20680*/  LDL.LU R12, [R1+0x1060] ;  /* 0x00106000010c7983 */ /* 0x001ea20000300800 */
[----:B---3--:R-:W-:Y:S02]  /*20690*/  IADD3.X R13, PT, PT, R13, UR6, RZ, P3, !PT ;  /* 0x000000060d0d7c10 */ /* 0x008fe40009ffe4ff */
[----:B----4-:R-:W-:Y:S02]  /*206a0*/  IADD3 R14, P3, PT, R14, UR45, RZ ;  /* 0x0000002d0e0e7c10 */ /* 0x010fe4000ff7e0ff */
        /* <DEDUP_REMOVED lines=19> */
[----:B--2---:R-:W-:-:S05]  /*207e0*/  IADD3 R12, P2, PT, R12, UR45, RZ ;  /* 0x0000002d0c0c7c10 */ /* 0x004fca000ff5e0ff */
[----:B------:R0:W-:Y:S04]  /*207f0*/  STL [R1+0xdc8], R12 ;  /* 0x000dc80c01007387 */ /* 0x0001e80000100800 */
        /* <DEDUP_REMOVED lines=1453> */
[----:B------:R-:W-:-:S02]  /*262d0*/  IADD3.X R29, PT, PT, R29, UR47, RZ, P2, !PT ;  /* 0x0000002f1d1d7c10 */ /* 0x000fc400097fe4ff */
[----:B--2---:R-:W-:Y:S02]  /*262e0*/  IADD3.X R12, PT, PT, R12, UR6, RZ, P1, !PT ;  /* 0x000000060c0c7c10 */ /* 0x004fe40008ffe4ff */
        /* <DEDUP_REMOVED lines=31> */
[----:B------:R0:W-:Y:S04]  /*264e0*/  STL [R1+0xedc], R0 ;  /* 0x000edc0001007387 */ /* 0x0001e80000100800 */
[----:B------:R-:W-:Y:S04]  /*264f0*/  STL [R1+0xed4], R29 ;  /* 0x000ed41d01007387 */ /* 0x000fe80000100800 */
[----:B0-----:R-:W2:Y:S01]  /*26500*/  LDL.LU R0, [R1+0xf50] ;  /* 0x000f500001007983 */ /* 0x001ea20000300800 */
[----:B------:R-:W-:-:S05]  /*26510*/  IADD3 R28, P2, PT, R28, UR24, RZ ;  /* 0x000000181c1c7c10 */ /* 0x000fca000ff5e0ff */
[----:B------:R-:W-:Y:S04]  /*26520*/  STL [R1+0xf40], R28 ;  /* 0x000f401c01007387 */ /* 0x000fe80000100800 */
[----:B--2---:R0:W-:Y:S04]  /*26530*/  STL [R1+0xfe0], R0 ;  /* 0x000fe00001007387 */ /* 0x0041e80000100800 */
[----:B0-----:R-:W2:Y:S04]  /*26540*/  LDL.LU R0, [R1+0xee4] ;  /* 0x000ee40001007983 */ /* 0x001ea80000300800 */
        /* <DEDUP_REMOVED lines=58> */
[----:B------:R-:W-:Y:S02]  /*268f0*/  IADD3.X R23, PT, PT, R23, UR47, RZ, P1, !PT ;  /* 0x0000002f17177c10 */ /* 0x000fe40008ffe4ff */
[----:B------:R-:W-:Y:S02]  /*26900*/  IADD3.X R28, PT, PT, R28, UR47, RZ, P3, !PT ;  /* 0x0000002f1c1c7c10 */ /* 0x000fe40009ffe4ff */
[----:B------:R-:W-:Y:S02]  /*26910*/  IADD3.X R29, PT, PT, R29, UR47, RZ, P2, !PT ;  /* 0x0000002f1d1d7c10 */ /* 0x000fe400097fe4ff */
[----:B--2---:R-:W-:-:S05]  /*26920*/  IADD3 R0, P4, PT, R0, UR24, RZ ;  /* 0x0000001800007c10 */ /* 0x004fca000ff9e0ff */
[----:B------:R0:W-:Y:S01]  /*26930*/  STL [R1+0xf50], R0 ;  /* 0x000f500001007387 */ /* 0x0001e20000100800 */
[----:B------:R-:W-:Y:S02]  /*26940*/  IADD3.X R4, PT, PT, R4, UR47, RZ, P4, !PT ;  /* 0x0000002f04047c10 */ /* 0x000fe4000a7fe4ff */
[----:B------:R-:W-:Y:S01]  /*26950*/  IADD3 R5, P4, PT, R5, UR24, RZ ;  /* 0x0000001805057c10 */ /* 0x000fe2000ff9e0ff */
[----:B0-----:R1:W5:Y:S04]  /*26960*/  LDL.LU R0, [R1+0xfdc] ;  /* 0x000fdc0001007983 */ /* 0x0013680000300800 */
[----:B------:R1:W-:Y:S04]  /*26970*/  STL [R1+0xeec], R12 ;  /* 0x000eec0c01007387 */ /* 0x0003e80000100800 */
        /* <DEDUP_REMOVED lines=16> */
[----:B------:R1:W-:Y:S01]  /*26a80*/  STL [R1+0xf7c], R7 ;  /* 0x000f7c0701007387 */ /* 0x0003e20000100800 */
[----:B------:R-:W-:-:S03]  /*26a90*/  IADD3.X R11, PT, PT, R11, UR47, RZ, P4, !PT ;  /* 0x0000002f0b0b7c10 */ /* 0x000fc6000a7fe4ff */
        /* <DEDUP_REMOVED lines=10> */
[----:B------:R-:W-:Y:S05]  /*26b40*/  @P0 BRA `(.L_x_2) ;  /* 0xfffffe2400980947 */ /* 0x000fea000383ffff */
.L_x_1:
[----:B-1----:R-:W2:Y:S01]  /*26b50*/  LDL.LU R20, [R1+0x84] ;  /* 0x0000840001147983 */ /* 0x002ea20000300800 */
[----:B------:R-:W1:Y:S03]  /*26b60*/  LDCU.64 UR8, c[0x0][0x398] ;  /* 0x00007300ff0877ac */ /* 0x000e660008000a00 */
[----:B------:R-:W3:Y:S01]  /*26b70*/  LDL.LU R17, [R1+0x8c] ;  /* 0x00008c0001117983 */ /* 0x000ee20000300800 */
[----:B------:R-:W4:Y:S01]  /*26b80*/  LDCU UR4, c[0x0][0x39c] ;  /* 0x00007380ff0477ac */ /* 0x000f220008000800 */
[----:B------:R-:W0:Y:S01]  /*26b90*/  S2UR UR5, SR_CgaCtaId ;  /* 0x00000000000579c3 */ /* 0x000e220000008800 */
[----:B------:R-:W0:Y:S01]  /*26ba0*/  LDCU.128 UR12, c[0x0][0x390] ;  /* 0x00007200ff0c77ac */ /* 0x000e220008000c00 */
[----:B------:R-:W0:Y:S01]  /*26bb0*/  LDCU UR24, c[0x0][0x3b8] ;  /* 0x00007700ff1877ac */ /* 0x000e220008000800 */
[----:B------:R-:W0:Y:S01]  /*26bc0*/  LDCU.64 UR26, c[0x0][0x398] ;  /* 0x00007300ff1a77ac */ /* 0x000e220008000a00 */
[----:B------:R-:W0:Y:S01]  /*26bd0*/  LDCU UR10, c[0x0][0x39c] ;  /* 0x00007380ff0a77ac */ /* 0x000e220008000800 */
[----:B------:R-:W0:Y:S01]  /*26be0*/  LDCU.64 UR6, c[0x0][0x398] ;  /* 0x00007300ff0677ac */ /* 0x000e220008000a00 */
[----:B------:R-:W0:Y:S01]  /*26bf0*/  LDCU.64 UR16, c[0x0][0x398] ;  /* 0x00007300ff1077ac */ /* 0x000e220008000a00 */
[----:B------:R-:W0:Y:S01]  /*26c00*/  LDCU.64 UR22, c[0x0][0x398] ;  /* 0x00007300ff1677ac */ /* 0x000e220008000a00 */
[----:B------:R-:W0:Y:S01]  /*26c10*/  LDCU.64 UR20, c[0x0][0x398] ;  /* 0x00007300ff1477ac */ /* 0x000e220008000a00 */
[----:B------:R-:W0:Y:S01]  /*26c20*/  LDCU.64 UR18, c[0x0][0x398] ;  /* 0x00007300ff1277ac */ /* 0x000e220008000a00 */
[----:B------:R-:W-:Y:S06]  /*26c30*/  BAR.SYNC.DEFER_BLOCKING 0x0 ;  /* 0x0000000000007b1d */ /* 0x000fec0000010000 */
[----:B---3--:R3:W-:Y:S04]  /*26c40*/  STL [R1+0x110c], R17 ;  /* 0x00110c1101007387 */ /* 0x0087e80000100800 */
[----:B---3--:R-:W2:Y:S04]  /*26c50*/  LDL.LU R17, [R1+0x80] ;  /* 0x0000800001117983 */ /* 0x008ea80000300800 */
[----:B0----5:R-:W3:Y:S04]  /*26c60*/  LDL.LU R0, [R1+0x1f4] ;  /* 0x0001f40001007983 */ /* 0x021ee80000300800 */
[----:B---3--:R0:W-:Y:S04]  /*26c70*/  STL [R1+0x10ec], R0 ;  /* 0x0010ec0001007387 */ /* 0x0081e80000100800 */
[----:B0-----:R-:W3:Y:S04]  /*26c80*/  LDL.LU R0, [R1+0x208] ;  /* 0x0002080001007983 */ /* 0x001ee80000300800 */
        /* <DEDUP_REMOVED lines=8> */
[----:B------:R-:W2:Y:S04]  /*26d10*/  LDL.LU R29, [R1+0x1f8] ;  /* 0x0001f800011d7983 */ /* 0x000ea80000300800 */
[----:B--2---:R0:W-:Y:S04]  /*26d20*/  STL [R1+0x10f4], R29 ;  /* 0x0010f41d01007387 */ /* 0x0041e80000100800 */
[----:B0-----:R-:W2:Y:S04]  /*26d30*/  LDL.LU R29, [R1+0x200] ;  /* 0x00020000011d7983 */ /* 0x001ea80000300800 */
[----:B--2---:R0:W-:Y:S04]  /*26d40*/  STL [R1+0x10fc], R29 ;  /* 0x0010fc1d01007387 */ /* 0x0041e80000100800 */
[----:B0-----:R-:W2:Y:S01]  /*26d50*/  LDL.LU R29, [R1+0x98] ;  /* 0x00009800011d7983 */ /* 0x001ea20000300800 */
[----:B------:R-:W-:-:S03]  /*26d60*/  F2FP.SATFINITE.E4M3.F32.PACK_AB_MERGE_C R20, R20, R17, RZ ;  /* 0x000000111414723e */ /* 0x000fc600048070ff */
[----:B--2---:R0:W-:Y:S04]  /*26d70*/  STL [R1+0x1104], R29 ;  /* 0x0011041d01007387 */ /* 0x0041e80000100800 */
        /* <DEDUP_REMOVED lines=26> */
[----:B------:R-:W3:Y:S04]  /*26f20*/  LDL.LU R17, [R1+0x110c] ;  /* 0x00110c0001117983 */ /* 0x000ee80000300800 */
[----:B------:R0:W-:Y:S04]  /*26f30*/  STL [R1+0x1044], R20 ;  /* 0x0010441401007387 */ /* 0x0001e80000100800 */
[----:B0-----:R-:W2:Y:S01]  /*26f40*/  LDL.LU R20, [R1+0x1f0] ;  /* 0x0001f00001147983 */ /* 0x001ea20000300800 */
[----:B---3--:R-:W-:-:S03]  /*26f50*/  F2FP.SATFINITE.E4M3.F32.PACK_AB_MERGE_C R17, R17, R0, RZ ;  /* 0x000000001111723e */ /* 0x008fc600048070ff */
[----:B------:R-:W2:Y:S04]  /*26f60*/  LDL.LU R0, [R1+0x1108] ;  /* 0x0011080001007983 */ /* 0x000ea80000300800 */
[----:B------:R0:W-:Y:S04]  /*26f70*/  STL [R1+0x1048], R17 ;  /* 0x0010481101007387 */ /* 0x0001e80000100800 */
[----:B0-----:R-:W3:Y:S01]  /*26f80*/  LDL.LU R17, [R1+0x20c] ;  /* 0x00020c0001117983 */ /* 0x001ee20000300800 */
[----:B--2---:R-:W-:-:S03]  /*26f90*/  F2FP.SATFINITE.E4M3.F32.PACK_AB_MERGE_C R0, R0, R29, RZ ;  /* 0x0000001d0000723e */ /* 0x004fc600048070ff */
[----:B------:R-:W2:Y:S04]  /*26fa0*/  LDL.LU R29, [R1+0x1104] ;  /* 0x00110400011d7983 */ /* 0x000ea80000300800 */
[----:B------:R0:W-:Y:S04]  /*26fb0*/  STL [R1+0x40], R0 ;  /* 0x0000400001007387 */ /* 0x0001e80000100800 */
[----:B0-----:R-:W2:Y:S02]  /*26fc0*/  LDL.LU R0, [R1+0x1100] ;  /* 0x0011000001007983 */ /* 0x001ea40000300800 */
[----:B--2---:R-:W-:-:S02]  /*26fd0*/  F2FP.SATFINITE.E4M3.F32.PACK_AB_MERGE_C R0, R0, R29, RZ ;  /* 0x0000001d0000723e */ /* 0x004fc400048070ff */
[----:B------:R-:W2:Y:S04]  /*26fe0*/  LDL.LU R29, [R1+0x10fc] ;  /* 0x0010fc00011d7983 */ /* 0x000ea80000300800 */
[----:B------:R0:W-:Y:S04]  /*26ff0*/  STL [R1+0x3c], R0 ;  /* 0x00003c0001007387 */ /* 0x0001e80000100800 */
[----:B0-----:R-:W2:Y:S02]  /*27000*/  LDL.LU R0, [R1+0x10f8] ;  /* 0x0010f80001007983 */ /* 0x001ea40000300800 */
[----:B--2---:R-:W-:-:S02]  /*27010*/  F2FP.SATFINITE.E4M3.F32.PACK_AB_MERGE_C R0, R0, R29, RZ ;  /* 0x0000001d0000723e */ /* 0x004fc400048070ff */
[----:B------:R-:W2:Y:S04]  /*27020*/  LDL.LU R29, [R1+0x10f4] ;  /* 0x0010f400011d7983 */ /* 0x000ea80000300800 */
[----:B------:R0:W-:Y:S04]  /*27030*/  STL [R1+0x50], R0 ;  /* 0x0000500001007387 */ /* 0x0001e80000100800 */
[----:B0-----:R-:W3:Y:S02]  /*27040*/  LDL.LU R0, [R1+0x10f0] ;  /* 0x0010f00001007983 */ /* 0x001ee40000300800 */
[----:B---3--:R-:W-:-:S02]  /*27050*/  F2FP.SATFINITE.E4M3.F32.PACK_AB_MERGE_C R17, R17, R0, RZ ;  /* 0x000000001111723e */ /* 0x008fc400048070ff */
[----:B------:R-:W3:Y:S01]  /*27060*/  LDL.LU R0, [R1+0x10ec] ;  /* 0x0010ec0001007983 */ /* 0x000ee20000300800 */
[----:B------:R-:W-:Y:S02]  /*27070*/  F2FP.SATFINITE.E4M3.F32.PACK_AB_MERGE_C R16, R16, R27, RZ ;  /* 0x0000001b1010723e */ /* 0x000fe400048070ff */
[----:B------:R-:W-:Y:S01]  /*27080*/  F2FP.SATFINITE.E4M3.F32.PACK_AB_MERGE_C R14, R14, R15, RZ ;  /* 0x0000000f0e0e723e */ /* 0x000fe200048070ff */
[----:B------:R3:W-:Y:S01]  /*27090*/  STL [R1+0x4c], R17 ;  /* 0x00004c1101007387 */ /* 0x0007e20000100800 */
[----:B------:R-:W-:Y:S02]  /*270a0*/  F2FP.SATFINITE.E4M3.F32.PACK_AB_MERGE_C R12, R12, R13, RZ ;  /* 0x0000000d0c0c723e */ /* 0x000fe400048070ff */
[----:B------:R-:W-:Y:S02]  /*270b0*/  F2FP.SATFINITE.E4M3.F32.PACK_AB_MERGE_C R15, R6, R7, RZ ;  /* 0x00000007060f723e */ /* 0x000fe400048070ff */
[----:B---3--:R-:W-:Y:S02]  /*270c0*/  F2FP.SATFINITE.E4M3.F32.PACK_AB_MERGE_C R17, R0, R20, RZ ;  /* 0x000000140011723e */ /* 0x008fe400048070ff */
[----:B--2---:R-:W-:-:S03]  /*270d0*/  F2FP.SATFINITE.E4M3.F32.PACK_AB_MERGE_C R0, R28, R29, RZ ;  /* 0x0000001d1c00723e */ /* 0x004fc600048070ff */
[----:B------:R0:W-:Y:S04]  /*270e0*/  STL [R1+0x64], R17 ;  /* 0x0000641101007387 */ /* 0x0001e80000100800 */
[----:B------:R2:W-:Y:S04]  /*270f0*/  STL [R1+0x104c], R16 ;  /* 0x00104c1001007387 */ /* 0x0005e80000100800 */
[----:B------:R3:W-:Y:S01]  /*27100*/  STL [R1+0x60], R0 ;  /* 0x0000600001007387 */ /* 0x0007e20000100800 */
[----:B0-----:R-:W-:Y:S02]  /*27110*/  F2FP.SATFINITE.E4M3.F32.PACK_AB_MERGE_C R17, R23, R24, RZ ;  /* 0x000000181711723e */ /* 0x001fe400048070ff */
[----:B------:R-:W-:-:S02]  /*27120*/  F2FP.SATFINITE.E4M3.F32.PACK_AB_MERGE_C R23, R4, R5, RZ ;  /* 0x000000050417723e */ /* 0x000fc400048070ff */
[----:B--2---:R-:W-:Y:S02]  /*27130*/  F2FP.SATFINITE.E4M3.F32.PACK_AB_MERGE_C R16, R21, R22, RZ ;  /* 0x000000161510723e */ /* 0x004fe400048070ff */
[----:B------:R-:W-:Y:S02]  /*27140*/  F2FP.SATFINITE.E4M3.F32.PACK_AB_MERGE_C R22, R2, R3, RZ ;  /* 0x000000030216723e */ /* 0x000fe400048070ff */
[----:B---3--:R-:W-:-:S05]  /*27150*/  F2FP.SATFINITE.E4M3.F32.PACK_AB_MERGE_C R0, R25, R26, RZ ;  /* 0x0000001a1900723e */ /* 0x008fca00048070ff */
[----:B------:R0:W-:Y:S04]  /*27160*/  STL [R1+0x28], R0 ;  /* 0x0000280001007387 */ /* 0x0001e80000100800 */
[----:B------:R-:W-:Y:S04]  /*27170*/  STL [R1+0x38], R17 ;  /* 0x0000381101007387 */ /* 0x000fe80000100800 */
[----:B------:R-:W-:Y:S01]  /*27180*/  STL [R1+0x34], R16 ;  /* 0x0000341001007387 */ /* 0x000fe20000100800 */
[----:B0-----:R-:W-:Y:S02]  /*27190*/  F2FP.SATFINITE.E4M3.F32.PACK_AB_MERGE_C R0, R18, R19, RZ ;  /* 0x000000131200723e */ /* 0x001fe400048070ff */
[----:B------:R-:W-:-:S03]  /*271a0*/  F2FP.SATFINITE.E4M3.F32.PACK_AB_MERGE_C R19, R8, R9, RZ ;  /* 0x000000090813723e */ /* 0x000fc600048070ff */
[----:B------:R0:W-:Y:S04]  /*271b0*/  STL [R1+0x48], R0 ;  /* 0x0000480001007387 */ /* 0x0001e80000100800 */
[----:B------:R-:W-:Y:S04]  /*271c0*/  STL [R1+0x44], R14 ;  /* 0x0000440e01007387 */ /* 0x000fe80000100800 */
[----:B------:R-:W-:Y:S01]  /*271d0*/  STL [R1+0x5c], R12 ;  /* 0x00005c0c01007387 */ /* 0x000fe20000100800 */
[----:B0-----:R-:W-:-:S03]  /*271e0*/  F2FP.SATFINITE.E4M3.F32.PACK_AB_MERGE_C R0, R10, R11, RZ ;  /* 0x0000000b0a00723e */ /* 0x001fc600048070ff */
[----:B------:R-:W-:Y:S04]  /*271f0*/  STL [R1+0x1050], R19 ;  /* 0x0010501301007387 */ /* 0x000fe80000100800 */
[----:B------:R-:W-:Y:S04]  /*27200*/  STL [R1+0x54], R0 ;  /* 0x0000540001007387 */ /* 0x000fe80000100800 */
[----:B------:R-:W-:Y:S04]  /*27210*/  STL [R1+0x1054], R15 ;  /* 0x0010540f01007387 */ /* 0x000fe80000100800 */
[----:B------:R-:W-:Y:S04]  /*27220*/  STL [R1+0x1058], R23 ;  /* 0x0010581701007387 */ /* 0x000fe80000100800 */
[----:B------:R-:W2:Y:S04]  /*27230*/  LDL.LU R28, [R1+0x274] ;  /* 0x00027400011c7983 */ /* 0x000ea80000300800 */
[----:B------:R-:W3:Y:S04]  /*27240*/  LDL.LU R27, [R1+0x27c] ;  /* 0x00027c00011b7983 */ /* 0x000ee80000300800 */
[----:B---3--:R0:W-:Y:S04]  /*27250*/  STL [R1+0x10e8], R27 ;  /* 0x0010e81b01007387 */ /* 0x0081e80000100800 */
[----:B0-----:R-:W2:Y:S04]  /*27260*/  LDL.LU R27, [R1+0x270] ;  /* 0x00027000011b7983 */ /* 0x001ea80000300800 */
[----:B------:R-:W3:Y:S04]  /*27270*/  LDL.LU R21, [R1+0x264] ;  /* 0x0002640001157983 */ /* 0x000ee80000300800 */
        /* <DEDUP_REMOVED lines=10> */
[----:B0-----:R-:W2:Y:S04]  /*27320*/  LDL.LU R18, [R1+0x168] ;  /* 0x0001680001127983 */ /* 0x001ea80000300800 */
[----:B--2---:R0:W-:Y:S04]  /*27330*/  STL [R1+0x10e0], R18 ;  /* 0x0010e01201007387 */ /* 0x0041e80000100800 */
[----:B0-----:R-:W2:Y:S04]  /*27340*/  LDL.LU R18, [R1+0x160] ;  /* 0x0001600001127983 */ /* 0x001ea80000300800 */
[----:B------:R-:W2:Y:S01]  /*27350*/  LDL.LU R26, [R1+0x254] ;  /* 0x00025400011a7983 */ /* 0x000ea20000300800 */
        /* <DEDUP_REMOVED lines=26> */
[----:B------:R0:W-:Y:S04]  /*27500*/  STL [R1+0x105c], R22 ;  /* 0x00105c1601007387 */ /* 0x0001e80000100800 */
[----:B0-----:R-:W2:Y:S04]  /*27510*/  LDL.LU R22, [R1+0x244] ;  /* 0x0002440001167983 */ /* 0x001ea80000300800 */
[----:B------:R-:W3:Y:S04]  /*27520*/  LDL.LU R27, [R1+0x10e8] ;  /* 0x0010e800011b7983 */ /* 0x000ee80000300800 */
[----:B------:R0:W-:Y:S04]  /*27530*/  STL [R1+0x1060], R28 ;  /* 0x0010601c01007387 */ /* 0x0001e80000100800 */
[----:B0-----:R-:W2:Y:S01]  /*27540*/  LDL.LU R28, [R1+0x240] ;  /* 0x00024000011c7983 */ /* 0x001ea20000300800 */
[----:B---3--:R-:W-:-:S03]  /*27550*/  F2FP.SATFINITE.E4M3.F32.PACK_AB_MERGE_C R27, R27, R21, RZ ;  /* 0x000000151b1b723e */ /* 0x008fc600048070ff */
[----:B------:R-:W3:Y:S04]  /*27560*/  LDL.LU R21, [R1+0x10e4] ;  /* 0x0010e40001157983 */ /* 0x000ee80000300800 */
[----:B------:R0:W-:Y:S04]  /*27570*/  STL [R1+0x1064], R27 ;  /* 0x0010641b01007387 */ /* 0x0001e80000100800 */
[----:B0-----:R-:W2:Y:S01]  /*27580*/  LDL.LU R27, [R1+0x258] ;  /* 0x00025800011b7983 */ /* 0x001ea20000300800 */
[----:B---3--:R-:W-:-:S03]  /*27590*/  F2FP.SATFINITE.E4M3.F32.PACK_AB_MERGE_C R21, R21, R18, RZ ;  /* 0x000000121515723e */ /* 0x008fc600048070ff */
[----:B------:R-:W3:Y:S04]  /*275a0*/  LDL.LU R18, [R1+0x10e0] ;  /* 0x0010e00001127983 */ /* 0x000ee80000300800 */
[----:B------:R0:W-:Y:S04]  /*275b0*/  STL [R1+0x2c], R21 ;  /* 0x00002c1501007387 */ /* 0x0001e80000100800 */
[----:B0-----:R-:W3:Y:S02]  /*275c0*/  LDL.LU R21, [R1+0x10dc] ;  /* 0x0010dc0001157983 */ /* 0x001ee40000300800 */
[----:B---3--:R-:W-:-:S02]  /*275d0*/  F2FP.SATFINITE.E4M3.F32.PACK_AB_MERGE_C R21, R21, R18, RZ ;  /* 0x000000121515723e */ /* 0x008fc400048070ff */
[----:B------:R-:W3:Y:S04]  /*275e0*/  LDL.LU R18, [R1+0x10d8] ;  /* 0x0010d80001127983 */ /* 0x000ee80000300800 */
[----:B------:R0:W-:Y:S04]  /*275f0*/  STL [R1+0x24], R21 ;  /* 0x0000241501007387 */ /* 0x0001e80000100800 */
[----:B0-----:R-:W3:Y:S02]  /*27600*/  LDL.LU R21, [R1+0x10d4] ;  /* 0x0010d40001157983 */ /* 0x001ee40000300800 */
[----:B---3--:R-:W-:-:S02]  /*27610*/  F2FP.SATFINITE.E4M3.F32.PACK_AB_MERGE_C R21, R21, R18, RZ ;  /* 0x000000121515723e */ /* 0x008fc400048070ff */
[----:B------:R-:W2:Y:S04]  /*27620*/  LDL.LU R18, [R1+0x10d0] ;  /* 0x0010d00001127983 */ /* 0x000ea80000300800 */
[----:B------:R0:W-:Y:S04]  /*27630*/  STL [R1+0x1068], R21 ;  /* 0x0010681501007387 */ /* 0x0001e80000100800 */
[----:B0-----:R-:W3:Y:S01]  /*27640*/  LDL.LU R21, [R1+0x250] ;  /* 0x0002500001157983 */ /* 0x001ee20000300800 */
[----:B--2---:R-:W-:-:S03]  /*27650*/  F2FP.SATFINITE.E4M3.F32.PACK_AB_MERGE_C R18, R18, R26, RZ ;  /* 0x0000001a1212723e */ /* 0x004fc600048070ff */
[----:B------:R-:W3:Y:S01]  /*27660*/  LDL.LU R26, [R1+0x10cc] ;  /* 0x0010cc00011a7983 */ /* 0x000ee20000300800 */
[----:B------:R-:W-:Y:S02]  /*27670*/  F2FP.SATFINITE.E4M3.F32.PACK_AB_MERGE_C R25, R25, R27, RZ ;  /* 0x0000001b1919723e */ /* 0x000fe400048070ff */
[----:B------:R-:W-:Y:S01]  /*27680*/  F2FP.SATFINITE.E4M3.F32.PACK_AB_MERGE_C R16, R16, R19, RZ ;  /* 0x000000131010723e */ /* 0x000fe200048070ff */
[----:B------:R0:W-:Y:S01]  /*27690*/  STL [R1+0x106c], R18 ;  /* 0x00106c1201007387 */ /* 0x0001e20000100800 */
[----:B------:R-:W-:Y:S02]  /*276a0*/  F2FP.SATFINITE.E4M3.F32.PACK_AB_MERGE_C R13, R13, R0, RZ ;  /* 0x000000000d0d723e */ /* 0x000fe400048070ff */
[----:B------:R-:W-:Y:S02]  /*276b0*/  F2FP.SATFINITE.E4M3.F32.PACK_AB_MERGE_C R12, R12, R29, RZ ;  /* 0x0000001d0c0c723e */ /* 0x000fe400048070ff */
[----:B------:R-:W-:Y:S02]  /*276c0*/  F2FP.SATFINITE.E4M3.F32.PACK_AB_MERGE_C R11, R11, R24, RZ ;  /* 0x000000180b0b723e */ /* 0x000fe400048070ff */
[----:B------:R-:W-:-:S02]  /*276d0*/  F2FP.SATFINITE.E4M3.F32.PACK_AB_MERGE_C R10, R10, R14, RZ ;  /* 0x0000000e0a0a723e */ /* 0x000fc400048070ff */
[----:B------:R-:W-:Y:S02]  /*276e0*/  F2FP.SATFINITE.E4M3.F32.PACK_AB_MERGE_C R24, R8, R9, RZ ;  /* 0x000000090818723e */ /* 0x000fe400048070ff */
[----:B0-----:R-:W-:Y:S02]  /*276f0*/  F2FP.SATFINITE.E4M3.F32.PACK_AB_MERGE_C R18, R15, R23, RZ ;  /* 0x000000170f12723e */ /* 0x001fe400048070ff */
[----:B------:R-:W-:Y:S02]  /*27700*/  F2FP.SATFINITE.E4M3.F32.PACK_AB_MERGE_C R15, R20, R17, RZ ;  /* 0x00000011140f723e */ /* 0x000fe400048070ff */
[----:B------:R-:W-:Y:S02]  /*27710*/  F2FP.SATFINITE.E4M3.F32.PACK_AB_MERGE_C R9, R6, R7, RZ ;  /* 0x000000070609723e */ /* 0x000fe400048070ff */
[----:B------:R-:W-:Y:S02]  /*27720*/  F2FP.SATFINITE.E4M3.F32.PACK_AB_MERGE_C R0, R4, R5, RZ ;  /* 0x000000050400723e */ /* 0x000fe400048070ff */
[----:B------:R-:W-:-:S02]  /*27730*/  F2FP.SATFINITE.E4M3.F32.PACK_AB_MERGE_C R29, R2, R3, RZ ;  /* 0x00000003021d723e */ /* 0x000fc400048070ff */
[----:B---3--:R-:W-:Y:S02]  /*27740*/  F2FP.SATFINITE.E4M3.F32.PACK_AB_MERGE_C R26, R26, R21, RZ ;  /* 0x000000151a1a723e */ /* 0x008fe400048070ff */
[----:B------:R-:W-:-:S03]  /*27750*/  F2FP.SATFINITE.E4M3.F32.PACK_AB_MERGE_C R21, R22, R28, RZ ;  /* 0x0000001c1615723e */ /* 0x000fc600048070ff */
        /* <DEDUP_REMOVED lines=12> */
[----:B------:R-:W2:Y:S04]  /*27820*/  LDL.LU R8, [R1+0x224] ;  /* 0x0002240001087983 */ /* 0x000ea80000300800 */
[----:B------:R-:W-:Y:S04]  /*27830*/  STL [R1], R0 ;  /* 0x0000000001007387 */ /* 0x000fe80000100800 */
[----:B------:R-:W3:Y:S04]  /*27840*/  LDL.LU R7, [R1+0x22c] ;  /* 0x00022c0001077983 */ /* 0x000ee80000300800 */
[----:B---3--:R0:W-:Y:S04]  /*27850*/  STL [R1+0x10c8], R7 ;  /* 0x0010c80701007387 */ /* 0x0081e80000100800 */
[----:B0-----:R-:W2:Y:S04]  /*27860*/  LDL.LU R7, [R1+0x220] ;  /* 0x0002200001077983 */ /* 0x001ea80000300800 */
[----:B------:R-:W3:Y:S04]  /*27870*/  LDL.LU R6, [R1+0x214] ;  /* 0x0002140001067983 */ /* 0x000ee80000300800 */
[----:B---3--:R0:W-:Y:S04]  /*27880*/  STL [R1+0x10c4], R6 ;  /* 0x0010c40601007387 */ /* 0x0081e80000100800 */
[----:B0-----:R-:W3:Y:S04]  /*27890*/  LDL.LU R6, [R1+0x228] ;  /* 0x0002280001067983 */ /* 0x001ee80000300800 */
[----:B------:R-:W2:Y:S04]  /*278a0*/  LDL.LU R5, [R1+0x21c] ;  /* 0x00021c0001057983 */ /* 0x000ea80000300800 */
[----:B--2---:R0:W-:Y:S04]  /*278b0*/  STL [R1+0x10c0], R5 ;  /* 0x0010c00501007387 */ /* 0x0041e80000100800 */
[----:B0-----:R-:W2:Y:S04]  /*278c0*/  LDL.LU R5, [R1+0x210] ;  /* 0x0002100001057983 */ /* 0x001ea80000300800 */
        /* <DEDUP_REMOVED lines=15> */
[----:B--2---:R0:W-:Y:S04]  /*279c0*/  STL [R1+0x1098], R9 ;  /* 0x0010980901007387 */ /* 0x0041e80000100800 */
[----:B0-----:R-:W2:Y:S04]  /*279d0*/  LDL.LU R9, [R1+0x1d4] ;  /* 0x0001d40001097983 */ /* 0x001ea80000300800 */
[----:B--2---:R0:W-:Y:S04]  /*279e0*/  STL [R1+0x10a0], R9 ;  /* 0x0010a00901007387 */ /* 0x0041e80000100800 */
[----:B0-----:R-:W2:Y:S04]  /*279f0*/  LDL.LU R9, [R1+0x1cc] ;  /* 0x0001cc0001097983 */ /* 0x001ea80000300800 */
        /* <DEDUP_REMOVED lines=32> */
[----:B------:R-:W3:Y:S02]  /*27c00*/  LDL.LU R7, [R1+0x10c8] ;  /* 0x0010c80001077983 */ /* 0x000ee40000300800 */
[----:B---3--:R-:W-:-:S02]  /*27c10*/  F2FP.SATFINITE.E4M3.F32.PACK_AB_MERGE_C R7, R7, R6, RZ ;  /* 0x000000060707723e */ /* 0x008fc400048070ff */
[----:B------:R-:W3:Y:S02]  /*27c20*/  LDL.LU R6, [R1+0x10c4] ;  /* 0x0010c40001067983 */ /* 0x000ee40000300800 */
[----:B---3--:R-:W-:Y:S02]  /*27c30*/  F2FP.SATFINITE.E4M3.F32.PACK_AB_MERGE_C R6, R6, R5, RZ ;  /* 0x000000050606723e */ /* 0x008fe400048070ff */
[----:B------:R-:W3:Y:S02]  /*27c40*/  LDL.LU R5, [R1+0x10c0] ;  /* 0x0010c00001057983 */ /* 0x000ee40000300800 */
[----:B---3--:R-:W-:Y:S02]  /*27c50*/  F2FP.SATFINITE.E4M3.F32.PACK_AB_MERGE_C R5, R5, R4, RZ ;  /* 0x000000040505723e */ /* 0x008fe400048070ff */
[----:B------:R-:W3:Y:S02]  /*27c60*/  LDL.LU R4, [R1+0x10bc] ;  /* 0x0010bc0001047983 */ /* 0x000ee40000300800 */
[----:B---3--:R-:W-:-:S02]  /*27c70*/  F2FP.SATFINITE.E4M3.F32.PACK_AB_MERGE_C R4, R4, R3, RZ ;  /* 0x000000030404723e */ /* 0x008fc400048070ff */
        /* <DEDUP_REMOVED lines=10> */
[----:B0-----:R-:W3:Y:S01]  /*27d20*/  LDL.LU R2, [R1+0x138] ;  /* 0x0001380001027983 */ /* 0x001ee20000300800 */
[----:B--2---:R-:W-:Y:S02]  /*27d30*/  F2FP.SATFINITE.E4M3.F32.PACK_AB_MERGE_C R9, R9, R24, RZ ;  /* 0x000000180909723e */ /* 0x004fe400048070ff */
[----:B---3--:R-:W-:-:S02]  /*27d40*/  F2FP.SATFINITE.E4M3.F32.PACK_AB_MERGE_C R0, R0, R2, RZ ;  /* 0x000000020000723e */ /* 0x008fc400048070ff */
[----:B------:R-:W2:Y:S04]  /*27d50*/  LDL R2, [R1+0x694] ;  /* 0x0006940001027983 */ /* 0x000ea80000100800 */
[----:B------:R0:W-:Y:S04]  /*27d60*/  STL [R1+0x1030], R0 ;  /* 0x0010300001007387 */ /* 0x0001e80000100800 */
[----:B0-----:R-:W3:Y:S04]  /*27d70*/  LDL.LU R0, [R1+0x120] ;  /* 0x0001200001007983 */ /* 0x001ee80000300800 */
        /* <DEDUP_REMOVED lines=14> */
[----:B0-----:R-:W2:Y:S01]  /*27e60*/  LDL.LU R9, [R1+0x1090] ;  /* 0x0010900001097983 */ /* 0x001ea20000300800 */
[----:B------:R-:W-:Y:S02]  /*27e70*/  F2FP.SATFINITE.E4M3.F32.PACK_AB_MERGE_C R11, R11, R10, RZ ;  /* 0x0000000a0b0b723e */ /* 0x000fe400048070ff */
[----:B------:R-:W-:-:S02]  /*27e80*/  F2FP.SATFINITE.E4M3.F32.PACK_AB_MERGE_C R13, R13, R12, RZ ;  /* 0x0000000c0d0d723e */ /* 0x000fc400048070ff */
[----:B------:R-:W-:Y:S02]  /*27e90*/  F2FP.SATFINITE.E4M3.F32.PACK_AB_MERGE_C R26, R26, R25, RZ ;  /* 0x000000191a1a723e */ /* 0x000fe400048070ff */
[----:B------:R-:W-:Y:S02]  /*27ea0*/  F2FP.SATFINITE.E4M3.F32.PACK_AB_MERGE_C R21, R21, R18, RZ ;  /* 0x000000121515723e */ /* 0x000fe400048070ff */
[----:B------:R-:W-:Y:S02]  /*27eb0*/  F2FP.SATFINITE.E4M3.F32.PACK_AB_MERGE_C R28, R28, R27, RZ ;  /* 0x0000001b1c1c723e */ /* 0x000fe400048070ff */
[----:B------:R-:W-:Y:S02]  /*27ec0*/  F2FP.SATFINITE.E4M3.F32.PACK_AB_MERGE_C R23, R23, R22, RZ ;  /* 0x000000161717723e */ /* 0x000fe400048070ff */
[----:B------:R-:W-:Y:S02]  /*27ed0*/  F2FP.SATFINITE.E4M3.F32.PACK_AB_MERGE_C R19, R19, R15, RZ ;  /* 0x0000000f1313723e */ /* 0x000fe400048070ff */
[----:B------:R-:W-:-:S02]  /*27ee0*/  F2FP.SATFINITE.E4M3.F32.PACK_AB_MERGE_C R14, R14, R16, RZ ;  /* 0x000000100e0e723e */ /* 0x000fc400048070ff */
[----:B------:R-:W-:Y:S02]  /*27ef0*/  F2FP.SATFINITE.E4M3.F32.PACK_AB_MERGE_C R20, R20, R17, RZ ;  /* 0x000000111414723e */ /* 0x000fe400048070ff */
[----:B--2---:R-:W-:Y:S02]  /*27f00*/  F2FP.SATFINITE.E4M3.F32.PACK_AB_MERGE_C R24, R24, R9, RZ ;  /* 0x000000091818723e */ /* 0x004fe400048070ff */
[----:B------:R-:W2:Y:S04]  /*27f10*/  LDL.LU R9, [R1+0x108c] ;  /* 0x00108c0001097983 */ /* 0x000ea80000300800 */
[----:B------:R0:W-:Y:S04]  /*27f20*/  STL [R1+0xe8], R24 ;  /* 0x0000e81801007387 */ /* 0x0001e80000100800 */
[----:B0-----:R-:W2:Y:S04]  /*27f30*/  LDL.LU R24, [R1+0x1088] ;  /* 0x0010880001187983 */ /* 0x001ea80000300800 */
        /* <DEDUP_REMOVED lines=23> */
[----:B------:R-:W2:Y:S04]  /*280b0*/  LDL.LU R17, [R1+0x1048] ;  /* 0x0010480001117983 */ /* 0x000ea80000300800 */
[----:B------:R1:W-:Y:S01]  /*280c0*/  STL [R1+0xcc], R20 ;  /* 0x0000cc1401007387 */ /* 0x0003e20000100800 */
[----:B---3--:R-:W-:Y:S01]  /*280d0*/  F2FP.SATFINITE.E4M3.F32.PACK_AB_MERGE_C R3, R3, R0, RZ ;  /* 0x000000000303723e */ /* 0x008fe200048070ff */
[----:B0-----:R-:W-:-:S02]  /*280e0*/  VIADD R14, R2, 0x15 ;  /* 0x00000015020e7836 */ /* 0x001fc40000000000 */
[----:B-1----:R-:W3:Y:S01]  /*280f0*/  LDL.LU R20, [R1+0x1044] ;  /* 0x0010440001147983 */ /* 0x002ee20000300800 */
[----:B------:R-:W-:Y:S02]  /*28100*/  F2FP.SATFINITE.E4M3.F32.PACK_AB_MERGE_C R0, R29, R4, RZ ;  /* 0x000000041d00723e */ /* 0x000fe400048070ff */
[----:B------:R-:W-:Y:S01]  /*28110*/  ISETP.GE.AND P2, PT, R14, UR9, PT ;  /* 0x000000090e007c0c */ /* 0x000fe2000bf46270 */
[----:B------:R0:W-:Y:S01]  /*28120*/  STL [R1+0xf0], R3 ;  /* 0x0000f00301007387 */ /* 0x0001e20000100800 */
[----:B------:R-:W-:-:S03]  /*28130*/  VIADD R14, R2, 0x1 ;  /* 0x00000001020e7836 */ /* 0x000fc60000000000 */
[----:B------:R-:W-:Y:S02]  /*28140*/  STL [R1+0xec], R0 ;  /* 0x0000ec0001007387 */ /* 0x000fe40000100800 */
[----:B----4-:R-:W-:Y:S02]  /*28150*/  ISETP.GE.AND P1, PT, R14, UR4, PT ;  /* 0x000000040e007c0c */ /* 0x010fe4000bf26270 */
[----:B--2---:R-:W-:Y:S02]  /*28160*/  LOP3.LUT R13, R13, 0xffff, RZ, 0xc0, !PT ;  /* 0x0000ffff0d0d7812 */ /* 0x004fe400078ec0ff */
[----:B------:R-:W-:Y:S02]  /*28170*/  LOP3.LUT R21, R21, 0xffff, RZ, 0xc0, !PT ;  /* 0x0000ffff15157812 */ /* 0x000fe400078ec0ff */
[----:B------:R-:W-:Y:S02]  /*28180*/  LOP3.LUT R4, R15, 0xffff, RZ, 0xc0, !PT ;  /* 0x0000ffff0f047812 */ /* 0x000fe400078ec0ff */
[----:B------:R-:W-:-:S02]  /*28190*/  LOP3.LUT R2, R16, 0xffff, RZ, 0xc0, !PT ;  /* 0x0000ffff10027812 */ /* 0x000fc400078ec0ff */
[----:B0-----:R-:W-:Y:S02]  /*281a0*/  LOP3.LUT R3, R17, 0xffff, RZ, 0xc0, !PT ;  /* 0x0000ffff11037812 */ /* 0x001fe400078ec0ff */
[----:B------:R-:W-:Y:S02]  /*281b0*/  LOP3.LUT R17, R8, 0xffff, RZ, 0xc0, !PT ;  /* 0x0000ffff08117812 */ /* 0x000fe400078ec0ff */
[----:B------:R-:W-:Y:S02]  /*281c0*/  LOP3.LUT R19, R19, 0xffff, RZ, 0xc0, !PT ;  /* 0x0000ffff13137812 */ /* 0x000fe400078ec0ff */
[----:B---3--:R-:W-:Y:S02]  /*281d0*/  LOP3.LUT R29, R20, 0xffff, RZ, 0xc0, !PT ;  /* 0x0000ffff141d7812 */ /* 0x008fe400078ec0ff */
[----:B------:R-:W-:-:S03]  /*281e0*/  LOP3.LUT R20, R12, 0xffff, RZ, 0xc0, !PT ;  /* 0x0000ffff0c147812 */ /* 0x000fc600078ec0ff */
[----:B------:R-:W-:Y:S04]  /*281f0*/  STL [R1+0xc], R29 ;  /* 0x00000c1d01007387 */ /* 0x000fe80000100800 */
[----:B------:R-:W-:Y:S04]  /*28200*/  STL [R1+0x30], R3 ;  /* 0x0000300301007387 */ /* 0x000fe80000100800 */
[----:B------:R-:W-:Y:S01]  /*28210*/  STL [R1+0x10], R2 ;  /* 0x0000100201007387 */ /* 0x000fe20000100800 */
[----:B------:R-:W-:-:S03]  /*28220*/  PRMT R12, R20, 0x3340, R1 ;  /* 0x00003340140c7816 */ /* 0x000fc60000000001 */
[----:B------:R-:W-:Y:S04]  /*28230*/  STL [R1+0x8], R4 ;  /* 0x0000080401007387 */ /* 0x000fe80000100800 */
[----:B------:R-:W-:Y:S01]  /*28240*/  STL [R1+0x4], R13 ;  /* 0x0000040d01007387 */ /* 0x000fe20000100800 */
[----:B------:R-:W-:-:S03]  /*28250*/  PRMT R15, R29, 0x3340, R19 ;  /* 0x000033401d0f7816 */ /* 0x000fc60000000013 */
[----:B------:R-:W-:Y:S04]  /*28260*/  STL [R1+0x58], R17 ;  /* 0x0000581101007387 */ /* 0x000fe80000100800 */
[----:B------:R0:W-:Y:S01]  /*28270*/  STL [R1+0x1028], R20 ;  /* 0x0010281401007387 */ /* 0x0001e20000100800 */
[----:B------:R-:W-:-:S03]  /*28280*/  PRMT R8, R13, 0x3340, R1 ;  /* 0x000033400d087816 */ /* 0x000fc60000000001 */
[----:B0-----:R-:W2:Y:S04]  /*28290*/  LDL.LU R20, [R1+0x28] ;  /* 0x0000280001147983 */ /* 0x001ea80000300800 */
[----:B------:R0:W-:Y:S01]  /*282a0*/  STL [R1+0x1034], R19 ;  /* 0x0010341301007387 */ /* 0x0001e20000100800 */
[----:B------:R-:W-:-:S03]  /*282b0*/  PRMT R13, R17, 0x3340, R1 ;  /* 0x00003340110d7816 */ /* 0x000fc60000000001 */
[----:B0-----:R-:W3:Y:S04]  /*282c0*/  LDL.LU R19, [R1+0x3c] ;  /* 0x00003c0001137983 */ /* 0x001ee80000300800 */
[----:B------:R-:W4:Y:S01]  /*282d0*/  LDL.LU R14, [R1+0x40] ;  /* 0x00004000010e7983 */ /* 0x000f220000300800 */
[----:B------:R-:W-:Y:S02]  /*282e0*/  PRMT R16, R3, 0x3340, R4 ;  /* 0x0000334003107816 */ /* 0x000fe40000000004 */
[----:B------:R-:W-:Y:S01]  /*282f0*/  PRMT R17, R2, 0x3340, R21 ;  /* 0x0000334002117816 */ /* 0x000fe20000000015 */
[----:B------:R-:W4:Y:S01]  /*28300*/  LDL.LU R4, [R1+0x50] ;  /* 0x0000500001047983 */ /* 0x000f220000300800 */
[----:B------:R-:W-:Y:S02]  /*28310*/  PRMT R2, R15, 0x5410, R8 ;  /* 0x000054100f027816 */ /* 0x000fe40000000008 */
[----:B------:R-:W-:Y:S01]  /*28320*/  PRMT R3, R16, 0x5410, R12 ;  /* 0x0000541010037816 */ /* 0x000fe2000000000c */
[----:B------:R-:W4:Y:S04]  /*28330*/  LDL.LU R29, [R1+0x4c] ;  /* 0x00004c00011d7983 */ /* 0x000f280000300800 */
[----:B------:R0:W-:Y:S04]  /*28340*/  STL [R1+0xc4], R2 ;  /* 0x0000c40201007387 */ /* 0x0001e80000100800 */
[----:B0-----:R-:W4:Y:S04]  /*28350*/  LDL.LU R2, [R1+0x38] ;  /* 0x0000380001027983 */ /* 0x001f280000300800 */
[----:B------:R0:W-:Y:S04]  /*28360*/  STL [R1+0xb4], R3 ;  /* 0x0000b40301007387 */ /* 0x0001e80000100800 */
[----:B0-----:R-:W4:Y:S01]  /*28370*/  LDL.LU R3, [R1+0x34] ;  /* 0x0000340001037983 */ /* 0x001f220000300800 */
[----:B------:R-:W0:Y:S01]  /*28380*/  S2R R0, SR_TID.X ;  /* 0x0000000000007919 */ /* 0x000e220000002100 */
[----:B------:R-:W-:-:S02]  /*28390*/  PRMT R8, R17, 0x5410, R13 ;  /* 0x0000541011087816 */ /* 0x000fc4000000000d */
[----:B------:R-:W-:Y:S02]  /*283a0*/  LOP3.LUT R17, R23, 0xffff, RZ, 0xc0, !PT ;  /* 0x0000ffff17117812 */ /* 0x000fe400078ec0ff */
[----:B------:R-:W-:Y:S01]  /*283b0*/  LOP3.LUT R23, R7, 0xffff, RZ, 0xc0, !PT ;  /* 0x0000ffff07177812 */ /* 0x000fe200078ec0ff */
[----:B------:R-:W-:Y:S01]  /*283c0*/  UMOV UR4, 0x400 ;  /* 0x0000040000047882 */ /* 0x000fe20000000000 */
[----:B------:R-:W-:Y:S02]  /*283d0*/  LOP3.LUT R18, R18, 0xffff, RZ, 0xc0, !PT ;  /* 0x0000ffff12127812 */ /* 0x000fe400078ec0ff */
[----:B------:R-:W-:Y:S01]  /*283e0*/  LOP3.LUT R12, R10, 0xffff, RZ, 0xc0, !PT ;  /* 0x0000ffff0a0c7812 */ /* 0x000fe200078ec0ff */
[----:B------:R1:W-:Y:S01]  /*283f0*/  STL [R1+0xb0], R8 ;  /* 0x0000b00801007387 */ /* 0x0003e20000100800 */
[----:B------:R-:W-:Y:S01]  /*28400*/  LOP3.LUT R11, R11, 0xffff, RZ, 0xc0, !PT ;  /* 0x0000ffff0b0b7812 */ /* 0x000fe200078ec0ff */
[----:B------:R-:W-:Y:S01]  /*28410*/  ULEA UR4, UR5, UR4, 0x18 ;  /* 0x0000000405047291 */ /* 0x000fe2000f8ec0ff */
[----:B-1----:R-:W-:Y:S01]  /*28420*/  PRMT R8, R23, 0x3340, R1 ;  /* 0x0000334017087816 */ /* 0x002fe20000000001 */
[----:B0-----:R-:W-:Y:S01]  /*28430*/  IMAD.SHL.U32 R7, R0, 0x10, RZ ;  /* 0x0000001000077824 */ /* 0x001fe200078e00ff */
[----:B------:R-:W-:-:S02]  /*28440*/  LOP3.LUT R24, R24, 0xffff, RZ, 0xc0, !PT ;  /* 0x0000ffff18187812 */ /* 0x000fc400078ec0ff */
[----:B--2---:R-:W-:-:S04]  /*28450*/  LOP3.LUT R16, R20, 0xffff, RZ, 0xc0, !PT ;  /* 0x0000ffff14107812 */ /* 0x004fc800078ec0ff */
[----:B------:R-:W-:Y:S02]  /*28460*/  PRMT R10, R16, 0x3340, R18 ;  /* 0x00003340100a7816 */ /* 0x000fe40000000012 */
[----:B---3--:R-:W-:Y:S02]  /*28470*/  LOP3.LUT R15, R19, 0xffff, RZ, 0xc0, !PT ;  /* 0x0000ffff130f7812 */ /* 0x008fe400078ec0ff */
[----:B------:R-:W-:Y:S01]  /*28480*/  LOP3.LUT R19, R22, 0xffff, RZ, 0xc0, !PT ;  /* 0x0000ffff16137812 */ /* 0x000fe200078ec0ff */
[----:B------:R-:W-:Y:S01]  /*28490*/  IMAD.SHL.U32 R22, R0, 0x20, RZ ;  /* 0x0000002000167824 */ /* 0x000fe200078e00ff */
[----:B----4-:R-:W-:Y:S01]  /*284a0*/  LOP3.LUT R13, R14, 0xffff, RZ, 0xc0, !PT ;  /* 0x0000ffff0e0d7812 */ /* 0x010fe200078ec0ff */
[----:B------:R0:W-:Y:S01]  /*284b0*/  STL [R1+0x40], R15 ;  /* 0x0000400f01007387 */ /* 0x0001e20000100800 */
[----:B------:R-:W-:Y:S02]  /*284c0*/  LOP3.LUT R0, R7, 0xf0, RZ, 0xc0, !PT ;  /* 0x000000f007007812 */ /* 0x000fe400078ec0ff */
[----:B------:R-:W-:Y:S01]  /*284d0*/  LOP3.LUT R22, R22, 0x200, RZ, 0xc0, !PT ;  /* 0x0000020016167812 */ /* 0x000fe200078ec0ff */
[----:B------:R-:W-:Y:S01]  /*284e0*/  STL [R1+0x3c], R19 ;  /* 0x00003c1301007387 */ /* 0x000fe20000100800 */
[----:B------:R-:W-:-:S02]  /*284f0*/  PRMT R7, R11, 0x3340, R1 ;  /* 0x000033400b077816 */ /* 0x000fc40000000001 */
[----:B------:R-:W-:Y:S01]  /*28500*/  PRMT R14, R13, 0x3340, R17 ;  /* 0x000033400d0e7816 */ /* 0x000fe20000000011 */
[----:B------:R1:W-:Y:S01]  /*28510*/  STL [R1+0x28], R12 ;  /* 0x0000280c01007387 */ /* 0x0003e20000100800 */
[----:B0-----:R-:W-:Y:S02]  /*28520*/  PRMT R15, R15, 0x3340, R19 ;  /* 0x000033400f0f7816 */ /* 0x001fe40000000013 */
[----:B------:R-:W-:Y:S02]  /*28530*/  PRMT R8, R10, 0x5410, R8 ;  /* 0x000054100a087816 */ /* 0x000fe40000000008 */
[----:B------:R-:W-:Y:S02]  /*28540*/  IADD3 R22, PT, PT, R22, UR4, R0 ;  /* 0x0000000416167c10 */ /* 0x000fe4000fffe000 */
[----:B-1----:R-:W-:Y:S02]  /*28550*/  PRMT R12, R12, 0x3340, R1 ;  /* 0x000033400c0c7816 */ /* 0x002fe40000000001 */
[----:B------:R-:W-:-:S02]  /*28560*/  PRMT R7, R14, 0x5410, R7 ;  /* 0x000054100e077816 */ /* 0x000fc40000000007 */
[----:B------:R-:W-:Y:S01]  /*28570*/  PRMT R0, R15, 0x5410, R12 ;  /* 0x000054100f007816 */ /* 0x000fe2000000000c */
[----:B------:R-:W-:Y:S01]  /*28580*/  STL [R1+0x94], R8 ;  /* 0x0000940801007387 */ /* 0x000fe20000100800 */
[----:B------:R-:W-:Y:S02]  /*28590*/  LOP3.LUT R4, R4, 0xffff, RZ, 0xc0, !PT ;  /* 0x0000ffff04047812 */ /* 0x000fe400078ec0ff */
[----:B------:R-:W-:Y:S01]  /*285a0*/  LOP3.LUT R29, R29, 0xffff, RZ, 0xc0, !PT ;  /* 0x0000ffff1d1d7812 */ /* 0x000fe200078ec0ff */
[----:B------:R0:W-:Y:S01]  /*285b0*/  STL [R1+0xf4], R7 ;  /* 0x0000f40701007387 */ /* 0x0001e20000100800 */
[----:B------:R-:W-:-:S03]  /*285c0*/  LOP3.LUT R14, R2, 0xffff, RZ, 0xc0, !PT ;  /* 0x0000ffff020e7812 */ /* 0x000fc600078ec0ff */
[----:B------:R1:W-:Y:S01]  /*285d0*/  STL [R1+0xf8], R0 ;  /* 0x0000f80001007387 */ /* 0x0003e20000100800 */
[----:B------:R-:W-:-:S03]  /*285e0*/  LOP3.LUT R15, R26, 0xffff, RZ, 0xc0, !PT ;  /* 0x0000ffff1a0f7812 */ /* 0x000fc600078ec0ff */
[----:B------:R-:W2:Y:S01]  /*285f0*/  LDL.LU R20, [R1+0x64] ;  /* 0x0000640001147983 */ /* 0x000ea20000300800 */
[----:B0-----:R-:W-:-:S03]  /*28600*/  LOP3.LUT R7, R3, 0xffff, RZ, 0xc0, !PT ;  /* 0x0000ffff03077812 */ /* 0x001fc600078ec0ff */
[----:B------:R-:W-:Y:S01]  /*28610*/  STL [R1+0x50], R4 ;  /* 0x0000500401007387 */ /* 0x000fe20000100800 */
[----:B------:R-:W-:Y:S02]  /*28620*/  LOP3.LUT R3, R28, 0xffff, RZ, 0xc0, !PT ;  /* 0x0000ffff1c037812 */ /* 0x000fe400078ec0ff */
[----:B------:R-:W-:Y:S01]  /*28630*/  LOP3.LUT R28, R27, 0xffff, RZ, 0xc0, !PT ;  /* 0x0000ffff1b1c7812 */ /* 0x000fe200078ec0ff */
[----:B------:R-:W-:Y:S01]  /*28640*/  STL [R1+0x78], R29 ;  /* 0x0000781d01007387 */ /* 0x000fe20000100800 */
[----:B------:R-:W-:Y:S02]  /*28650*/  LOP3.LUT R10, R6, 0xffff, RZ, 0xc0, !PT ;  /* 0x0000ffff060a7812 */ /* 0x000fe400078ec0ff */
[----:B------:R-:W-:Y:S01]  /*28660*/  LOP3.LUT R27, R9, 0xffff, RZ, 0xc0, !PT ;  /* 0x0000ffff091b7812 */ /* 0x000fe200078ec0ff */
[----:B-1----:R-:W3:Y:S01]  /*28670*/  LDL.LU R0, [R1+0x2c] ;  /* 0x00002c0001007983 */ /* 0x002ee20000300800 */
[----:B------:R-:W-:Y:S02]  /*28680*/  LOP3.LUT R8, R25, 0xffff, RZ, 0xc0, !PT ;  /* 0x0000ffff19087812 */ /* 0x000fe400078ec0ff */
[----:B------:R-:W-:Y:S01]  /*28690*/  LOP3.LUT R12, R5, 0xffff, RZ, 0xc0, !PT ;  /* 0x0000ffff050c7812 */ /* 0x000fe200078ec0ff */
[----:B------:R-:W4:Y:S01]  /*286a0*/  LDL.LU R2, [R1+0x24] ;  /* 0x0000240001027983 */ /* 0x000f220000300800 */
[----:B------:R-:W-:-:S02]  /*286b0*/  PRMT R5, R10, 0x3340, R1 ;  /* 0x000033400a057816 */ /* 0x000fc40000000001 */
[----:B------:R-:W-:Y:S01]  /*286c0*/  PRMT R25, R14, 0x3340, R15 ;  /* 0x000033400e197816 */ /* 0x000fe2000000000f */
[----:B------:R-:W4:Y:S01]  /*286d0*/  LDL.LU R19, [R1+0x14] ;  /* 0x0000140001137983 */ /* 0x000f220000300800 */
[----:B------:R-:W-:-:S03]  /*286e0*/  PRMT R9, R24, 0x3340, R1 ;  /* 0x0000334018097816 */ /* 0x000fc60000000001 */
[----:B------:R-:W-:Y:S01]  /*286f0*/  STL [R1+0x34], R3 ;  /* 0x0000340301007387 */ /* 0x000fe20000100800 */
[----:B------:R-:W-:-:S03]  /*28700*/  PRMT R6, R12, 0x3340, R1 ;  /* 0x000033400c067816 */ /* 0x000fc60000000001 */
[----:B------:R0:W-:Y:S01]  /*28710*/  STL [R1+0x68], R28 ;  /* 0x0000681c01007387 */ /* 0x0001e20000100800 */
[----:B------:R-:W-:-:S03]  /*28720*/  PRMT R26, R7, 0x3340, R8 ;  /* 0x00003340071a7816 */ /* 0x000fc60000000008 */
[----:B------:R1:W-:Y:S01]  /*28730*/  STL [R1+0x38], R24 ;  /* 0x0000381801007387 */ /* 0x0003e20000100800 */
[----:B------:R-:W-:-:S03]  /*28740*/  PRMT R25, R25, 0x5410, R5 ;  /* 0x0000541019197816 */ /* 0x000fc60000000005 */
[----:B------:R1:W-:Y:S01]  /*28750*/  STL [R1+0x4c], R27 ;  /* 0x00004c1b01007387 */ /* 0x0003e20000100800 */
[----:B------:R-:W-:Y:S02]  /*28760*/  PRMT R6, R26, 0x5410, R6 ;  /* 0x000054101a067816 */ /* 0x000fe40000000006 */
[----:B0-----:R-:W-:Y:S02]  /*28770*/  PRMT R28, R29, 0x3340, R28 ;  /* 0x000033401d1c7816 */ /* 0x001fe4000000001c */
[----:B-1----:R-:W-:Y:S02]  /*28780*/  PRMT R24, R27, 0x3340, R1 ;  /* 0x000033401b187816 */ /* 0x002fe40000000001 */
[----:B------:R-:W-:Y:S02]  /*28790*/  PRMT R27, R4, 0x3340, R3 ;  /* 0x00003340041b7816 */ /* 0x000fe40000000003 */
[----:B------:R-:W4:Y:S04]  /*287a0*/  LDL.LU R3, [R1+0x1040] ;  /* 0x0010400001037983 */ /* 0x000f280000300800 */
[----:B------:R-:W4:Y:S04]  /*287b0*/  LDL.LU R4, [R1+0x103c] ;  /* 0x00103c0001047983 */ /* 0x000f280000300800 */
[----:B------:R-:W4:Y:S04]  /*287c0*/  LDL.LU R29, [R1+0x1038] ;  /* 0x00103800011d7983 */ /* 0x000f280000300800 */
[----:B------:R-:W4:Y:S04]  /*287d0*/  LDL.LU R5, [R1+0x48] ;  /* 0x0000480001057983 */ /* 0x000f280000300800 */
[----:B------:R0:W-:Y:S04]  /*287e0*/  STL [R1+0xc0], R25 ;  /* 0x0000c01901007387 */ /* 0x0001e80000100800 */
[----:B0-----:R-:W4:Y:S04]  /*287f0*/  LDL.LU R25, [R1+0x18] ;  /* 0x0000180001197983 */ /* 0x001f280000300800 */
[----:B------:R-:W4:Y:S04]  /*28800*/  LDL.LU R26, [R1+0x60] ;  /* 0x00006000011a7983 */ /* 0x000f280000300800 */
[----:B------:R0:W-:Y:S01]  /*28810*/  STL [R1+0xbc], R6 ;  /* 0x0000bc0601007387 */ /* 0x0001e20000100800 */
[----:B------:R-:W-:-:S03]  /*28820*/  PRMT R27, R27, 0x5410, R9 ;  /* 0x000054101b1b7816 */ /* 0x000fc60000000009 */
[----:B0-----:R-:W4:Y:S04]  /*28830*/  LDL.LU R6, [R1+0x44] ;  /* 0x0000440001067983 */ /* 0x001f280000300800 */
[----:B------:R-:W4:Y:S01]  /*28840*/  LDL.LU R9, [R1] ;  /* 0x0000000001097983 */ /* 0x000f220000300800 */
[----:B------:R-:W-:-:S03]  /*28850*/  PRMT R24, R28, 0x5410, R24 ;  /* 0x000054101c187816 */ /* 0x000fc60000000018 */
[----:B------:R2:W-:Y:S02]  /*28860*/  STL [R1+0xe0], R27 ;  /* 0x0000e01b01007387 */ /* 0x0005e40000100800 */
[----:B--2---:R-:W-:Y:S02]  /*28870*/  LOP3.LUT R27, R20, 0xffff, RZ, 0xc0, !PT ;  /* 0x0000ffff141b7812 */ /* 0x004fe400078ec0ff */
[----:B------:R-:W2:Y:S04]  /*28880*/  LDL.LU R20, [R1+0x1c] ;  /* 0x00001c0001147983 */ /* 0x000ea80000300800 */
[----:B------:R-:W-:Y:S04]  /*28890*/  STL [R1+0xdc], R24 ;  /* 0x0000dc1801007387 */ /* 0x000fe80000100800 */
[----:B------:R0:W-:Y:S01]  /*288a0*/  STL [R1+0x64], R27 ;  /* 0x0000641b01007387 */ /* 0x0001e20000100800 */
[----:B---3--:R-:W-:-:S02]  /*288b0*/  LOP3.LUT R0, R0, 0xffff, RZ, 0xc0, !PT ;  /* 0x0000ffff00007812 */ /* 0x008fc400078ec0ff */
[----:B----4-:R-:W-:Y:S02]  /*288c0*/  LOP3.LUT R2, R2, 0xffff, RZ, 0xc0, !PT ;  /* 0x0000ffff02027812 */ /* 0x010fe400078ec0ff */
[----:B------:R-:W-:Y:S02]  /*288d0*/  LOP3.LUT R19, R19, 0xffff, RZ, 0xc0, !PT ;  /* 0x0000ffff13137812 */ /* 0x000fe400078ec0ff */
[----:B0-----:R-:W-:Y:S02]  /*288e0*/  PRMT R27, R27, 0x3340, R0 ;  /* 0x000033401b1b7816 */ /* 0x001fe40000000000 */
[----:B------:R-:W-:Y:S02]  /*288f0*/  LOP3.LUT R4, R4, 0xffff, RZ, 0xc0, !PT ;  /* 0x0000ffff04047812 */ /* 0x000fe400078ec0ff */
[----:B------:R-:W-:Y:S02]  /*28900*/  LOP3.LUT R24, R29, 0xffff, RZ, 0xc0, !PT ;  /* 0x0000ffff1d187812 */ /* 0x000fe400078ec0ff */
[----:B------:R-:W-:-:S02]  /*28910*/  LOP3.LUT R5, R5, 0xffff, RZ, 0xc0, !PT ;  /* 0x0000ffff05057812 */ /* 0x000fc400078ec0ff */
[----:B------:R-:W-:-:S05]  /*28920*/  LOP3.LUT R28, R26, 0xffff, RZ, 0xc0, !PT ;  /* 0x0000ffff1a1c7812 */ /* 0x000fca00078ec0ff */
[----:B------:R-:W-:Y:S01]  /*28930*/  STL [R1+0x90], R28 ;  /* 0x0000901c01007387 */ /* 0x000fe20000100800 */
[----:B------:R-:W-:Y:S02]  /*28940*/  LOP3.LUT R26, R6, 0xffff, RZ, 0xc0, !PT ;  /* 0x0000ffff061a7812 */ /* 0x000fe400078ec0ff */
[----:B------:R-:W-:Y:S02]  /*28950*/  LOP3.LUT R6, R25, 0xffff, RZ, 0xc0, !PT ;  /* 0x0000ffff19067812 */ /* 0x000fe400078ec0ff */
[----:B------:R-:W-:Y:S01]  /*28960*/  LOP3.LUT R25, R3, 0xffff, RZ, 0xc0, !PT ;  /* 0x0000ffff03197812 */ /* 0x000fe200078ec0ff */
[----:B------:R0:W-:Y:S01]  /*28970*/  STL [R1+0x44], R26 ;  /* 0x0000441a01007387 */ /* 0x0001e20000100800 */
[----:B------:R-:W-:-:S03]  /*28980*/  LOP3.LUT R9, R9, 0xffff, RZ, 0xc0, !PT ;  /* 0x0000ffff09097812 */ /* 0x000fc600078ec0ff */
[----:B------:R-:W-:Y:S01]  /*28990*/  STL [R1+0x48], R0 ;  /* 0x0000480001007387 */ /* 0x000fe20000100800 */
[----:B------:R-:W-:-:S03]  /*289a0*/  PRMT R3, R4, 0x3340, R1 ;  /* 0x0000334004037816 */ /* 0x000fc60000000001 */
[----:B------:R-:W-:Y:S04]  /*289b0*/  STL [R1+0x80], R2 ;  /* 0x0000800201007387 */ /* 0x000fe80000100800 */
[----:B------:R-:W-:Y:S04]  /*289c0*/  STL [R1+0x24], R19 ;  /* 0x0000241301007387 */ /* 0x000fe80000100800 */
[----:B------:R1:W-:Y:S04]  /*289d0*/  STL [R1+0x14], R4 ;  /* 0x0000140401007387 */ /* 0x0003e80000100800 */
[----:B------:R3:W-:Y:S01]  /*289e0*/  STL [R1+0x18], R25 ;  /* 0x0000181901007387 */ /* 0x0007e20000100800 */
[----:B0-----:R-:W-:-:S03]  /*289f0*/  PRMT R26, R26, 0x3340, R19 ;  /* 0x000033401a1a7816 */ /* 0x001fc60000000013 */
[----:B------:R-:W4:Y:S01]  /*28a00*/  LDL.LU R29, [R1+0x20] ;  /* 0x00002000011d7983 */ /* 0x000f220000300800 */
[----:B-1----:R-:W-:Y:S02]  /*28a10*/  PRMT R4, R25, 0x3340, R1 ;  /* 0x0000334019047816 */ /* 0x002fe40000000001 */
[----:B---3--:R-:W-:Y:S01]  /*28a20*/  PRMT R25, R5, 0x3340, R6 ;  /* 0x0000334005197816 */ /* 0x008fe20000000006 */
[----:B------:R-:W-:Y:S01]  /*28a30*/  STL [R1+0x60], R9 ;  /* 0x0000600901007387 */ /* 0x000fe20000100800 */
[----:B------:R-:W-:Y:S02]  /*28a40*/  PRMT R28, R28, 0x3340, R2 ;  /* 0x000033401c1c7816 */ /* 0x000fe40000000002 */
[----:B------:R-:W-:Y:S01]  /*28a50*/  PRMT R25, R25, 0x5410, R3 ;  /* 0x0000541019197816 */ /* 0x000fe20000000003 */
[----:B------:R-:W-:Y:S04]  /*28a60*/  STL [R1+0x74], R24 ;  /* 0x0000741801007387 */ /* 0x000fe80000100800 */
[----:B------:R-:W3:Y:S04]  /*28a70*/  LDL.LU R19, [R1+0x1034] ;  /* 0x0010340001137983 */ /* 0x000ee80000300800 */
[----:B------:R-:W3:Y:S04]  /*28a80*/  LDL.LU R0, [R1+0x1030] ;  /* 0x0010300001007983 */ /* 0x000ee80000300800 */
[----:B------:R-:W3:Y:S01]  /*28a90*/  LDL.LU R2, [R1+0x102c] ;  /* 0x00102c0001027983 */ /* 0x000ee20000300800 */
[----:B------:R-:W-:-:S03]  /*28aa0*/  PRMT R26, R26, 0x5410, R4 ;  /* 0x000054101a1a7816 */ /* 0x000fc60000000004 */
[----:B------:R-:W3:Y:S04]  /*28ab0*/  LDL.LU R3, [R1+0xfd8] ;  /* 0x000fd80001037983 */ /* 0x000ee80000300800 */
[----:B------:R0:W-:Y:S04]  /*28ac0*/  STL [R1+0xac], R25 ;  /* 0x0000ac1901007387 */ /* 0x0001e80000100800 */
[----:B0-----:R-:W3:Y:S04]  /*28ad0*/  LDL.LU R25, [R1+0x5c] ;  /* 0x00005c0001197983 */ /* 0x001ee80000300800 */
[----:B------:R-:W3:Y:S01]  /*28ae0*/  LDL.LU R4, [R1+0x54] ;  /* 0x0000540001047983 */ /* 0x000ee20000300800 */
[----:B------:R-:W-:-:S02]  /*28af0*/  PRMT R9, R9, 0x3340, R1 ;  /* 0x0000334009097816 */ /* 0x000fc40000000001 */
[----:B------:R-:W-:Y:S02]  /*28b00*/  PRMT R24, R24, 0x3340, R1 ;  /* 0x0000334018187816 */ /* 0x000fe40000000001 */
[----:B------:R-:W-:Y:S01]  /*28b10*/  PRMT R9, R27, 0x5410, R9 ;  /* 0x000054101b097816 */ /* 0x000fe20000000009 */
[----:B------:R0:W-:Y:S04]  /*28b20*/  STL [R1+0x9c], R26 ;  /* 0x00009c1a01007387 */ /* 0x0001e80000100800 */
[----:B0-----:R-:W3:Y:S04]  /*28b30*/  LDL.LU R26, [R1+0x10] ;  /* 0x00001000011a7983 */ /* 0x001ee80000300800 */
[----:B------:R-:W3:Y:S04]  /*28b40*/  LDL.LU R27, [R1+0x8] ;  /* 0x00000800011b7983 */ /* 0x000ee80000300800 */
[----:B------:R0:W-:Y:S02]  /*28b50*/  STL [R1+0xd8], R9 ;  /* 0x0000d80901007387 */ /* 0x0001e40000100800 */
[----:B0-----:R-:W-:-:S02]  /*28b60*/  PRMT R9, R28, 0x5410, R24 ;  /* 0x000054101c097816 */ /* 0x001fc40000000018 */
[----:B------:R-:W3:Y:S04]  /*28b70*/  LDL.LU R28, [R1+0x30] ;  /* 0x00003000011c7983 */ /* 0x000ee80000300800 */
[----:B------:R3:W-:Y:S01]  /*28b80*/  STL [R1+0xd4], R9 ;  /* 0x0000d40901007387 */ /* 0x0007e20000100800 */
[----:B--2---:R-:W-:Y:S02]  /*28b90*/  LOP3.LUT R20, R20, 0xffff, RZ, 0xc0, !PT ;  /* 0x0000ffff14147812 */ /* 0x004fe400078ec0ff */
[----:B----4-:R-:W-:Y:S02]  /*28ba0*/  LOP3.LUT R29, R29, 0xffff, RZ, 0xc0, !PT ;  /* 0x0000ffff1d1d7812 */ /* 0x010fe400078ec0ff */
[----:B---3--:R-:W-:Y:S02]  /*28bb0*/  LOP3.LUT R9, R0, 0xffff, RZ, 0xc0, !PT ;  /* 0x0000ffff00097812 */ /* 0x008fe400078ec0ff */
[----:B------:R-:W-:-:S02]  /*28bc0*/  SHF.R.U32.HI R0, RZ, 0x8, R19 ;  /* 0x00000008ff007819 */ /* 0x000fc40000011613 */
[----:B------:R-:W-:Y:S02]  /*28bd0*/  LOP3.LUT R25, R25, 0xffff, RZ, 0xc0, !PT ;  /* 0x0000ffff19197812 */ /* 0x000fe400078ec0ff */
[----:B------:R-:W-:-:S03]  /*28be0*/  LOP3.LUT R24, R4, 0xffff, RZ, 0xc0, !PT ;  /* 0x0000ffff04187812 */ /* 0x000fc600078ec0ff */
[----:B------:R-:W-:Y:S01]  /*28bf0*/  STL [R1+0x2c], R25 ;  /* 0x00002c1901007387 */ /* 0x000fe20000100800 */
[----:B------:R-:W-:-:S03]  /*28c00*/  LOP3.LUT R4, R2, 0xffff, RZ, 0xc0, !PT ;  /* 0x0000ffff02047812 */ /* 0x000fc600078ec0ff */
[----:B------:R-:W2:Y:S04]  /*28c10*/  LDL.LU R2, [R1+0xc] ;  /* 0x00000c0001027983 */ /* 0x000ea80000300800 */
[----:B------:R0:W-:Y:S01]  /*28c20*/  STL [R1+0x84], R24 ;  /* 0x0000841801007387 */ /* 0x0001e20000100800 */
[----:B------:R-:W-:-:S03]  /*28c30*/  PRMT R19, R25, 0x3340, R29 ;  /* 0x0000334019137816 */ /* 0x000fc6000000001d */
[----:B------:R-:W-:Y:S04]  /*28c40*/  STL [R1+0x7c], R20 ;  /* 0x00007c1401007387 */ /* 0x000fe80000100800 */
[----:B------:R1:W-:Y:S01]  /*28c50*/  STL [R1+0x54], R4 ;  /* 0x0000540401007387 */ /* 0x0003e20000100800 */
[----:B0-----:R-:W-:-:S03]  /*28c60*/  PRMT R24, R24, 0x3340, R20 ;  /* 0x0000334018187816 */ /* 0x001fc60000000014 */
[----:B------:R0:W-:Y:S04]  /*28c70*/  STL [R1+0x5c], R9 ;  /* 0x00005c0901007387 */ /* 0x0001e80000100800 */
[----:B------:R-:W3:Y:S01]  /*28c80*/  LDL.LU R25, [R1+0x58] ;  /* 0x0000580001197983 */ /* 0x000ee20000300800 */
[----:B-1----:R-:W-:-:S03]  /*28c90*/  PRMT R4, R4, 0x3340, R1 ;  /* 0x0000334004047816 */ /* 0x002fc60000000001 */
[----:B------:R-:W4:Y:S01]  /*28ca0*/  LDL.LU R20, [R1+0x1028] ;  /* 0x0010280001147983 */ /* 0x000f220000300800 */
[----:B------:R-:W-:-:S03]  /*28cb0*/  PRMT R19, R19, 0x5410, R4 ;  /* 0x0000541013137816 */ /* 0x000fc60000000004 */
[----:B------:R-:W3:Y:S01]  /*28cc0*/  LDL.LU R4, [R1+0x4] ;  /* 0x0000040001047983 */ /* 0x000ee20000300800 */
[----:B------:R-:W-:Y:S02]  /*28cd0*/  LOP3.LUT R3, R3, 0x100, RZ, 0xc0, !PT ;  /* 0x0000010003037812 */ /* 0x000fe400078ec0ff */
[----:B------:R-:W-:-:S03]  /*28ce0*/  LOP3.LUT R0, R0, 0xffff, RZ, 0xc0, !PT ;  /* 0x0000ffff00007812 */ /* 0x000fc600078ec0ff */
[----:B------:R-:W-:Y:S01]  /*28cf0*/  IMAD.IADD R3, R3, 0x1, R22 ;  /* 0x0000000103037824 */ /* 0x000fe200078e0216 */
[----:B------:R-:W-:Y:S01]  /*28d00*/  STL [R1+0xa8], R19 ;  /* 0x0000a81301007387 */ /* 0x000fe20000100800 */
[----:B0-----:R-:W-:-:S03]  /*28d10*/  PRMT R9, R9, 0x3340, R1 ;  /* 0x0000334009097816 */ /* 0x001fc60000000001 */
[----:B------:R-:W-:Y:S01]  /*28d20*/  STL [R1+0x1018], R3 ;  /* 0x0010180301007387 */ /* 0x000fe20000100800 */
[----:B------:R-:W-:-:S05]  /*28d30*/  PRMT R9, R24, 0x5410, R9 ;  /* 0x0000541018097816 */ /* 0x000fca0000000009 */
[----:B------:R0:W-:Y:S01]  /*28d40*/  STL [R1+0x98], R9 ;  /* 0x0000980901007387 */ /* 0x0001e20000100800 */
[----:B------:R-:W-:-:S04]  /*28d50*/  SHF.R.U32.HI R21, RZ, 0x8, R21 ;  /* 0x00000008ff157819 */ /* 0x000fc80000011615 */
[----:B------:R-:W-:Y:S02]  /*28d60*/  LOP3.LUT R21, R21, 0xffff, RZ, 0xc0, !PT ;  /* 0x0000ffff15157812 */ /* 0x000fe400078ec0ff */
[----:B0-----:R-:W-:-:S04]  /*28d70*/  SHF.R.U32.HI R9, RZ, 0x8, R26 ;  /* 0x00000008ff097819 */ /* 0x001fc8000001161a */
[----:B------:R-:W-:Y:S02]  /*28d80*/  LOP3.LUT R9, R9, 0xffff, RZ, 0xc0, !PT ;  /* 0x0000ffff09097812 */ /* 0x000fe400078ec0ff */
[----:B--2---:R-:W-:-:S04]  /*28d90*/  SHF.R.U32.HI R2, RZ, 0x8, R2 ;  /* 0x00000008ff027819 */ /* 0x004fc80000011602 */
[----:B------:R-:W-:-:S04]  /*28da0*/  LOP3.LUT R2, R2, 0xffff, RZ, 0xc0, !PT ;  /* 0x0000ffff02027812 */ /* 0x000fc800078ec0ff */
[----:B------:R-:W-:Y:S02]  /*28db0*/  PRMT R3, R2, 0x3340, R0 ;  /* 0x0000334002037816 */ /* 0x000fe40000000000 */
[----:B------:R-:W-:-:S03]  /*28dc0*/  SHF.R.U32.HI R2, RZ, 0x8, R28 ;  /* 0x00000008ff027819 */ /* 0x000fc6000001161c */
[----:B------:R-:W-:Y:S01]  /*28dd0*/  STL [R1+0x20], R3 ;  /* 0x0000200301007387 */ /* 0x000fe20000100800 */
[----:B------:R-:W-:-:S03]  /*28de0*/  LOP3.LUT R2, R2, 0xffff, RZ, 0xc0, !PT ;  /* 0x0000ffff02027812 */ /* 0x000fc600078ec0ff */
[----:B------:R-:W2:Y:S01]  /*28df0*/  LDL.LU R24, [R1+0x28] ;  /* 0x0000280001187983 */ /* 0x000ea20000300800 */
[----:B---3--:R-:W-:Y:S02]  /*28e00*/  SHF.R.U32.HI R0, RZ, 0x8, R4 ;  /* 0x00000008ff007819 */ /* 0x008fe40000011604 */
[----:B------:R-:W-:Y:S02]  /*28e10*/  SHF.R.U32.HI R4, RZ, 0x8, R27 ;  /* 0x00000008ff047819 */ /* 0x000fe4000001161b */
[----:B------:R-:W-:Y:S02]  /*28e20*/  LOP3.LUT R0, R0, 0xffff, RZ, 0xc0, !PT ;  /* 0x0000ffff00007812 */ /* 0x000fe400078ec0ff */
[----:B----4-:R-:W-:Y:S02]  /*28e30*/  SHF.R.U32.HI R20, RZ, 0x8, R20 ;  /* 0x00000008ff147819 */ /* 0x010fe40000011614 */
[----:B------:R-:W-:Y:S02]  /*28e40*/  LOP3.LUT R4, R4, 0xffff, RZ, 0xc0, !PT ;  /* 0x0000ffff04047812 */ /* 0x000fe400078ec0ff */
[----:B------:R-:W-:-:S02]  /*28e50*/  PRMT R22, R0, 0x3340, R1 ;  /* 0x0000334000167816 */ /* 0x000fc40000000001 */
[----:B------:R-:W-:Y:S02]  /*28e60*/  LOP3.LUT R19, R20, 0xffff, RZ, 0xc0, !PT ;  /* 0x0000ffff14137812 */ /* 0x000fe400078ec0ff */
[----:B------:R-:W3:Y:S01]  /*28e70*/  LDL.LU R20, [R1+0x3c] ;  /* 0x00003c0001147983 */ /* 0x000ee20000300800 */
[----:B------:R-:W-:-:S03]  /*28e80*/  PRMT R28, R2, 0x3340, R4 ;  /* 0x00003340021c7816 */ /* 0x000fc60000000004 */
[----:B------:R0:W-:Y:S04]  /*28e90*/  STL [R1+0x101c], R22 ;  /* 0x00101c1601007387 */ /* 0x0001e80000100800 */
[----:B------:R-:W4:Y:S01]  /*28ea0*/  LDL.LU R4, [R1+0x40] ;  /* 0x0000400001047983 */ /* 0x000f220000300800 */
[----:B------:R-:W-:Y:S02]  /*28eb0*/  PRMT R19, R19, 0x3340, R1 ;  /* 0x0000334013137816 */ /* 0x000fe40000000001 */
[----:B------:R-:W-:Y:S01]  /*28ec0*/  PRMT R2, R9, 0x3340, R21 ;  /* 0x0000334009027816 */ /* 0x000fe20000000015 */
[----:B------:R-:W-:Y:S04]  /*28ed0*/  STL [R1+0x1020], R28 ;  /* 0x0010201c01007387 */ /* 0x000fe80000100800 */
[----:B------:R-:W-:Y:S04]  /*28ee0*/  STL [R1+0x1024], R19 ;  /* 0x0010241301007387 */ /* 0x000fe80000100800 */
[----:B0-----:R-:W2:Y:S04]  /*28ef0*/  LDL.LU R22, [R1+0x50] ;  /* 0x0000500001167983 */ /* 0x001ea80000300800 */
[----:B------:R0:W-:Y:S04]  /*28f00*/  STL [R1+0x1c], R2 ;  /* 0x00001c0201007387 */ /* 0x0001e80000100800 */
[----:B------:R-:W2:Y:S01]  /*28f10*/  LDL.LU R3, [R1+0x34] ;  /* 0x0000340001037983 */ /* 0x000ea20000300800 */
[----:B------:R-:W-:-:S02]  /*28f20*/  SHF.R.U32.HI R0, RZ, 0x8, R25 ;  /* 0x00000008ff007819 */ /* 0x000fc40000011619 */
[----:B------:R-:W-:Y:S01]  /*28f30*/  SHF.R.U32.HI R16, RZ, 0x8, R16 ;  /* 0x00000008ff107819 */ /* 0x000fe20000011610 */
[----:B------:R-:W2:Y:S01]  /*28f40*/  LDL.LU R9, [R1+0x4c] ;  /* 0x00004c0001097983 */ /* 0x000ea20000300800 */
[----:B------:R-:W-:Y:S02]  /*28f50*/  SHF.R.U32.HI R18, RZ, 0x8, R18 ;  /* 0x00000008ff127819 */ /* 0x000fe40000011612 */
[----:B------:R-:W-:Y:S02]  /*28f60*/  SHF.R.U32.HI R13, RZ, 0x8, R13 ;  /* 0x00000008ff0d7819 */ /* 0x000fe4000001160d */
[----:B------:R-:W-:Y:S02]  /*28f70*/  LOP3.LUT R0, R0, 0xffff, RZ, 0xc0, !PT ;  /* 0x0000ffff00007812 */ /* 0x000fe400078ec0ff */
[----:B------:R-:W-:Y:S02]  /*28f80*/  LOP3.LUT R18, R18, 0xffff, RZ, 0xc0, !PT ;  /* 0x0000ffff12127812 */ /* 0x000fe400078ec0ff */
[----:B0-----:R-:W-:-:S02]  /*28f90*/  LOP3.LUT R2, R16, 0xffff, RZ, 0xc0, !PT ;  /* 0x0000ffff10027812 */ /* 0x001fc400078ec0ff */
[----:B------:R-:W-:Y:S02]  /*28fa0*/  SHF.R.U32.HI R23, RZ, 0x8, R23 ;  /* 0x00000008ff177819 */ /* 0x000fe40000011617 */
[----:B------:R-:W-:Y:S02]  /*28fb0*/  LOP3.LUT R25, R13, 0xffff, RZ, 0xc0, !PT ;  /* 0x0000ffff0d197812 */ /* 0x000fe400078ec0ff */
[----:B------:R-:W-:Y:S02]  /*28fc0*/  PRMT R16, R0, 0x3340, R1 ;  /* 0x0000334000107816 */ /* 0x000fe40000000001 */
[----:B------:R-:W-:Y:S02]  /*28fd0*/  PRMT R13, R2, 0x3340, R18 ;  /* 0x00003340020d7816 */ /* 0x000fe40000000012 */
[----:B------:R-:W-:Y:S02]  /*28fe0*/  SHF.R.U32.HI R0, RZ, 0x8, R14 ;  /* 0x00000008ff007819 */ /* 0x000fe4000001160e */
[----:B------:R-:W-:Y:S01]  /*28ff0*/  LOP3.LUT R23, R23, 0xffff, RZ, 0xc0, !PT ;  /* 0x0000ffff17177812 */ /* 0x000fe200078ec0ff */
[----:B------:R-:W2:Y:S01]  /*29000*/  LDL.LU R14, [R1+0x68] ;  /* 0x00006800010e7983 */ /* 0x000ea20000300800 */
[----:B------:R-:W-:-:S03]  /*29010*/  SHF.R.U32.HI R21, RZ, 0x8, R10 ;  /* 0x00000008ff157819 */ /* 0x000fc6000001160a */
[----:B------:R-:W2:Y:S01]  /*29020*/  LDL.LU R10, [R1+0x78] ;  /* 0x00007800010a7983 */ /* 0x000ea20000300800 */
[----:B------:R-:W-:Y:S02]  /*29030*/  PRMT R27, R23, 0x3340, R1 ;  /* 0x00003340171b7816 */ /* 0x000fe40000000001 */
[----:B------:R-:W-:Y:S02]  /*29040*/  SHF.R.U32.HI R26, RZ, 0x8, R11 ;  /* 0x00000008ff1a7819 */ /* 0x000fe4000001160b */
[----:B------:R-:W-:Y:S02]  /*29050*/  LOP3.LUT R0, R0, 0xffff, RZ, 0xc0, !PT ;  /* 0x0000ffff00007812 */ /* 0x000fe400078ec0ff */
[----:B---3--:R-:W-:Y:S02]  /*29060*/  SHF.R.U32.HI R23, RZ, 0x8, R20 ;  /* 0x00000008ff177819 */ /* 0x008fe40000011614 */
[----:B------:R-:W-:Y:S02]  /*29070*/  SHF.R.U32.HI R20, RZ, 0x8, R15 ;  /* 0x00000008ff147819 */ /* 0x000fe4000001160f */
[----:B----4-:R-:W-:-:S02]  /*29080*/  SHF.R.U32.HI R2, RZ, 0x8, R4 ;  /* 0x00000008ff027819 */ /* 0x010fc40000011604 */
[----:B------:R-:W-:Y:S02]  /*29090*/  SHF.R.U32.HI R4, RZ, 0x8, R7 ;  /* 0x00000008ff047819 */ /* 0x000fe40000011607 */
[----:B------:R-:W3:Y:S01]  /*290a0*/  LDL.LU R7, [R1+0x38] ;  /* 0x0000380001077983 */ /* 0x000ee20000300800 */
[----:B------:R-:W-:Y:S02]  /*290b0*/  LOP3.LUT R23, R23, 0xffff, RZ, 0xc0, !PT ;  /* 0x0000ffff17177812 */ /* 0x000fe400078ec0ff */
[----:B------:R-:W-:Y:S01]  /*290c0*/  LOP3.LUT R2, R2, 0xffff, RZ, 0xc0, !PT ;  /* 0x0000ffff02027812 */ /* 0x000fe200078ec0ff */
[----:B------:R-:W4:Y:S01]  /*290d0*/  LDL.LU R15, [R1+0x14] ;  /* 0x00001400010f7983 */ /* 0x000f220000300800 */
[----:B------:R-:W-:-:S03]  /*290e0*/  LOP3.LUT R20, R20, 0xffff, RZ, 0xc0, !PT ;  /* 0x0000ffff14147812 */ /* 0x000fc600078ec0ff */
[----:B------:R-:W4:Y:S01]  /*290f0*/  LDL.LU R11, [R1+0x44] ;  /* 0x00004400010b7983 */ /* 0x000f220000300800 */
[----:B------:R-:W-:-:S03]  /*29100*/  PRMT R23, R2, 0x3340, R23 ;  /* 0x0000334002177816 */ /* 0x000fc60000000017 */
[----:B------:R-:W4:Y:S01]  /*29110*/  LDL.LU R19, [R1+0x24] ;  /* 0x0000240001137983 */ /* 0x000f220000300800 */
[----:B------:R-:W-:Y:S02]  /*29120*/  PRMT R20, R0, 0x3340, R20 ;  /* 0x0000334000147816 */ /* 0x000fe40000000014 */
[----:B--2---:R-:W-:Y:S01]  /*29130*/  SHF.R.U32.HI R2, RZ, 0x8, R22 ;  /* 0x00000008ff027819 */ /* 0x004fe20000011616 */
[----:B------:R-:W2:Y:S01]  /*29140*/  LDL.LU R28, [R1+0x18] ;  /* 0x00001800011c7983 */ /* 0x000ea20000300800 */
[----:B------:R-:W-:-:S03]  /*29150*/  SHF.R.U32.HI R0, RZ, 0x8, R3 ;  /* 0x00000008ff007819 */ /* 0x000fc60000011603 */
[----:B------:R-:W2:Y:S04]  /*29160*/  LDL.LU R22, [R1+0x64] ;  /* 0x0000640001167983 */ /* 0x000ea80000300800 */
[----:B------:R-:W2:Y:S01]  /*29170*/  LDL.LU R3, [R1+0x48] ;  /* 0x0000480001037983 */ /* 0x000ea20000300800 */
[----:B------:R-:W-:-:S04]  /*29180*/  SHF.R.U32.HI R17, RZ, 0x8, R17 ;  /* 0x00000008ff117819 */ /* 0x000fc80000011611 */
[----:B------:R-:W-:-:S04]  /*29190*/  LOP3.LUT R17, R17, 0xffff, RZ, 0xc0, !PT ;  /* 0x0000ffff11117812 */ /* 0x000fc800078ec0ff */
[----:B------:R-:W-:Y:S02]  /*291a0*/  PRMT R25, R25, 0x3340, R17 ;  /* 0x0000334019197816 */ /* 0x000fe40000000011 */
[----:B------:R-:W-:Y:S02]  /*291b0*/  SHF.R.U32.HI R17, RZ, 0x8, R8 ;  /* 0x00000008ff117819 */ /* 0x000fe40000011608 */
[----:B------:R-:W-:Y:S02]  /*291c0*/  LOP3.LUT R4, R4, 0xffff, RZ, 0xc0, !PT ;  /* 0x0000ffff04047812 */ /* 0x000fe400078ec0ff */
[----:B------:R-:W-:Y:S02]  /*291d0*/  LOP3.LUT R17, R17, 0xffff, RZ, 0xc0, !PT ;  /* 0x0000ffff11117812 */ /* 0x000fe400078ec0ff */
[----:B------:R-:W-:Y:S02]  /*291e0*/  LOP3.LUT R0, R0, 0xffff, RZ, 0xc0, !PT ;  /* 0x0000ffff00007812 */ /* 0x000fe400078ec0ff */
[----:B------:R-:W-:-:S02]  /*291f0*/  LOP3.LUT R2, R2, 0xffff, RZ, 0xc0, !PT ;  /* 0x0000ffff02027812 */ /* 0x000fc400078ec0ff */
[----:B------:R-:W-:Y:S02]  /*29200*/  PRMT R17, R4, 0x3340, R17 ;  /* 0x0000334004117816 */ /* 0x000fe40000000011 */
[----:B------:R-:W-:Y:S02]  /*29210*/  PRMT R4, R2, 0x3340, R0 ;  /* 0x0000334002047816 */ /* 0x000fe40000000000 */
[----:B------:R-:W-:Y:S02]  /*29220*/  SHF.R.U32.HI R2, RZ, 0x8, R10 ;  /* 0x00000008ff027819 */ /* 0x000fe4000001160a */
[----:B------:R-:W-:Y:S01]  /*29230*/  SHF.R.U32.HI R8, RZ, 0x8, R14 ;  /* 0x00000008ff087819 */ /* 0x000fe2000001160e */
[----:B------:R0:W-:Y:S01]  /*29240*/  STL [R1+0x4], R4 ;  /* 0x0000040401007387 */ /* 0x0001e20000100800 */
[----:B------:R-:W-:Y:S02]  /*29250*/  SHF.R.U32.HI R18, RZ, 0x8, R12 ;  /* 0x00000008ff127819 */ /* 0x000fe4000001160c */
[----:B------:R-:W-:Y:S01]  /*29260*/  SHF.R.U32.HI R14, RZ, 0x8, R9 ;  /* 0x00000008ff0e7819 */ /* 0x000fe20000011609 */
[----:B------:R-:W2:Y:S04]  /*29270*/  LDL.LU R12, [R1+0x60] ;  /* 0x00006000010c7983 */ /* 0x000ea80000300800 */
[----:B------:R-:W2:Y:S01]  /*29280*/  LDL.LU R9, [R1+0x74] ;  /* 0x0000740001097983 */ /* 0x000ea20000300800 */
[----:B0-----:R-:W-:-:S02]  /*29290*/  SHF.R.U32.HI R4, RZ, 0x8, R5 ;  /* 0x00000008ff047819 */ /* 0x001fc40000011605 */
[----:B------:R-:W-:Y:S02]  /*292a0*/  LOP3.LUT R5, R8, 0xffff, RZ, 0xc0, !PT ;  /* 0x0000ffff08057812 */ /* 0x000fe400078ec0ff */
[----:B------:R-:W-:Y:S02]  /*292b0*/  LOP3.LUT R4, R4, 0xffff, RZ, 0xc0, !PT ;  /* 0x0000ffff04047812 */ /* 0x000fe400078ec0ff */
[----:B---3--:R-:W-:Y:S02]  /*292c0*/  SHF.R.U32.HI R0, RZ, 0x8, R7 ;  /* 0x00000008ff007819 */ /* 0x008fe40000011607 */
[----:B------:R-:W-:Y:S02]  /*292d0*/  SHF.R.U32.HI R7, RZ, 0x8, R6 ;  /* 0x00000008ff077819 */ /* 0x000fe40000011606 */
[----:B------:R-:W-:Y:S02]  /*292e0*/  LOP3.LUT R6, R2, 0xffff, RZ, 0xc0, !PT ;  /* 0x0000ffff02067812 */ /* 0x000fe400078ec0ff */
[----:B------:R-:W-:-:S02]  /*292f0*/  LOP3.LUT R2, R7, 0xffff, RZ, 0xc0, !PT ;  /* 0x0000ffff07027812 */ /* 0x000fc400078ec0ff */
[----:B------:R-:W-:Y:S02]  /*29300*/  PRMT R5, R6, 0x3340, R5 ;  /* 0x0000334006057816 */ /* 0x000fe40000000005 */
[----:B----4-:R-:W-:Y:S02]  /*29310*/  SHF.R.U32.HI R7, RZ, 0x8, R11 ;  /* 0x00000008ff077819 */ /* 0x010fe4000001160b */
[----:B------:R-:W-:Y:S02]  /*29320*/  SHF.R.U32.HI R6, RZ, 0x8, R19 ;  /* 0x00000008ff067819 */ /* 0x000fe40000011613 */
[----:B------:R-:W-:Y:S01]  /*29330*/  PRMT R2, R4, 0x3340, R2 ;  /* 0x0000334004027816 */ /* 0x000fe20000000002 */
[----:B------:R0:W-:Y:S01]  /*29340*/  STL [R1], R5 ;  /* 0x0000000501007387 */ /* 0x0001e20000100800 */
[----:B------:R-:W-:Y:S02]  /*29350*/  LOP3.LUT R6, R6, 0xffff, RZ, 0xc0, !PT ;  /* 0x0000ffff06067812 */ /* 0x000fe400078ec0ff */
[----:B------:R-:W-:Y:S01]  /*29360*/  LOP3.LUT R7, R7, 0xffff, RZ, 0xc0, !PT ;  /* 0x0000ffff07077812 */ /* 0x000fe200078ec0ff */
[----:B------:R1:W-:Y:S03]  /*29370*/  STL [R1+0x8], R2 ;  /* 0x0000080201007387 */ /* 0x0003e60000100800 */
[----:B------:R-:W-:Y:S01]  /*29380*/  PRMT R8, R7, 0x3340, R6 ;  /* 0x0000334007087816 */ /* 0x000fe20000000006 */
[----:B------:R-:W3:Y:S01]  /*29390*/  LDL.LU R19, [R1+0x8c] ;  /* 0x00008c0001137983 */ /* 0x000ee20000300800 */
[----:B--2---:R-:W-:-:S02]  /*293a0*/  SHF.R.U32.HI R4, RZ, 0x8, R3 ;  /* 0x00000008ff047819 */ /* 0x004fc40000011603 */
[----:B0-----:R-:W-:Y:S02]  /*293b0*/  SHF.R.U32.HI R5, RZ, 0x8, R22 ;  /* 0x00000008ff057819 */ /* 0x001fe40000011616 */
[----:B-1----:R-:W-:Y:S02]  /*293c0*/  SHF.R.U32.HI R2, RZ, 0x8, R28 ;  /* 0x00000008ff027819 */ /* 0x002fe4000001161c */
[----:B------:R-:W2:Y:S01]  /*293d0*/  LDL.LU R28, [R1+0x88] ;  /* 0x00008800011c7983 */ /* 0x000ea20000300800 */
[----:B------:R-:W-:-:S03]  /*293e0*/  LOP3.LUT R4, R4, 0xffff, RZ, 0xc0, !PT ;  /* 0x0000ffff04047812 */ /* 0x000fc600078ec0ff */
[----:B------:R-:W4:Y:S01]  /*293f0*/  LDL.LU R22, [R1+0x70] ;  /* 0x0000700001167983 */ /* 0x000f220000300800 */
[----:B------:R-:W-:-:S03]  /*29400*/  LOP3.LUT R5, R5, 0xffff, RZ, 0xc0, !PT ;  /* 0x0000ffff05057812 */ /* 0x000fc600078ec0ff */
[----:B------:R-:W2:Y:S04]  /*29410*/  LDL.LU R3, [R1+0x6c] ;  /* 0x00006c0001037983 */ /* 0x000ea80000300800 */
[----:B------:R-:W2:Y:S01]  /*29420*/  LDL.LU R7, [R1+0x90] ;  /* 0x0000900001077983 */ /* 0x000ea20000300800 */
[----:B------:R-:W-:-:S03]  /*29430*/  PRMT R5, R5, 0x3340, R4 ;  /* 0x0000334005057816 */ /* 0x000fc60000000004 */
[----:B------:R-:W3:Y:S04]  /*29440*/  LDL.LU R6, [R1+0x80] ;  /* 0x0000800001067983 */ /* 0x000ee80000300800 */
[----:B------:R0:W-:Y:S04]  /*29450*/  STL [R1+0x14], R8 ;  /* 0x0000140801007387 */ /* 0x0001e80000100800 */
[----:B------:R-:W4:Y:S04]  /*29460*/  LDL.LU R10, [R1+0x54] ;  /* 0x00005400010a7983 */ /* 0x000f280000300800 */
[----:B------:R-:W4:Y:S04]  /*29470*/  LDL.LU R11, [R1+0x7c] ;  /* 0x00007c00010b7983 */ /* 0x000f280000300800 */
[----:B------:R-:W4:Y:S04]  /*29480*/  LDL.LU R4, [R1+0x2c] ;  /* 0x00002c0001047983 */ /* 0x000f280000300800 */
[----:B------:R4:W-:Y:S01]  /*29490*/  STL [R1+0x18], R5 ;  /* 0x0000180501007387 */ /* 0x0009e20000100800 */
[----:B0-----:R-:W-:-:S03]  /*294a0*/  SHF.R.U32.HI R8, RZ, 0x8, R12 ;  /* 0x00000008ff087819 */ /* 0x001fc6000001160c */
[----:B------:R-:W4:Y:S01]  /*294b0*/  LDL.LU R12, [R1+0x5c] ;  /* 0x00005c00010c7983 */ /* 0x000f220000300800 */
[----:B--2---:R-:W-:Y:S02]  /*294c0*/  SHF.R.U32.HI R7, RZ, 0x8, R7 ;  /* 0x00000008ff077819 */ /* 0x004fe40000011607 */
[----:B---3--:R-:W-:Y:S02]  /*294d0*/  SHF.R.U32.HI R6, RZ, 0x8, R6 ;  /* 0x00000008ff067819 */ /* 0x008fe40000011606 */
[----:B------:R-:W-:Y:S02]  /*294e0*/  LOP3.LUT R7, R7, 0xffff, RZ, 0xc0, !PT ;  /* 0x0000ffff07077812 */ /* 0x000fe400078ec0ff */
[----:B------:R-:W-:-:S04]  /*294f0*/  LOP3.LUT R6, R6, 0xffff, RZ, 0xc0, !PT ;  /* 0x0000ffff06067812 */ /* 0x000fc800078ec0ff */
[----:B------:R-:W-:Y:S02]  /*29500*/  PRMT R7, R7, 0x3340, R6 ;  /* 0x0000334007077816 */ /* 0x000fe40000000006 */
[----:B----4-:R-:W-:Y:S02]  /*29510*/  SHF.R.U32.HI R5, RZ, 0x8, R4 ;  /* 0x00000008ff057819 */ /* 0x010fe40000011604 */
[----:B------:R-:W-:Y:S02]  /*29520*/  SHF.R.U32.HI R4, RZ, 0x8, R29 ;  /* 0x00000008ff047819 */ /* 0x000fe4000001161d */
[----:B------:R-:W-:Y:S01]  /*29530*/  LOP3.LUT R5, R5, 0xffff, RZ, 0xc0, !PT ;  /* 0x0000ffff05057812 */ /* 0x000fe200078ec0ff */
[----:B------:R-:W2:Y:S01]  /*29540*/  LDL.LU R29, [R1+0x84] ;  /* 0x00008400011d7983 */ /* 0x000ea20000300800 */
[----:B------:R-:W-:-:S03]  /*29550*/  LOP3.LUT R4, R4, 0xffff, RZ, 0xc0, !PT ;  /* 0x0000ffff04047812 */ /* 0x000fc600078ec0ff */
[----:B------:R-:W3:Y:S01]  /*29560*/  LDL.LU R6, [R1+0xb0] ;  /* 0x0000b00001067983 */ /* 0x000ee20000300800 */
[----:B------:R-:W-:-:S03]  /*29570*/  PRMT R5, R5, 0x3340, R4 ;  /* 0x0000334005057816 */ /* 0x000fc60000000004 */
[----:B------:R0:W-:Y:S04]  /*29580*/  STL [R1+0x10], R7 ;  /* 0x0000100701007387 */ /* 0x0001e80000100800 */
[----:B0-----:R-:W4:Y:S04]  /*29590*/  LDL.LU R7, [R1+0x94] ;  /* 0x0000940001077983 */ /* 0x001f280000300800 */
[----:B------:R-:W2:Y:S04]  /*295a0*/  LDL.LU R4, [R1+0xc4] ;  /* 0x0000c40001047983 */ /* 0x000ea80000300800 */
[----:B------:R0:W-:Y:S04]  /*295b0*/  STL [R1+0xc], R5 ;  /* 0x00000c0501007387 */ /* 0x0001e80000100800 */
[----:B0-----:R-:W2:Y:S01]  /*295c0*/  LDL.LU R5, [R1+0xb4] ;  /* 0x0000b40001057983 */ /* 0x001ea20000300800 */
[----:B------:R-:W-:-:S02]  /*295d0*/  LOP3.LUT R19, R19, 0xffff, RZ, 0xc0, !PT ;  /* 0x0000ffff13137812 */ /* 0x000fc400078ec0ff */
[----:B------:R-:W-:Y:S02]  /*295e0*/  LOP3.LUT R28, R28, 0xffff, RZ, 0xc0, !PT ;  /* 0x0000ffff1c1c7812 */ /* 0x000fe400078ec0ff */
[----:B------:R-:W-:Y:S02]  /*295f0*/  LOP3.LUT R22, R22, 0xffff, RZ, 0xc0, !PT ;  /* 0x0000ffff16167812 */ /* 0x000fe400078ec0ff */
[----:B------:R-:W-:Y:S01]  /*29600*/  LOP3.LUT R3, R3, 0xffff, RZ, 0xc0, !PT ;  /* 0x0000ffff03037812 */ /* 0x000fe200078ec0ff */
[----:B------:R0:W-:Y:S04]  /*29610*/  STL [R1+0x24], R19 ;  /* 0x0000241301007387 */ /* 0x0001e80000100800 */
[----:B------:R1:W-:Y:S04]  /*29620*/  STL [R1+0x30], R28 ;  /* 0x0000301c01007387 */ /* 0x0003e80000100800 */
[----:B------:R0:W-:Y:S04]  /*29630*/  STL [R1+0x34], R22 ;  /* 0x0000341601007387 */ /* 0x0001e80000100800 */
[----:B------:R0:W-:Y:S01]  /*29640*/  STL [R1+0x38], R3 ;  /* 0x0000380301007387 */ /* 0x0001e20000100800 */
[----:B---3--:R-:W-:-:S02]  /*29650*/  PRMT R6, R6, 0x4210, R22 ;  /* 0x0000421006067816 */ /* 0x008fc40000000016 */
[----:B----4-:R-:W-:Y:S02]  /*29660*/  PRMT R7, R7, 0x4210, R3 ;  /* 0x0000421007077816 */ /* 0x010fe40000000003 */
[----:B--2---:R-:W-:Y:S02]  /*29670*/  PRMT R4, R4, 0x4210, R19 ;  /* 0x0000421004047816 */ /* 0x004fe40000000013 */
[----:B0-----:R-:W2:Y:S01]  /*29680*/  LDL.LU R19, [R1+0x1024] ;  /* 0x0010240001137983 */ /* 0x001ea20000300800 */
[----:B------:R-:W-:-:S03]  /*29690*/  PRMT R5, R5, 0x4210, R28 ;  /* 0x0000421005057816 */ /* 0x000fc6000000001c */
[----:B-1----:R-:W2:Y:S04]  /*296a0*/  LDL.LU R28, [R1+0x1020] ;  /* 0x00102000011c7983 */ /* 0x002ea80000300800 */
[----:B------:R-:W3:Y:S04]  /*296b0*/  LDL.LU R22, [R1+0x101c] ;  /* 0x00101c0001167983 */ /* 0x000ee80000300800 */
[----:B------:R-:W4:Y:S01]  /*296c0*/  LDL.LU R3, [R1+0x1018] ;  /* 0x0010180001037983 */ /* 0x000f220000300800 */
[----:B------:R-:W-:Y:S02]  /*296d0*/  SHF.R.U32.HI R29, RZ, 0x8, R29 ;  /* 0x00000008ff1d7819 */ /* 0x000fe4000001161d */
[----:B------:R-:W-:-:S02]  /*296e0*/  SHF.R.U32.HI R11, RZ, 0x8, R11 ;  /* 0x00000008ff0b7819 */ /* 0x000fc4000001160b */
[----:B------:R-:W-:Y:S02]  /*296f0*/  LOP3.LUT R29, R29, 0xffff, RZ, 0xc0, !PT ;  /* 0x0000ffff1d1d7812 */ /* 0x000fe400078ec0ff */
[----:B------:R-:W-:-:S04]  /*29700*/  LOP3.LUT R11, R11, 0xffff, RZ, 0xc0, !PT ;  /* 0x0000ffff0b0b7812 */ /* 0x000fc800078ec0ff */
[----:B------:R-:W-:Y:S02]  /*29710*/  PRMT R11, R29, 0x3340, R11 ;  /* 0x000033401d0b7816 */ /* 0x000fe4000000000b */
[----:B------:R-:W2:Y:S04]  /*29720*/  LDL.LU R29, [R1+0x18] ;  /* 0x00001800011d7983 */ /* 0x000ea80000300800 */
[----:B----4-:R0:W-:Y:S04]  /*29730*/  STSM.16.M88.4 [R3], R4 ;  /* 0x0000000403007844 */ /* 0x0101e80000000200 */
[----:B0-----:R-:W3:Y:S04]  /*29740*/  LDL.LU R6, [R1+0x20] ;  /* 0x0000200001067983 */ /* 0x001ee80000300800 */
[----:B------:R-:W4:Y:S01]  /*29750*/  LDL.LU R7, [R1+0x1c] ;  /* 0x00001c0001077983 */ /* 0x000f220000300800 */
[----:B------:R-:W-:-:S02]  /*29760*/  SHF.R.U32.HI R24, RZ, 0x8, R24 ;  /* 0x00000008ff187819 */ /* 0x000fc40000011618 */
[----:B------:R-:W-:Y:S02]  /*29770*/  LOP3.LUT R26, R26, 0xffff, RZ, 0xc0, !PT ;  /* 0x0000ffff1a1a7812 */ /* 0x000fe400078ec0ff */
[----:B------:R-:W-:Y:S02]  /*29780*/  LOP3.LUT R24, R24, 0xffff, RZ, 0xc0, !PT ;  /* 0x0000ffff18187812 */ /* 0x000fe400078ec0ff */
[----:B------:R-:W-:Y:S02]  /*29790*/  LOP3.LUT R21, R21, 0xffff, RZ, 0xc0, !PT ;  /* 0x0000ffff15157812 */ /* 0x000fe400078ec0ff */
[--C-:B------:R-:W-:Y:S02]  /*297a0*/  PRMT R26, R26, 0x3340, R1.reuse ;  /* 0x000033401a1a7816 */ /* 0x100fe40000000001 */
[----:B------:R-:W-:Y:S02]  /*297b0*/  PRMT R24, R24, 0x3340, R1 ;  /* 0x0000334018187816 */ /* 0x000fe40000000001 */
[----:B--2---:R-:W-:-:S02]  /*297c0*/  PRMT R19, R28, 0x5410, R19 ;  /* 0x000054101c137816 */ /* 0x004fc40000000013 */
[----:B------:R-:W-:Y:S01]  /*297d0*/  PRMT R21, R21, 0x3340, R1 ;  /* 0x0000334015157816 */ /* 0x000fe20000000001 */
[----:B------:R-:W2:Y:S01]  /*297e0*/  LDL.LU R28, [R1+0x10] ;  /* 0x00001000011c7983 */ /* 0x000ea20000300800 */
[----:B------:R-:W-:Y:S02]  /*297f0*/  PRMT R13, R13, 0x5410, R27 ;  /* 0x000054100d0d7816 */ /* 0x000fe4000000001b */
[----:B------:R-:W-:Y:S01]  /*29800*/  PRMT R4, R25, 0x5410, R26 ;  /* 0x0000541019047816 */ /* 0x000fe2000000001a */
[----:B------:R-:W2:Y:S01]  /*29810*/  LDL.LU R27, [R1+0xb8] ;  /* 0x0000b800011b7983 */ /* 0x000ea20000300800 */
[----:B------:R-:W-:-:S03]  /*29820*/  PRMT R5, R23, 0x5410, R24 ;  /* 0x0000541017057816 */ /* 0x000fc60000000018 */
[----:B------:R-:W2:Y:S04]  /*29830*/  LDL.LU R25, [R1+0x34] ;  /* 0x0000340001197983 */ /* 0x000ea80000300800 */
[----:B------:R-:W2:Y:S04]  /*29840*/  LDL.LU R26, [R1+0x38] ;  /* 0x00003800011a7983 */ /* 0x000ea80000300800 */
[----:B------:R-:W2:Y:S04]  /*29850*/  LDL.LU R23, [R1+0x24] ;  /* 0x0000240001177983 */ /* 0x000ea80000300800 */
[----:B------:R-:W2:Y:S01]  /*29860*/  LDL.LU R24, [R1+0x30] ;  /* 0x0000300001187983 */ /* 0x000ea20000300800 */
[----:B------:R-:W-:-:S02]  /*29870*/  LOP3.LUT R18, R18, 0xffff, RZ, 0xc0, !PT ;  /* 0x0000ffff12127812 */ /* 0x000fc400078ec0ff */
[----:B------:R-:W-:Y:S02]  /*29880*/  LOP3.LUT R0, R0, 0xffff, RZ, 0xc0, !PT ;  /* 0x0000ffff00007812 */ /* 0x000fe400078ec0ff */
[----:B------:R-:W-:Y:S02]  /*29890*/  LOP3.LUT R2, R2, 0xffff, RZ, 0xc0, !PT ;  /* 0x0000ffff02027812 */ /* 0x000fe400078ec0ff */
[----:B------:R-:W-:Y:S02]  /*298a0*/  SHF.R.U32.HI R10, RZ, 0x8, R10 ;  /* 0x00000008ff0a7819 */ /* 0x000fe4000001160a */
[----:B------:R-:W-:Y:S02]  /*298b0*/  LOP3.LUT R8, R8, 0xffff, RZ, 0xc0, !PT ;  /* 0x0000ffff08087812 */ /* 0x000fe400078ec0ff */
[----:B------:R-:W-:Y:S02]  /*298c0*/  SHF.R.U32.HI R9, RZ, 0x8, R9 ;  /* 0x00000008ff097819 */ /* 0x000fe40000011609 */
[----:B------:R-:W-:-:S02]  /*298d0*/  SHF.R.U32.HI R15, RZ, 0x8, R15 ;  /* 0x00000008ff0f7819 */ /* 0x000fc4000001160f */
[----:B------:R-:W-:Y:S02]  /*298e0*/  SHF.R.U32.HI R12, RZ, 0x8, R12 ;  /* 0x00000008ff0c7819 */ /* 0x000fe4000001160c */
[----:B------:R-:W-:Y:S01]  /*298f0*/  LOP3.LUT R14, R14, 0xffff, RZ, 0xc0, !PT ;  /* 0x0000ffff0e0e7812 */ /* 0x000fe200078ec0ff */
[----:B------:R-:W-:Y:S01]  /*29900*/  BAR.SYNC.DEFER_BLOCKING 0x0 ;  /* 0x0000000000007b1d */ /* 0x000fe20000010000 */
[----:B---3--:R-:W-:Y:S02]  /*29910*/  PRMT R22, R6, 0x5410, R22 ;  /* 0x0000541006167816 */ /* 0x008fe40000000016 */
[----:B------:R-:W-:-:S03]  /*29920*/  PRMT R6, R20, 0x5410, R21 ;  /* 0x0000541014067816 */ /* 0x000fc60000000015 */
[----:B------:R-:W3:Y:S01]  /*29930*/  LDL.LU R21, [R1+0x4] ;  /* 0x0000040001157983 */ /* 0x000ee20000300800 */
[----:B------:R-:W-:Y:S02]  /*29940*/  PRMT R18, R18, 0x3340, R1 ;  /* 0x0000334012127816 */ /* 0x000fe40000000001 */
[----:B----4-:R-:W-:Y:S01]  /*29950*/  PRMT R16, R7, 0x5410, R16 ;  /* 0x0000541007107816 */ /* 0x010fe20000000010 */
[----:B------:R-:W4:Y:S01]  /*29960*/  LDL.LU R20, [R1] ;  /* 0x0000000001147983 */ /* 0x000f220000300800 */
[----:B------:R-:W-:-:S03]  /*29970*/  PRMT R7, R17, 0x5410, R18 ;  /* 0x0000541011077816 */ /* 0x000fc60000000012 */
[----:B------:R-:W2:Y:S01]  /*29980*/  LDL.LU R18, [R1+0x14] ;  /* 0x0000140001127983 */ /* 0x000ea20000300800 */
[----:B------:R-:W-:-:S03]  /*29990*/  PRMT R0, R0, 0x3340, R1 ;  /* 0x0000334000007816 */ /* 0x000fc60000000001 */
[----:B------:R-:W4:Y:S01]  /*299a0*/  LDL.LU R17, [R1+0xc] ;  /* 0x00000c0001117983 */ /* 0x000f220000300800 */
[--C-:B------:R-:W-:Y:S02]  /*299b0*/  PRMT R2, R2, 0x3340, R1.reuse ;  /* 0x0000334002027816 */ /* 0x100fe40000000001 */
[----:B------:R-:W-:Y:S02]  /*299c0*/  LOP3.LUT R10, R10, 0xffff, RZ, 0xc0, !PT ;  /* 0x0000ffff0a0a7812 */ /* 0x000fe400078ec0ff */
[----:B---3--:R-:W-:Y:S02]  /*299d0*/  PRMT R21, R21, 0x5410, R0 ;  /* 0x0000541015157816 */ /* 0x008fe40000000000 */
[----:B------:R-:W3:Y:S01]  /*299e0*/  LDL.LU R0, [R1+0x8] ;  /* 0x0000080001007983 */ /* 0x000ee20000300800 */
[----:B--2---:R-:W-:Y:S02]  /*299f0*/  PRMT R2, R18, 0x5410, R2 ;  /* 0x0000541012027816 */ /* 0x004fe40000000002 */
[----:B------:R-:W0:Y:S01]  /*29a00*/  S2R R18, SR_TID.X ;  /* 0x0000000000127919 */ /* 0x000e220000002100 */
[----:B------:R-:W-:-:S02]  /*29a10*/  PRMT R8, R8, 0x3340, R1 ;  /* 0x0000334008087816 */ /* 0x000fc40000000001 */
[----:B------:R-:W-:Y:S02]  /*29a20*/  PRMT R10, R10, 0x3340, R1 ;  /* 0x000033400a0a7816 */ /* 0x000fe40000000001 */
[----:B------:R-:W-:Y:S02]  /*29a30*/  LOP3.LUT R9, R9, 0xffff, RZ, 0xc0, !PT ;  /* 0x0000ffff09097812 */ /* 0x000fe400078ec0ff */
[----:B------:R-:W-:Y:S02]  /*29a40*/  PRMT R29, R29, 0x5410, R8 ;  /* 0x000054101d1d7816 */ /* 0x000fe40000000008 */
[----:B------:R-:W-:Y:S02]  /*29a50*/  LOP3.LUT R15, R15, 0xffff, RZ, 0xc0, !PT ;  /* 0x0000ffff0f0f7812 */ /* 0x000fe400078ec0ff */
[----:B------:R-:W-:Y:S02]  /*29a60*/  LOP3.LUT R12, R12, 0xffff, RZ, 0xc0, !PT ;  /* 0x0000ffff0c0c7812 */ /* 0x000fe400078ec0ff */
[----:B----4-:R-:W-:-:S02]  /*29a70*/  PRMT R8, R17, 0x5410, R10 ;  /* 0x0000541011087816 */ /* 0x010fc4000000000a */
[--C-:B------:R-:W-:Y:S02]  /*29a80*/  PRMT R9, R9, 0x3340, R1.reuse ;  /* 0x0000334009097816 */ /* 0x100fe40000000001 */
[--C-:B------:R-:W-:Y:S02]  /*29a90*/  PRMT R14, R14, 0x3340, R1.reuse ;  /* 0x000033400e0e7816 */ /* 0x100fe40000000001 */
[--C-:B------:R-:W-:Y:S02]  /*29aa0*/  PRMT R15, R15, 0x3340, R1.reuse ;  /* 0x000033400f0f7816 */ /* 0x100fe40000000001 */
[----:B------:R-:W-:Y:S02]  /*29ab0*/  PRMT R12, R12, 0x3340, R1 ;  /* 0x000033400c0c7816 */ /* 0x000fe40000000001 */
[----:B------:R-:W-:Y:S02]  /*29ac0*/  PRMT R28, R28, 0x5410, R9 ;  /* 0x000054101c1c7816 */ /* 0x000fe40000000009 */
[----:B------:R-:W-:-:S02]  /*29ad0*/  PRMT R9, R11, 0x5410, R12 ;  /* 0x000054100b097816 */ /* 0x000fc4000000000c */
[----:B0-----:R-:W-:-:S04]  /*29ae0*/  LOP3.LUT R10, R18, 0x3f, RZ, 0xc0, !PT ;  /* 0x0000003f120a7812 */ /* 0x001fc800078ec0ff */
[----:B------:R-:W-:Y:S01]  /*29af0*/  LEA R17, R10, UR4, 0x4 ;  /* 0x000000040a117c11 */ /* 0x000fe2000f8e20ff */
[----:B------:R0:W-:Y:S01]  /*29b00*/  STL [R1+0x2c], R8 ;  /* 0x00002c0801007387 */ /* 0x0001e20000100800 */
[----:B------:R-:W-:Y:S01]  /*29b10*/  PRMT R20, R20, 0x5410, R14 ;  /* 0x0000541014147816 */ /* 0x000fe2000000000e */
[----:B------:R-:W1:Y:S01]  /*29b20*/  LDCU.64 UR4, c[0x0][0x398] ;  /* 0x00007300ff0477ac */ /* 0x000e620008000a00 */
[----:B------:R-:W-:Y:S01]  /*29b30*/  PRMT R11, R13, 0x5210, R26 ;  /* 0x000052100d0b7816 */ /* 0x000fe2000000001a */
[----:B------:R-:W2:Y:S01]  /*29b40*/  LDL.LU R18, [R1+0xbc] ;  /* 0x0000bc0001127983 */ /* 0x000ea20000300800 */
[----:B------:R-:W-:-:S03]  /*29b50*/  PRMT R10, R16, 0x5210, R25 ;  /* 0x00005210100a7816 */ /* 0x000fc60000000019 */
[----:B------:R4:W-:Y:S01]  /*29b60*/  STL [R1+0x28], R9 ;  /* 0x0000280901007387 */ /* 0x0009e20000100800 */
[----:B0-----:R-:W-:Y:S02]  /*29b70*/  PRMT R8, R22, 0x5210, R23 ;  /* 0x0000521016087816 */ /* 0x001fe40000000017 */
[----:B----4-:R-:W-:Y:S02]  /*29b80*/  PRMT R9, R19, 0x5210, R24 ;  /* 0x0000521013097816 */ /* 0x010fe40000000018 */
[----:B------:R-:W4:Y:S04]  /*29b90*/  LDL.LU R19, [R1+0xc0] ;  /* 0x0000c00001137983 */ /* 0x000f280000300800 */
[----:B------:R-:W-:Y:S04]  /*29ba0*/  STL [R1+0x40], R17 ;  /* 0x0000401101007387 */ /* 0x000fe80000100800 */
[----:B------:R-:W2:Y:S01]  /*29bb0*/  LDL.LU R25, [R1+0xe8] ;  /* 0x0000e80001197983 */ /* 0x000ea20000300800 */
[----:B------:R-:W-:-:S03]  /*29bc0*/  LOP3.LUT R16, R27, 0xffff, RZ, 0xc0, !PT ;  /* 0x0000ffff1b107812 */ /* 0x000fc600078ec0ff */
[----:B------:R-:W2:Y:S04]  /*29bd0*/  LDL.LU R24, [R1+0xe4] ;  /* 0x0000e40001187983 */ /* 0x000ea80000300800 */
[----:B------:R-:W2:Y:S04]  /*29be0*/  LDL.LU R23, [R1+0xd0] ;  /* 0x0000d00001177983 */ /* 0x000ea80000300800 */
[----:B------:R-:W2:Y:S04]  /*29bf0*/  LDL.LU R22, [R1+0xcc] ;  /* 0x0000cc0001167983 */ /* 0x000ea80000300800 */
[----:B------:R-:W2:Y:S04]  /*29c00*/  LDL.LU R26, [R1+0xdc] ;  /* 0x0000dc00011a7983 */ /* 0x000ea80000300800 */
[----:B------:R-:W2:Y:S01]  /*29c10*/  LDL.LU R27, [R1+0xac] ;  /* 0x0000ac00011b7983 */ /* 0x000ea20000300800 */
[----:B---3--:R-:W-:-:S03]  /*29c20*/  PRMT R0, R0, 0x5410, R15 ;  /* 0x0000541000007816 */ /* 0x008fc6000000000f */
[----:B------:R-:W0:Y:S01]  /*29c30*/  LDS.128 R12, [R17] ;  /* 0x00000000110c7984 */ /* 0x000e220000000c00 */
[----:B------:R-:W-:Y:S06]  /*29c40*/  BAR.SYNC.DEFER_BLOCKING 0x0 ;  /* 0x0000000000007b1d */ /* 0x000fec0000010000 */
[----:B------:R-:W-:Y:S04]  /*29c50*/  STSM.16.M88.4 [R3], R8 ;  /* 0x0000000803007844 */ /* 0x000fe80000000200 */
[----:B0-----:R0:W-:Y:S04]  /*29c60*/  STL [R1+0xff4], R14 ;  /* 0x000ff40e01007387 */ /* 0x0011e80000100800 */
[----:B0-----:R-:W3:Y:S04]  /*29c70*/  LDL.LU R14, [R1+0xa4] ;  /* 0x0000a400010e7983 */ /* 0x001ee80000300800 */
[----:B------:R0:W-:Y:S04]  /*29c80*/  STL [R1+0xff0], R15 ;  /* 0x000ff00f01007387 */ /* 0x0001e80000100800 */
[----:B0-----:R-:W2:Y:S04]  /*29c90*/  LDL.LU R15, [R1+0xe0] ;  /* 0x0000e000010f7983 */ /* 0x001ea80000300800 */
[----:B------:R-:W2:Y:S04]  /*29ca0*/  LDL.LU R10, [R1+0xc8] ;  /* 0x0000c800010a7983 */ /* 0x000ea80000300800 */
[----:B------:R-:W2:Y:S01]  /*29cb0*/  LDL.LU R11, [R1+0xf4] ;  /* 0x0000f400010b7983 */ /* 0x000ea20000300800 */
[----:B------:R-:W-:-:S03]  /*29cc0*/  PRMT R4, R4, 0x5210, R16 ;  /* 0x0000521004047816 */ /* 0x000fc60000000010 */
[----:B------:R-:W3:Y:S01]  /*29cd0*/  LDL.LU R9, [R1+0xf8] ;  /* 0x0000f80001097983 */ /* 0x000ee20000300800 */
[----:B------:R-:W-:Y:S01]  /*29ce0*/  BAR.SYNC.DEFER_BLOCKING 0x0 ;  /* 0x0000000000007b1d */ /* 0x000fe20000010000 */
[----:B--2---:R-:W-:-:S05]  /*29cf0*/  PRMT R8, R11, 0x4210, R16 ;  /* 0x000042100b087816 */ /* 0x004fca0000000010 */
[----:B------:R-:W2:Y:S01]  /*29d00*/  LDL.LU R16, [R1+0xa0] ;  /* 0x0000a00001107983 */ /* 0x000ea20000300800 */
[----:B------:R-:W-:Y:S02]  /*29d10*/  LOP3.LUT R10, R10, 0xffff, RZ, 0xc0, !PT ;  /* 0x0000ffff0a0a7812 */ /* 0x000fe400078ec0ff */
[----:B---3--:R-:W-:Y:S02]  /*29d20*/  LOP3.LUT R11, R14, 0xffff, RZ, 0xc0, !PT ;  /* 0x0000ffff0e0b7812 */ /* 0x008fe400078ec0ff */
[--C-:B------:R-:W-:Y:S01]  /*29d30*/  PRMT R9, R9, 0x4210, R10.reuse ;  /* 0x0000421009097816 */ /* 0x100fe2000000000a */
[----:B------:R-:W3:Y:S01]  /*29d40*/  LDL.LU R14, [R1+0x9c] ;  /* 0x00009c00010e7983 */ /* 0x000ee20000300800 */
[----:B------:R-:W-:Y:S02]  /*29d50*/  PRMT R5, R5, 0x5210, R10 ;  /* 0x0000521005057816 */ /* 0x000fe4000000000a */
[--C-:B----4-:R-:W-:Y:S02]  /*29d60*/  PRMT R10, R19, 0x4210, R11.reuse ;  /* 0x00004210130a7816 */ /* 0x110fe4000000000b */
[----:B------:R-:W-:-:S02]  /*29d70*/  PRMT R6, R6, 0x5210, R11 ;  /* 0x0000521006067816 */ /* 0x000fc4000000000b */
[----:B--2---:R-:W-:-:S04]  /*29d80*/  LOP3.LUT R16, R16, 0xffff, RZ, 0xc0, !PT ;  /* 0x0000ffff10107812 */ /* 0x004fc800078ec0ff */
[--C-:B------:R-:W-:Y:S02]  /*29d90*/  PRMT R11, R18, 0x4210, R16.reuse ;  /* 0x00004210120b7816 */ /* 0x100fe40000000010 */
[----:B------:R-:W-:Y:S02]  /*29da0*/  PRMT R7, R7, 0x5210, R16 ;  /* 0x0000521007077816 */ /* 0x000fe40000000010 */
[----:B------:R-:W0:Y:S01]  /*29db0*/  LDS.128 R16, [R17] ;  /* 0x0000000011107984 */ /* 0x000e220000000c00 */
[----:B------:R-:W-:Y:S06]  /*29dc0*/  BAR.SYNC.DEFER_BLOCKING 0x0 ;  /* 0x0000000000007b1d */ /* 0x000fec0000010000 */
[----:B0-----:R0:W-:Y:S04]  /*29dd0*/  STL [R1+0xfe4], R19 ;  /* 0x000fe41301007387 */ /* 0x0011e80000100800 */
[----:B0-----:R-:W2:Y:S04]  /*29de0*/  LDL R19, [R1+0x40] ;  /* 0x0000400001137983 */ /* 0x001ea80000100800 */
[----:B------:R-:W-:Y:S01]  /*29df0*/  STSM.16.M88.4 [R3], R8 ;  /* 0x0000000803007844 */ /* 0x000fe20000000200 */
[----:B------:R-:W-:Y:S01]  /*29e00*/  BAR.SYNC.DEFER_BLOCKING 0x0 ;  /* 0x0000000000007b1d */ /* 0x000fe20000010000 */
[----:B------:R-:W-:-:S02]  /*29e10*/  LOP3.LUT R23, R23, 0xffff, RZ, 0xc0, !PT ;  /* 0x0000ffff17177812 */ /* 0x000fc400078ec0ff */
[----:B------:R-:W-:-:S03]  /*29e20*/  LOP3.LUT R25, R25, 0xffff, RZ, 0xc0, !PT ;  /* 0x0000ffff19197812 */ /* 0x000fc600078ec0ff */
[----:B------:R-:W-:Y:S04]  /*29e30*/  STL [R1+0x1000], R18 ;  /* 0x0010001201007387 */ /* 0x000fe80000100800 */
[----:B------:R-:W-:Y:S04]  /*29e40*/  STL.64 [R1+0xff8], R16 ;  /* 0x000ff81001007387 */ /* 0x000fe80000100a00 */
[----:B--2---:R-:W0:Y:S01]  /*29e50*/  LDS.128 R8, [R19] ;  /* 0x0000000013087984 */ /* 0x004e220000000c00 */
[----:B------:R-:W-:Y:S06]  /*29e60*/  BAR.SYNC.DEFER_BLOCKING 0x0 ;  /* 0x0000000000007b1d */ /* 0x000fec0000010000 */
[----:B------:R2:W-:Y:S04]  /*29e70*/  STSM.16.M88.4 [R3], R4 ;  /* 0x0000000403007844 */ /* 0x0005e80000000200 */
[----:B0-----:R-:W-:Y:S04]  /*29e80*/  STL.64 [R1], R8 ;  /* 0x0000000801007387 */ /* 0x001fe80000100a00 */
[----:B------:R-:W-:Y:S01]  /*29e90*/  STL.64 [R1+0x8], R10 ;  /* 0x0000080a01007387 */ /* 0x000fe20000100a00 */
[----:B--2---:R-:W-:-:S02]  /*29ea0*/  PRMT R6, R27, 0x4210, R23 ;  /* 0x000042101b067816 */ /* 0x004fc40000000017 */
[----:B------:R-:W-:Y:S01]  /*29eb0*/  PRMT R4, R15, 0x4210, R25 ;  /* 0x000042100f047816 */ /* 0x000fe20000000019 */
[----:B------:R-:W2:Y:S04]  /*29ec0*/  LDL.LU R27, [R1+0xec] ;  /* 0x0000ec00011b7983 */ /* 0x000ea80000300800 */
[----:B------:R-:W4:Y:S04]  /*29ed0*/  LDL.LU R16, [R1+0xd4] ;  /* 0x0000d40001107983 */ /* 0x000f280000300800 */
[----:B------:R-:W2:Y:S01]  /*29ee0*/  LDL.LU R15, [R1+0xa8] ;  /* 0x0000a800010f7983 */ /* 0x000ea20000300800 */
[----:B------:R-:W-:Y:S01]  /*29ef0*/  BAR.SYNC.DEFER_BLOCKING 0x0 ;  /* 0x0000000000007b1d */ /* 0x000fe20000010000 */
[----:B------:R-:W-:-:S02]  /*29f00*/  LOP3.LUT R24, R24, 0xffff, RZ, 0xc0, !PT ;  /* 0x0000ffff18187812 */ /* 0x000fc400078ec0ff */
[----:B------:R-:W-:-:S03]  /*29f10*/  LOP3.LUT R22, R22, 0xffff, RZ, 0xc0, !PT ;  /* 0x0000ffff16167812 */ /* 0x000fc600078ec0ff */
[----:B------:R-:W0:Y:S01]  /*29f20*/  LDS.128 R8, [R19] ;  /* 0x0000000013087984 */ /* 0x000e220000000c00 */
[----:B------:R-:W-:Y:S02]  /*29f30*/  PRMT R5, R26, 0x4210, R24 ;  /* 0x000042101a057816 */ /* 0x000fe40000000018 */
[----:B---3--:R-:W-:Y:S01]  /*29f40*/  PRMT R7, R14, 0x4210, R22 ;  /* 0x000042100e077816 */ /* 0x008fe20000000016 */
[----:B------:R-:W-:Y:S08]  /*29f50*/  BAR.SYNC.DEFER_BLOCKING 0x0 ;  /* 0x0000000000007b1d */ /* 0x000ff00000010000 */
[----:B------:R-:W2:Y:S01]  /*29f60*/  LDC R14, c[0x0][0x3b4] ;  /* 0x0000ed00ff0e7b82 */ /* 0x000ea20000000800 */
[----:B------:R-:W3:Y:S04]  /*29f70*/  LDL.LU R26, [R1+0x98] ;  /* 0x00009800011a7983 */ /* 0x000ee80000300800 */
[----:B------:R-:W3:Y:S04]  /*29f80*/  LDL.LU R17, [R1+0x2c] ;  /* 0x00002c0001117983 */ /* 0x000ee80000300800 */
[----:B------:R-:W3:Y:S04]  /*29f90*/  LDL.LU R18, [R1+0x28] ;  /* 0x0000280001127983 */ /* 0x000ee80000300800 */
[----:B------:R0:W-:Y:S02]  /*29fa0*/  STSM.16.M88.4 [R3], R4 ;  /* 0x0000000403007844 */ /* 0x0001e40000000200 */
[----:B0-----:R-:W-:Y:S01]  /*29fb0*/  PRMT R4, R21, 0x5210, R25 ;  /* 0x0000521015047816 */ /* 0x001fe20000000019 */
[----:B------:R-:W-:Y:S06]  /*29fc0*/  BAR.SYNC.DEFER_BLOCKING 0x0 ;  /* 0x0000000000007b1d */ /* 0x000fec0000010000 */
[----:B--2---:R-:W-:Y:S04]  /*29fd0*/  STL.64 [R1+0x1010], R14 ;  /* 0x0010100e01007387 */ /* 0x004fe80000100a00 */
[----:B------:R-:W-:Y:S04]  /*29fe0*/  STL.64 [R1+0x1008], R12 ;  /* 0x0010080c01007387 */ /* 0x000fe80000100a00 */
[----:B------:R-:W0:Y:S04]  /*29ff0*/  LDS.128 R12, [R19] ;  /* 0x00000000130c7984 */ /* 0x000e280000000c00 */
[----:B------:R2:W-:Y:S04]  /*2a000*/  STL [R1+0xfec], R9 ;  /* 0x000fec0901007387 */ /* 0x0005e80000100800 */
[----:B--2---:R-:W2:Y:S04]  /*2a010*/  LDL.LU R9, [R1+0xd8] ;  /* 0x0000d80001097983 */ /* 0x004ea80000300800 */
[----:B------:R1:W-:Y:S04]  /*2a020*/  STL [R1+0xfe8], R10 ;  /* 0x000fe80a01007387 */ /* 0x0003e80000100800 */
[----:B-1----:R-:W2:Y:S04]  /*2a030*/  LDL.LU R10, [R1+0xf0] ;  /* 0x0000f000010a7983 */ /* 0x002ea80000300800 */
[----:B------:R1:W-:Y:S04]  /*2a040*/  STL [R1+0xfe0], R11 ;  /* 0x000fe00b01007387 */ /* 0x0003e80000100800 */
[----:B-1----:R-:W2:Y:S04]  /*2a050*/  LDL R11, [R1+0xfac] ;  /* 0x000fac00010b7983 */ /* 0x002ea80000100800 */
[----:B------:R-:W2:Y:S04]  /*2a060*/  LDL.LU R21, [R1+0x100] ;  /* 0x0001000001157983 */ /* 0x000ea80000300800 */
[----:B------:R-:W4:Y:S04]  /*2a070*/  LDL.LU R25, [R1+0xfc] ;  /* 0x0000fc0001197983 */ /* 0x000f280000300800 */
[----:B0-----:R-:W-:Y:S04]  /*2a080*/  STL.64 [R1+0x10], R12 ;  /* 0x0000100c01007387 */ /* 0x001fe80000100a00 */
[----:B------:R0:W-:Y:S04]  /*2a090*/  STL.64 [R1+0x18], R14 ;  /* 0x0000180e01007387 */ /* 0x0001e80000100a00 */
[----:B0-----:R-:W4:Y:S01]  /*2a0a0*/  LDL.LU.64 R14, [R1+0x1010] ;  /* 0x00101000010e7983 */ /* 0x001f220000300a00 */
[----:B------:R-:W-:-:S02]  /*2a0b0*/  PRMT R5, R20, 0x5210, R24 ;  /* 0x0000521014057816 */ /* 0x000fc40000000018 */
[----:B------:R-:W-:Y:S01]  /*2a0c0*/  PRMT R6, R0, 0x5210, R23 ;  /* 0x0000521000067816 */ /* 0x000fe20000000017 */
[----:B------:R-:W4:Y:S01]  /*2a0d0*/  LDL.LU.64 R12, [R1+0x1008] ;  /* 0x00100800010c7983 */ /* 0x000f220000300a00 */
[----:B------:R-:W-:Y:S01]  /*2a0e0*/  PRMT R7, R2, 0x5210, R22 ;  /* 0x0000521002077816 */ /* 0x000fe20000000016 */
[----:B------:R-:W-:Y:S06]  /*2a0f0*/  BAR.SYNC.DEFER_BLOCKING 0x0 ;  /* 0x0000000000007b1d */ /* 0x000fec0000010000 */
[----:B------:R-:W-:Y:S02]  /*2a100*/  STSM.16.M88.4 [R3], R4 ;  /* 0x0000000403007844 */ /* 0x000fe40000000200 */
[----:B------:R-:W-:Y:S01]  /*2a110*/  BAR.SYNC.DEFER_BLOCKING 0x0 ;  /* 0x0000000000007b1d */ /* 0x000fe20000010000 */
[----:B------:R-:W-:-:S05]  /*2a120*/  LOP3.LUT R27, R27, 0xffff, RZ, 0xc0, !PT ;  /* 0x0000ffff1b1b7812 */ /* 0x000fca00078ec0ff */
[----:B------:R-:W0:Y:S01]  /*2a130*/  LDS.128 R4, [R19] ;  /* 0x0000000013047984 */ /* 0x000e220000000c00 */
[----:B---3--:R-:W-:-:S03]  /*2a140*/  PRMT R23, R26, 0x4210, R27 ;  /* 0x000042101a177816 */ /* 0x008fc6000000001b */
[----:B0-----:R0:W-:Y:S04]  /*2a150*/  STL [R1+0xfdc], R7 ;  /* 0x000fdc0701007387 */ /* 0x0011e80000100800 */
[----:B0-----:R-:W3:Y:S01]  /*2a160*/  LDL R7, [R1+0x694] ;  /* 0x0006940001077983 */ /* 0x001ee20000100800 */
[----:B--2---:R-:W-:Y:S02]  /*2a170*/  LOP3.LUT R0, R21, 0xffff, RZ, 0xc0, !PT ;  /* 0x0000ffff15007812 */ /* 0x004fe400078ec0ff */
[----:B----4-:R-:W-:Y:S02]  /*2a180*/  LOP3.LUT R24, R25, 0xffff, RZ, 0xc0, !PT ;  /* 0x0000ffff19187812 */ /* 0x010fe400078ec0ff */
[----:B------:R-:W-:Y:S02]  /*2a190*/  LOP3.LUT R25, R10, 0xffff, RZ, 0xc0, !PT ;  /* 0x0000ffff0a197812 */ /* 0x000fe400078ec0ff */
[----:B------:R-:W-:-:S02]  /*2a1a0*/  PRMT R20, R9, 0x4210, R0 ;  /* 0x0000421009147816 */ /* 0x000fc40000000000 */
[----:B------:R-:W-:Y:S01]  /*2a1b0*/  PRMT R21, R16, 0x4210, R24 ;  /* 0x0000421010157816 */ /* 0x000fe20000000018 */
[----:B------:R-:W2:Y:S01]  /*2a1c0*/  LDL R9, [R1+0xfb8] ;  /* 0x000fb80001097983 */ /* 0x000ea20000100800 */
[--C-:B------:R-:W-:Y:S01]  /*2a1d0*/  PRMT R22, R15, 0x4210, R25.reuse ;  /* 0x000042100f167816 */ /* 0x100fe20000000019 */
[----:B------:R-:W-:Y:S06]  /*2a1e0*/  BAR.SYNC.DEFER_BLOCKING 0x0 ;  /* 0x0000000000007b1d */ /* 0x000fec0000010000 */
[----:B------:R0:W-:Y:S02]  /*2a1f0*/  STSM.16.M88.4 [R3], R20 ;  /* 0x0000001403007844 */ /* 0x0001e40000000200 */
[----:B0-----:R-:W-:-:S02]  /*2a200*/  PRMT R22, R17, 0x5210, R25 ;  /* 0x0000521011167816 */ /* 0x001fc40000000019 */
[----:B------:R-:W-:Y:S01]  /*2a210*/  PRMT R23, R18, 0x5210, R27 ;  /* 0x0000521012177816 */ /* 0x000fe2000000001b */
[----:B------:R-:W-:Y:S06]  /*2a220*/  BAR.SYNC.DEFER_BLOCKING 0x0 ;  /* 0x0000000000007b1d */ /* 0x000fec0000010000 */
[----:B------:R-:W0:Y:S04]  /*2a230*/  LDS.128 R16, [R19] ;  /* 0x0000000013107984 */ /* 0x000e280000000c00 */
[----:B0-----:R-:W-:Y:S04]  /*2a240*/  STL.64 [R1+0x30], R16 ;  /* 0x0000301001007387 */ /* 0x001fe80000100a00 */
[----:B------:R0:W-:Y:S04]  /*2a250*/  STL.64 [R1+0x38], R18 ;  /* 0x0000381201007387 */ /* 0x0001e80000100a00 */
[----:B0-----:R-:W4:Y:S04]  /*2a260*/  LDL.LU R18, [R1+0x1000] ;  /* 0x0010000001127983 */ /* 0x001f280000300800 */
[----:B------:R-:W4:Y:S04]  /*2a270*/  LDL.LU.64 R16, [R1+0xff8] ;  /* 0x000ff80001107983 */ /* 0x000f280000300a00 */
[----:B------:R-:W4:Y:S04]  /*2a280*/  LDL R10, [R1+0xfb4] ;  /* 0x000fb400010a7983 */ /* 0x000f280000100800 */
[----:B------:R-:W4:Y:S01]  /*2a290*/  LDL R19, [R1+0xfb0] ;  /* 0x000fb00001137983 */ /* 0x000f220000100800 */
[----:B------:R-:W-:-:S02]  /*2a2a0*/  PRMT R20, R29, 0x5210, R0 ;  /* 0x000052101d147816 */ /* 0x000fc40000000000 */
[----:B------:R-:W-:Y:S01]  /*2a2b0*/  PRMT R21, R28, 0x5210, R24 ;  /* 0x000052101c157816 */ /* 0x000fe20000000018 */
[----:B------:R-:W-:Y:S08]  /*2a2c0*/  BAR.SYNC.DEFER_BLOCKING 0x0 ;  /* 0x0000000000007b1d */ /* 0x000ff00000010000 */
[----:B------:R-:W0:Y:S01]  /*2a2d0*/  LDC R29, c[0x0][0x3b4] ;  /* 0x0000ed00ff1d7b82 */ /* 0x000e220000000800 */
[C---:B------:R-:W-:Y:S01]  /*2a2e0*/  IMAD R26, R11.reuse, R14, RZ ;  /* 0x0000000e0b1a7224 */ /* 0x040fe200078e02ff */
[----:B------:R-:W-:Y:S01]  /*2a2f0*/  ISETP.GE.AND P0, PT, R11, UR14, PT ;  /* 0x0000000e0b007c0c */ /* 0x000fe2000bf06270 */
[----:B---3--:R-:W-:-:S03]  /*2a300*/  IMAD R14, R7, UR24, RZ ;  /* 0x00000018070e7c24 */ /* 0x008fc6000f8e02ff */
[C---:B------:R-:W-:Y:S01]  /*2a310*/  IADD3 R2, P3, PT, R26.reuse, UR12, RZ ;  /* 0x0000000c1a027c10 */ /* 0x040fe2000ff7e0ff */
[----:B------:R1:W-:Y:S01]  /*2a320*/  STSM.16.M88.4 [R3], R20 ;  /* 0x0000001403007844 */ /* 0x0003e20000000200 */
[----:B------:R-:W-:Y:S01]  /*2a330*/  BAR.SYNC.DEFER_BLOCKING 0x0 ;  /* 0x0000000000007b1d */ /* 0x000fe20000010000 */
[----:B------:R-:W-:Y:S02]  /*2a340*/  ISETP.LT.AND P0, PT, R7, UR27, !P0 ;  /* 0x0000001b07007c0c */ /* 0x000fe4000c701270 */
[----:B------:R-:W-:Y:S02]  /*2a350*/  LEA.HI.X.SX32 R0, R26, UR13, 0x1, P3 ;  /* 0x0000000d1a007c11 */ /* 0x000fe400098f0eff */
[----:B------:R-:W-:Y:S02]  /*2a360*/  SHF.R.S32.HI R15, RZ, 0x1f, R14 ;  /* 0x0000001fff0f7819 */ /* 0x000fe4000001140e */
[----:B------:R-:W-:-:S05]  /*2a370*/  IADD3 R24, P3, PT, R14, R2, RZ ;  /* 0x000000020e187210 */ /* 0x000fca0007f7e0ff */
[----:B------:R-:W-:Y:S01]  /*2a380*/  IMAD.X R25, R15, 0x1, R0, P3 ;  /* 0x000000010f197824 */ /* 0x000fe200018e0600 */
[----:B-1----:R-:W-:Y:S01]  /*2a390*/  PRMT R3, R12, 0x7770, RZ ;  /* 0x000077700c037816 */ /* 0x002fe200000000ff */
[----:B0-----:R-:W-:Y:S01]  /*2a3a0*/  IMAD R21, R29, 0x40, R26 ;  /* 0x000000401d157824 */ /* 0x001fe200078e021a */
[C---:B------:R-:W-:Y:S01]  /*2a3b0*/  ISETP.GE.AND P3, PT, R7.reuse, UR15, PT ;  /* 0x0000000f07007c0c */ /* 0x040fe2000bf66270 */
[----:B------:R-:W-:Y:S01]  /*2a3c0*/  VIADD R28, R7, 0x2 ;  /* 0x00000002071c7836 */ /* 0x000fe20000000000 */
[----:B------:R-:W0:Y:S01]  /*2a3d0*/  LDCU.64 UR14, c[0x0][0x398] ;  /* 0x00007300ff0e77ac */ /* 0x000e220008000a00 */
[----:B------:R-:W-:Y:S01]  /*2a3e0*/  IMAD R20, R29, 0x40, R21 ;  /* 0x000000401d147824 */ /* 0x000fe200078e0215 */
[----:B------:R1:W-:Y:S02]  /*2a3f0*/  @P0 STG.E.U8 desc[UR40][R24.64], R3 ;  /* 0x0000000318000986 */ /* 0x0003e4000c101128 */
[----:B-1----:R-:W-:Y:S01]  /*2a400*/  IADD3 R3, P0, PT, R21, UR12, RZ ;  /* 0x0000000c15037c10 */ /* 0x002fe2000ff1e0ff */
[----:B------:R-:W-:-:S03]  /*2a410*/  IMAD R25, R29, 0x40, R20 ;  /* 0x000000401d197824 */ /* 0x000fc600078e0214 */
[----:B------:R-:W-:Y:S02]  /*2a420*/  LEA.HI.X.SX32 R21, R21, UR13, 0x1, P0 ;  /* 0x0000000d15157c11 */ /* 0x000fe400080f0eff */
[----:B------:R-:W-:Y:S02]  /*2a430*/  IADD3 R26, P4, PT, R14, R3, RZ ;  /* 0x000000030e1a7210 */ /* 0x000fe40007f9e0ff */
[C---:B------:R-:W-:Y:S02]  /*2a440*/  IADD3 R22, P0, PT, R20.reuse, UR12, RZ ;  /* 0x0000000c14167c10 */ /* 0x040fe4000ff1e0ff */
[----:B------:R-:W-:Y:S01]  /*2a450*/  IADD3 R23, P6, PT, R25, UR12, RZ ;  /* 0x0000000c19177c10 */ /* 0x000fe2000ffde0ff */
[----:B------:R-:W-:Y:S01]  /*2a460*/  IMAD.X R27, R15, 0x1, R21, P4 ;  /* 0x000000010f1b7824 */ /* 0x000fe200020e0615 */
[----:B------:R-:W-:Y:S02]  /*2a470*/  LEA.HI.X.SX32 R24, R20, UR13, 0x1, P0 ;  /* 0x0000000d14187c11 */ /* 0x000fe400080f0eff */
[----:B------:R-:W-:Y:S01]  /*2a480*/  LEA.HI.X.SX32 R20, R25, UR13, 0x1, P6 ;  /* 0x0000000d19147c11 */ /* 0x000fe2000b0f0eff */
[----:B------:R-:W1:Y:S01]  /*2a490*/  LDCU.64 UR12, c[0x0][0x398] ;  /* 0x00007300ff0c77ac */ /* 0x000e620008000a00 */
[----:B------:R-:W-:-:S02]  /*2a4a0*/  ISETP.GE.AND P0, PT, R28, UR10, PT ;  /* 0x0000000a1c007c0c */ /* 0x000fc4000bf06270 */
[----:B------:R-:W-:Y:S01]  /*2a4b0*/  PRMT R25, R12, 0x7771, RZ ;  /* 0x000077710c197816 */ /* 0x000fe200000000ff */
[----:B------:R-:W3:Y:S01]  /*2a4c0*/  LDCU.64 UR10, c[0x0][0x398] ;  /* 0x00007300ff0a77ac */ /* 0x000ee20008000a00 */
[----:B------:R-:W-:-:S05]  /*2a4d0*/  IADD3 R28, P6, PT, R14, R22, RZ ;  /* 0x000000160e1c7210 */ /* 0x000fca0007fde0ff */
[----:B------:R-:W-:Y:S01]  /*2a4e0*/  IMAD.X R29, R15, 0x1, R24, P6 ;  /* 0x000000010f1d7824 */ /* 0x000fe200030e0618 */
[----:B--2---:R-:W-:Y:S01]  /*2a4f0*/  ISETP.LT.AND P5, PT, R9, UR8, !P3 ;  /* 0x0000000809007c0c */ /* 0x004fe2000dfa1270 */
[----:B------:R-:W2:-:S12]  /*2a500*/  LDCU.64 UR8, c[0x0][0x398] ;  /* 0x00007300ff0877ac */ /* 0x000e980008000a00 */
[----:B------:R0:W-:Y:S02]  /*2a510*/  @P5 STG.E.U8 desc[UR40][R26.64], R25 ;  /* 0x000000191a005986 */ /* 0x0001e4000c101128 */
[----:B0-----:R-:W-:Y:S02]  /*2a520*/  PRMT R25, R12, 0x7772, RZ ;  /* 0x000077720c197816 */ /* 0x001fe400000000ff */
[----:B------:R-:W-:Y:S02]  /*2a530*/  IADD3 R26, P5, PT, R14, R23, RZ ;  /* 0x000000170e1a7210 */ /* 0x000fe40007fbe0ff */
[----:B------:R-:W-:-:S03]  /*2a540*/  PRMT R12, R12, 0x7773, RZ ;  /* 0x000077730c0c7816 */ /* 0x000fc600000000ff */
[----:B------:R-:W-:Y:S01]  /*2a550*/  IMAD.X R27, R15, 0x1, R20, P5 ;  /* 0x000000010f1b7824 */ /* 0x000fe200028e0614 */
[----:B------:R-:W-:Y:S02]  /*2a560*/  ISETP.LT.AND P5, PT, R9, UR16, !P1 ;  /* 0x0000001009007c0c */ /* 0x000fe4000cfa1270 */
[----:B----4-:R-:W-:Y:S01]  /*2a570*/  ISETP.LT.AND P4, PT, R10, UR4, !P3 ;  /* 0x000000040a007c0c */ /* 0x010fe2000df81270 */
[----:B------:R-:W0:Y:S01]  /*2a580*/  LDCU UR4, c[0x0][0x39c] ;  /* 0x00007380ff0477ac */ /* 0x000e220008000800 */
[----:B------:R-:W-:Y:S01]  /*2a590*/  ISETP.LT.AND P3, PT, R19, UR6, !P3 ;  /* 0x0000000613007c0c */ /* 0x000fe2000df61270 */
[----:B------:R-:W4:Y:S10]  /*2a5a0*/  LDCU UR6, c[0x0][0x398] ;  /* 0x00007300ff0677ac */ /* 0x000f340008000800 */
[----:B------:R0:W-:Y:S04]  /*2a5b0*/  @P4 STG.E.U8 desc[UR40][R28.64], R25 ;  /* 0x000000191c004986 */ /* 0x0001e8000c101128 */
[----:B------:R1:W-:Y:S01]  /*2a5c0*/  @P3 STG.E.U8 desc[UR40][R26.64], R12 ;  /* 0x0000000c1a003986 */ /* 0x0003e2000c101128 */
[----:B0-----:R-:W-:-:S05]  /*2a5d0*/  VIADD R25, R14, UR24 ;  /* 0x000000180e197c36 */ /* 0x001fca0008000000 */
[----:B------:R-:W-:Y:S02]  /*2a5e0*/  SHF.R.S32.HI R15, RZ, 0x1f, R25 ;  /* 0x0000001fff0f7819 */ /* 0x000fe40000011419 */
[----:B-1----:R-:W-:Y:S01]  /*2a5f0*/  IADD3 R26, P3, PT, R25, R2, RZ ;  /* 0x00000002191a7210 */ /* 0x002fe20007f7e0ff */
[----:B------:R-:W-:-:S04]  /*2a600*/  VIADD R14, R7, 0x3 ;  /* 0x00000003070e7836 */ /* 0x000fc80000000000 */
[----:B------:R-:W-:Y:S01]  /*2a610*/  IMAD.X R27, R15, 0x1, R0, P3 ;  /* 0x000000010f1b7824 */ /* 0x000fe200018e0600 */
[----:B------:R-:W-:-:S05]  /*2a620*/  IADD3 R28, P3, PT, R25, R3, RZ ;  /* 0x00000003191c7210 */ /* 0x000fca0007f7e0ff */
[----:B------:R-:W-:Y:S01]  /*2a630*/  IMAD.X R29, R15, 0x1, R21, P3 ;  /* 0x000000010f1d7824 */ /* 0x000fe200018e0615 */
[----:B------:R-:W-:Y:S01]  /*2a640*/  ISETP.GE.AND P3, PT, R14, UR4, PT ;  /* 0x000000040e007c0c */ /* 0x000fe2000bf66270 */
[----:B------:R-:W0:Y:S01]  /*2a650*/  LDCU UR4, c[0x0][0x39c] ;  /* 0x00007380ff0477ac */ /* 0x000e220008000800 */
[----:B------:R-:W4:Y:S01]  /*2a660*/  LDL.LU R14, [R1+0xff4] ;  /* 0x000ff400010e7983 */ /* 0x000f220000300800 */
[----:B--2---:R-:W-:Y:S02]  /*2a670*/  ISETP.LT.AND P4, PT, R11, UR8, !P1 ;  /* 0x000000080b007c0c */ /* 0x004fe4000cf81270 */
[----:B------:R-:W-:Y:S01]  /*2a680*/  PRMT R12, R16, 0x7770, RZ ;  /* 0x00007770100c7816 */ /* 0x000fe200000000ff */
[----:B------:R-:W1:Y:S01]  /*2a690*/  LDCU UR8, c[0x0][0x398] ;  /* 0x00007300ff0877ac */ /* 0x000e620008000800 */
[----:B---3--:R-:W-:-:S09]  /*2a6a0*/  ISETP.LT.AND P6, PT, R10, UR10, !P1 ;  /* 0x0000000a0a007c0c */ /* 0x008fd2000cfc1270 */
[----:B------:R2:W-:Y:S01]  /*2a6b0*/  @P4 STG.E.U8 desc[UR40][R26.64], R12 ;  /* 0x0000000c1a004986 */ /* 0x0005e2000c101128 */
[----:B------:R-:W3:Y:S01]  /*2a6c0*/  LDCU UR10, c[0x0][0x398] ;  /* 0x00007300ff0a77ac */ /* 0x000ee20008000800 */
[----:B--2---:R-:W-:Y:S02]  /*2a6d0*/  PRMT R12, R16, 0x7771, RZ ;  /* 0x00007771100c7816 */ /* 0x004fe400000000ff */
[----:B------:R-:W-:-:S03]  /*2a6e0*/  IADD3 R26, P4, PT, R25, R22, RZ ;  /* 0x00000016191a7210 */ /* 0x000fc60007f9e0ff */
[----:B------:R2:W-:Y:S02]  /*2a6f0*/  @P5 STG.E.U8 desc[UR40][R28.64], R12 ;  /* 0x0000000c1c005986 */ /* 0x0005e4000c101128 */
[----:B------:R-:W-:Y:S01]  /*2a700*/  IMAD.X R27, R15, 0x1, R24, P4 ;  /* 0x000000010f1b7824 */ /* 0x000fe200020e0618 */
[----:B--2---:R-:W-:-:S05]  /*2a710*/  PRMT R29, R16, 0x7772, RZ ;  /* 0x00007772101d7816 */ /* 0x004fca00000000ff */
[----:B------:R2:W-:Y:S02]  /*2a720*/  @P6 STG.E.U8 desc[UR40][R26.64], R29 ;  /* 0x0000001d1a006986 */ /* 0x0005e4000c101128 */
[----:B--2---:R-:W-:-:S05]  /*2a730*/  IADD3 R26, P4, PT, R25, R23, RZ ;  /* 0x00000017191a7210 */ /* 0x004fca0007f9e0ff */
[----:B------:R-:W-:Y:S02]  /*2a740*/  IMAD.X R27, R15, 0x1, R20, P4 ;  /* 0x000000010f1b7824 */ /* 0x000fe400020e0614 */
[----:B------:R-:W2:Y:S01]  /*2a750*/  LDL.LU R15, [R1+0xff0] ;  /* 0x000ff000010f7983 */ /* 0x000ea20000300800 */
[----:B------:R-:W-:Y:S01]  /*2a760*/  ISETP.LT.AND P1, PT, R19, UR12, !P1 ;  /* 0x0000000c13007c0c */ /* 0x000fe2000cf21270 */
[----:B------:R-:W-:Y:S01]  /*2a770*/  VIADD R12, R25, UR24 ;  /* 0x00000018190c7c36 */ /* 0x000fe20008000000 */
[----:B------:R-:W-:Y:S01]  /*2a780*/  ISETP.LT.AND P5, PT, R11, UR14, !P0 ;  /* 0x0000000e0b007c0c */ /* 0x000fe2000c7a1270 */
[----:B------:R-:W0:Y:S01]  /*2a790*/  LDCU UR12, c[0x0][0x398] ;  /* 0x00007300ff0c77ac */ /* 0x000e220008000800 */
[----:B------:R-:W-:Y:S02]  /*2a7a0*/  PRMT R16, R16, 0x7773, RZ ;  /* 0x0000777310107816 */ /* 0x000fe400000000ff */
[----:B------:R-:W-:Y:S01]  /*2a7b0*/  SHF.R.S32.HI R25, RZ, 0x1f, R12 ;  /* 0x0000001fff197819 */ /* 0x000fe2000001140c */
[----:B------:R-:W0:Y:S01]  /*2a7c0*/  LDCU UR14, c[0x0][0x398] ;  /* 0x00007300ff0e77ac */ /* 0x000e220008000800 */
[----:B------:R-:W-:-:S02]  /*2a7d0*/  IADD3 R28, P6, PT, R12, R2, RZ ;  /* 0x000000020c1c7210 */ /* 0x000fc40007fde0ff */
[----:B------:R-:W-:-:S03]  /*2a7e0*/  ISETP.LT.AND P4, PT, R9, UR22, !P0 ;  /* 0x0000001609007c0c */ /* 0x000fc6000c781270 */
[----:B------:R0:W-:Y:S01]  /*2a7f0*/  @P1 STG.E.U8 desc[UR40][R26.64], R16 ;  /* 0x000000101a001986 */ /* 0x0001e2000c101128 */
[----:B------:R-:W-:Y:S01]  /*2a800*/  IMAD.X R29, R25, 0x1, R0, P6 ;  /* 0x00000001191d7824 */ /* 0x000fe200030e0600 */
[----:B0-----:R-:W-:Y:S02]  /*2a810*/  PRMT R16, R13, 0x7770, RZ ;  /* 0x000077700d107816 */ /* 0x001fe400000000ff */
[----:B------:R-:W-:-:S03]  /*2a820*/  IADD3 R26, P1, PT, R12, R3, RZ ;  /* 0x000000030c1a7210 */ /* 0x000fc60007f3e0ff */
[----:B------:R0:W-:Y:S02]  /*2a830*/  @P5 STG.E.U8 desc[UR40][R28.64], R16 ;  /* 0x000000101c005986 */ /* 0x0001e4000c101128 */
[----:B------:R-:W-:Y:S01]  /*2a840*/  IMAD.X R27, R25, 0x1, R21, P1 ;  /* 0x00000001191b7824 */ /* 0x000fe200008e0615 */
[----:B------:R-:W-:Y:S01]  /*2a850*/  ISETP.LT.AND P5, PT, R10, UR20, !P0 ;  /* 0x000000140a007c0c */ /* 0x000fe2000c7a1270 */
[----:B0-----:R-:W-:Y:S01]  /*2a860*/  VIADD R16, R7, 0x4 ;  /* 0x0000000407107836 */ /* 0x001fe20000000000 */
[----:B------:R-:W-:Y:S02]  /*2a870*/  PRMT R29, R13, 0x7771, RZ ;  /* 0x000077710d1d7816 */ /* 0x000fe400000000ff */
[----:B------:R-:W-:Y:S02]  /*2a880*/  IADD3 R28, P6, PT, R12, R22, RZ ;  /* 0x000000160c1c7210 */ /* 0x000fe40007fde0ff */
[----:B------:R-:W-:Y:S01]  /*2a890*/  ISETP.GE.AND P1, PT, R16, UR4, PT ;  /* 0x0000000410007c0c */ /* 0x000fe2000bf26270 */
[----:B------:R-:W0:Y:S01]  /*2a8a0*/  LDCU UR4, c[0x0][0x398] ;  /* 0x00007300ff0477ac */ /* 0x000e220008000800 */
[----:B------:R1:W-:Y:S01]  /*2a8b0*/  @P4 STG.E.U8 desc[UR40][R26.64], R29 ;  /* 0x0000001d1a004986 */ /* 0x0003e2000c101128 */
[----:B------:R-:W-:Y:S01]  /*2a8c0*/  ISETP.LT.AND P0, PT, R19, UR18, !P0 ;  /* 0x0000001213007c0c */ /* 0x000fe2000c701270 */
[----:B------:R-:W-:Y:S01]  /*2a8d0*/  VIADD R16, R12, UR24 ;  /* 0x000000180c107c36 */ /* 0x000fe20008000000 */
[----:B------:R-:W-:-:S02]  /*2a8e0*/  ISETP.LT.AND P4, PT, R11, UR26, !P3 ;  /* 0x0000001a0b007c0c */ /* 0x000fc4000df81270 */
[----:B-1----:R-:W-:Y:S01]  /*2a8f0*/  PRMT R27, R13, 0x7772, RZ ;  /* 0x000077720d1b7816 */ /* 0x002fe200000000ff */
[----:B------:R-:W-:Y:S01]  /*2a900*/  IMAD.X R29, R25, 0x1, R24, P6 ;  /* 0x00000001191d7824 */ /* 0x000fe200030e0618 */
[----:B------:R-:W-:-:S03]  /*2a910*/  IADD3 R26, P6, PT, R12, R23, RZ ;  /* 0x000000170c1a7210 */ /* 0x000fc60007fde0ff */
[----:B------:R-:W-:Y:S01]  /*2a920*/  IMAD.MOV.U32 R12, RZ, RZ, R27 ;  /* 0x000000ffff0c7224 */ /* 0x000fe200078e001b */
[----:B------:R-:W-:Y:S01]  /*2a930*/  PRMT R13, R13, 0x7773, RZ ;  /* 0x000077730d0d7816 */ /* 0x000fe200000000ff */
[----:B------:R-:W-:-:S03]  /*2a940*/  IMAD.X R27, R25, 0x1, R20, P6 ;  /* 0x00000001191b7824 */ /* 0x000fc600030e0614 */
[----:B------:R1:W-:Y:S01]  /*2a950*/  @P5 STG.E.U8 desc[UR40][R28.64], R12 ;  /* 0x0000000c1c005986 */ /* 0x0003e2000c101128 */
[----:B------:R-:W-:-:S03]  /*2a960*/  PRMT R25, R17, 0x7770, RZ ;  /* 0x0000777011197816 */ /* 0x000fc600000000ff */
[----:B------:R3:W-:Y:S01]  /*2a970*/  @P0 STG.E.U8 desc[UR40][R26.64], R13 ;  /* 0x0000000d1a000986 */ /* 0x0007e2000c101128 */
[----:B0-----:R-:W-:Y:S01]  /*2a980*/  ISETP.LT.AND P0, PT, R9, UR4, !P3 ;  /* 0x0000000409007c0c */ /* 0x001fe2000df01270 */
[----:B------:R-:W0:Y:S01]  /*2a990*/  LDCU UR4, c[0x0][0x39c] ;  /* 0x00007380ff0477ac */ /* 0x000e220008000800 */
[----:B-1----:R-:W-:Y:S02]  /*2a9a0*/  SHF.R.S32.HI R29, RZ, 0x1f, R16 ;  /* 0x0000001fff1d7819 */ /* 0x002fe40000011410 */
[----:B------:R-:W-:-:S05]  /*2a9b0*/  IADD3 R12, P5, PT, R16, R2, RZ ;  /* 0x00000002100c7210 */ /* 0x000fca0007fbe0ff */
[----:B---3--:R-:W-:Y:S01]  /*2a9c0*/  IMAD.X R13, R29, 0x1, R0, P5 ;  /* 0x000000011d0d7824 */ /* 0x008fe200028e0600 */
[----:B----4-:R-:W-:Y:S01]  /*2a9d0*/  ISETP.LT.AND P5, PT, R10, UR6, !P3 ;  /* 0x000000060a007c0c */ /* 0x010fe2000dfa1270 */
[----:B------:R-:W1:Y:S01]  /*2a9e0*/  LDCU UR6, c[0x0][0x39c] ;  /* 0x00007380ff0677ac */ /* 0x000e620008000800 */
[C---:B------:R-:W-:Y:S02]  /*2a9f0*/  IADD3 R26, P6, PT, R16.reuse, R3, RZ ;  /* 0x00000003101a7210 */ /* 0x040fe40007fde0ff */
[----:B------:R3:W-:Y:S01]  /*2aa00*/  @P4 STG.E.U8 desc[UR40][R12.64], R25 ;  /* 0x000000190c004986 */ /* 0x0007e2000c101128 */
[----:B------:R-:W-:Y:S02]  /*2aa10*/  PRMT R28, R17, 0x7772, RZ ;  /* 0x00007772111c7816 */ /* 0x000fe400000000ff */
[----:B------:R-:W-:Y:S01]  /*2aa20*/  IMAD.X R27, R29, 0x1, R21, P6 ;  /* 0x000000011d1b7824 */ /* 0x000fe200030e0615 */
[----:B------:R-:W-:Y:S01]  /*2aa30*/  ISETP.LT.AND P3, PT, R19, UR8, !P3 ;  /* 0x0000000813007c0c */ /* 0x000fe2000df61270 */
[----:B------:R-:W4:Y:S01]  /*2aa40*/  LDCU UR8, c[0x0][0x398] ;  /* 0x00007300ff0877ac */ /* 0x000f220008000800 */
[----:B---3--:R-:W-:-:S02]  /*2aa50*/  IADD3 R12, P4, PT, R16, R22, RZ ;  /* 0x00000016100c7210 */ /* 0x008fc40007f9e0ff */
[----:B------:R-:W-:-:S03]  /*2aa60*/  PRMT R25, R17, 0x7771, RZ ;  /* 0x0000777111197816 */ /* 0x000fc600000000ff */
[----:B------:R-:W-:Y:S02]  /*2aa70*/  IMAD.X R13, R29, 0x1, R24, P4 ;  /* 0x000000011d0d7824 */ /* 0x000fe400020e0618 */
[----:B------:R3:W-:Y:S04]  /*2aa80*/  @P0 STG.E.U8 desc[UR40][R26.64], R25 ;  /* 0x000000191a000986 */ /* 0x0007e8000c101128 */
[----:B------:R0:W-:Y:S01]  /*2aa90*/  @P5 STG.E.U8 desc[UR40][R12.64], R28 ;  /* 0x0000001c0c005986 */ /* 0x0001e2000c101128 */
[----:B------:R-:W-:Y:S01]  /*2aaa0*/  ISETP.LT.AND P5, PT, R11, UR10, !P1 ;  /* 0x0000000a0b007c0c */ /* 0x000fe2000cfa1270 */
[----:B------:R-:W1:Y:S01]  /*2aab0*/  LDCU UR10, c[0x0][0x398] ;  /* 0x00007300ff0a77ac */ /* 0x000e620008000800 */
[C---:B---3--:R-:W-:Y:S01]  /*2aac0*/  VIADD R25, R16.reuse, UR24 ;  /* 0x0000001810197c36 */ /* 0x048fe20008000000 */
[----:B------:R-:W-:Y:S01]  /*2aad0*/  IADD3 R26, P0, PT, R16, R23, RZ ;  /* 0x00000017101a7210 */ /* 0x000fe20007f1e0ff */
[----:B0-----:R-:W-:-:S03]  /*2aae0*/  VIADD R13, R7, 0x5 ;  /* 0x00000005070d7836 */ /* 0x001fc60000000000 */
[----:B------:R-:W-:Y:S02]  /*2aaf0*/  SHF.R.S32.HI R28, RZ, 0x1f, R25 ;  /* 0x0000001fff1c7819 */ /* 0x000fe40000011419 */
[----:B------:R-:W-:Y:S01]  /*2ab00*/  IADD3 R12, P4, PT, R25, R2, RZ ;  /* 0x00000002190c7210 */ /* 0x000fe20007f9e0ff */
[----:B------:R-:W-:Y:S01]  /*2ab10*/  IMAD.X R27, R29, 0x1, R20, P0 ;  /* 0x000000011d1b7824 */ /* 0x000fe200000e0614 */
[----:B------:R-:W-:Y:S02]  /*2ab20*/  PRMT R17, R17, 0x7773, RZ ;  /* 0x0000777311117816 */ /* 0x000fe400000000ff */
[----:B------:R-:W-:Y:S01]  /*2ab30*/  ISETP.GE.AND P0, PT, R13, UR4, PT ;  /* 0x000000040d007c0c */ /* 0x000fe2000bf06270 */
[----:B------:R-:W-:Y:S02]  /*2ab40*/  IMAD.X R13, R28, 0x1, R0, P4 ;  /* 0x000000011c0d7824 */ /* 0x000fe400020e0600 */
[----:B------:R0:W-:Y:S01]  /*2ab50*/  @P3 STG.E.U8 desc[UR40][R26.64], R17 ;  /* 0x000000111a003986 */ /* 0x0001e2000c101128 */
[----:B----4-:R-:W-:Y:S01]  /*2ab60*/  ISETP.LT.AND P4, PT, R10, UR8, !P1 ;  /* 0x000000080a007c0c */ /* 0x010fe2000cf81270 */
[----:B------:R-:W3:Y:S01]  /*2ab70*/  LDCU UR4, c[0x0][0x39c] ;  /* 0x00007380ff0477ac */ /* 0x000ee20008000800 */
[----:B------:R-:W4:Y:S01]  /*2ab80*/  LDCU UR8, c[0x0][0x398] ;  /* 0x00007300ff0877ac */ /* 0x000f220008000800 */
[----:B------:R-:W-:-:S05]  /*2ab90*/  PRMT R16, R14, 0x7770, RZ ;  /* 0x000077700e107816 */ /* 0x000fca00000000ff */
[----:B------:R1:W-:Y:S01]  /*2aba0*/  @P5 STG.E.U8 desc[UR40][R12.64], R16 ;  /* 0x000000100c005986 */ /* 0x0003e2000c101128 */
[----:B------:R-:W-:Y:S01]  /*2abb0*/  ISETP.LT.AND P5, PT, R9, UR12, !P1 ;  /* 0x0000000c09007c0c */ /* 0x000fe2000cfa1270 */
[----:B------:R-:W3:Y:S01]  /*2abc0*/  LDCU UR12, c[0x0][0x398] ;  /* 0x00007300ff0c77ac */ /* 0x000ee20008000800 */
[----:B0-----:R-:W-:Y:S02]  /*2abd0*/  PRMT R26, R14, 0x7771, RZ ;  /* 0x000077710e1a7816 */ /* 0x001fe400000000ff */
[----:B-1----:R-:W-:Y:S01]  /*2abe0*/  IADD3 R16, P3, PT, R25, R3, RZ ;  /* 0x0000000319107210 */ /* 0x002fe20007f7e0ff */
[----:B------:R-:W-:Y:S01]  /*2abf0*/  VIADD R13, R7, 0x6 ;  /* 0x00000006070d7836 */ /* 0x000fe20000000000 */
[----:B------:R-:W-:-:S03]  /*2ac00*/  IADD3 R12, P6, PT, R25, R22, RZ ;  /* 0x00000016190c7210 */ /* 0x000fc60007fde0ff */
[C---:B------:R-:W-:Y:S01]  /*2ac10*/  IMAD.X R17, R28.reuse, 0x1, R21, P3 ;  /* 0x000000011c117824 */ /* 0x040fe200018e0615 */
[----:B------:R-:W-:Y:S01]  /*2ac20*/  ISETP.GE.AND P3, PT, R13, UR6, PT ;  /* 0x000000060d007c0c */ /* 0x000fe2000bf66270 */
[----:B------:R-:W0:Y:S01]  /*2ac30*/  LDCU UR6, c[0x0][0x398] ;  /* 0x00007300ff0677ac */ /* 0x000e220008000800 */
[----:B------:R-:W-:Y:S01]  /*2ac40*/  IMAD.X R13, R28, 0x1, R24, P6 ;  /* 0x000000011c0d7824 */ /* 0x000fe200030e0618 */
[C---:B------:R-:W-:Y:S01]  /*2ac50*/  PRMT R27, R14.reuse, 0x7772, RZ ;  /* 0x000077720e1b7816 */ /* 0x040fe200000000ff */
[----:B------:R1:W-:Y:S01]  /*2ac60*/  @P5 STG.E.U8 desc[UR40][R16.64], R26 ;  /* 0x0000001a10005986 */ /* 0x0003e2000c101128 */
[----:B------:R-:W-:Y:S01]  /*2ac70*/  ISETP.LT.AND P1, PT, R19, UR10, !P1 ;  /* 0x0000000a13007c0c */ /* 0x000fe2000cf21270 */
[----:B------:R-:W0:Y:S02]  /*2ac80*/  LDCU UR10, c[0x0][0x398] ;  /* 0x00007300ff0a77ac */ /* 0x000e240008000800 */
[----:B------:R0:W-:Y:S01]  /*2ac90*/  @P4 STG.E.U8 desc[UR40][R12.64], R27 ;  /* 0x0000001b0c004986 */ /* 0x0001e2000c101128 */
[----:B---3--:R-:W-:Y:S01]  /*2aca0*/  ISETP.LT.AND P5, PT, R11, UR12, !P0 ;  /* 0x0000000c0b007c0c */ /* 0x008fe2000c7a1270 */
[----:B------:R-:W3:Y:S01]  /*2acb0*/  LDCU UR12, c[0x0][0x398] ;  /* 0x00007300ff0c77ac */ /* 0x000ee20008000800 */
[----:B------:R-:W-:-:S02]  /*2acc0*/  PRMT R14, R14, 0x7773, RZ ;  /* 0x000077730e0e7816 */ /* 0x000fc400000000ff */
[C---:B-1----:R-:W-:Y:S01]  /*2acd0*/  IADD3 R16, P4, PT, R25.reuse, R23, RZ ;  /* 0x0000001719107210 */ /* 0x042fe20007f9e0ff */
[----:B------:R-:W-:Y:S02]  /*2ace0*/  VIADD R25, R25, UR24 ;  /* 0x0000001819197c36 */ /* 0x000fe40008000000 */
[----:B------:R-:W-:Y:S02]  /*2acf0*/  VIADD R26, R7, 0x7 ;  /* 0x00000007071a7836 */ /* 0x000fe40000000000 */
[----:B------:R-:W-:Y:S01]  /*2ad00*/  IMAD.X R17, R28, 0x1, R20, P4 ;  /* 0x000000011c117824 */ /* 0x000fe200020e0614 */
[----:B------:R-:W-:Y:S02]  /*2ad10*/  SHF.R.S32.HI R28, RZ, 0x1f, R25 ;  /* 0x0000001fff1c7819 */ /* 0x000fe40000011419 */
[----:B0-----:R-:W-:Y:S02]  /*2ad20*/  IADD3 R12, P6, PT, R25, R2, RZ ;  /* 0x00000002190c7210 */ /* 0x001fe40007fde0ff */
[----:B------:R-:W-:Y:S01]  /*2ad30*/  ISETP.LT.AND P4, PT, R9, UR6, !P0 ;  /* 0x0000000609007c0c */ /* 0x000fe2000c781270 */
[----:B------:R0:W-:Y:S01]  /*2ad40*/  @P1 STG.E.U8 desc[UR40][R16.64], R14 ;  /* 0x0000000e10001986 */ /* 0x0001e2000c101128 */
[----:B------:R-:W-:Y:S01]  /*2ad50*/  PRMT R27, R18, 0x7770, RZ ;  /* 0x00007770121b7816 */ /* 0x000fe200000000ff */
[----:B------:R-:W-:Y:S01]  /*2ad60*/  IMAD.X R13, R28, 0x1, R0, P6 ;  /* 0x000000011c0d7824 */ /* 0x000fe200030e0600 */
[----:B------:R-:W-:Y:S01]  /*2ad70*/  ISETP.GE.AND P1, PT, R26, UR4, PT ;  /* 0x000000041a007c0c */ /* 0x000fe2000bf26270 */
[----:B------:R-:W1:Y:S01]  /*2ad80*/  LDCU UR4, c[0x0][0x398] ;  /* 0x00007300ff0477ac */ /* 0x000e620008000800 */
[----:B------:R-:W-:-:S02]  /*2ad90*/  IADD3 R26, P6, PT, R25, R3, RZ ;  /* 0x00000003191a7210 */ /* 0x000fc40007fde0ff */
[----:B------:R2:W-:Y:S01]  /*2ada0*/  @P5 STG.E.U8 desc[UR40][R12.64], R27 ;  /* 0x0000001b0c005986 */ /* 0x0005e2000c101128 */
[----:B----4-:R-:W-:Y:S01]  /*2adb0*/  ISETP.LT.AND P5, PT, R10, UR8, !P0 ;  /* 0x000000080a007c0c */ /* 0x010fe2000c7a1270 */
[----:B------:R-:W4:Y:S01]  /*2adc0*/  LDCU UR6, c[0x0][0x398] ;  /* 0x00007300ff0677ac */ /* 0x000f220008000800 */
[----:B------:R-:W-:Y:S02]  /*2add0*/  ISETP.LT.AND P0, PT, R19, UR10, !P0 ;  /* 0x0000000a13007c0c */ /* 0x000fe4000c701270 */
[----:B0-----:R-:W-:Y:S01]  /*2ade0*/  PRMT R14, R18, 0x7773, RZ ;  /* 0x00007773120e7816 */ /* 0x001fe200000000ff */
[----:B------:R-:W0:Y:S01]  /*2adf0*/  LDCU UR8, c[0x0][0x398] ;  /* 0x00007300ff0877ac */ /* 0x000e220008000800 */
[----:B------:R-:W0:Y:S01]  /*2ae00*/  LDCU UR10, c[0x0][0x398] ;  /* 0x00007300ff0a77ac */ /* 0x000e220008000800 */
[----:B--2---:R-:W-:Y:S01]  /*2ae10*/  IMAD.X R27, R28, 0x1, R21, P6 ;  /* 0x000000011c1b7824 */ /* 0x004fe200030e0615 */
[----:B------:R-:W-:Y:S02]  /*2ae20*/  PRMT R12, R18, 0x7771, RZ ;  /* 0x00007771120c7816 */ /* 0x000fe400000000ff */
[----:B------:R-:W-:-:S03]  /*2ae30*/  IADD3 R16, P6, PT, R25, R22, RZ ;  /* 0x0000001619107210 */ /* 0x000fc60007fde0ff */
[----:B------:R2:W-:Y:S02]  /*2ae40*/  @P4 STG.E.U8 desc[UR40][R26.64], R12 ;  /* 0x0000000c1a004986 */ /* 0x0005e4000c101128 */
[----:B------:R-:W-:Y:S01]  /*2ae50*/  IMAD.X R17, R28, 0x1, R24, P6 ;  /* 0x000000011c117824 */ /* 0x000fe200030e0618 */
[----:B--2---:R-:W-:Y:S02]  /*2ae60*/  IADD3 R12, P4, PT, R25, R23, RZ ;  /* 0x00000017190c7210 */ /* 0x004fe40007f9e0ff */
[----:B------:R-:W-:-:S03]  /*2ae70*/  PRMT R26, R18, 0x7772, RZ ;  /* 0x00007772121a7816 */ /* 0x000fc600000000ff */
[----:B------:R-:W-:Y:S02]  /*2ae80*/  IMAD.X R13, R28, 0x1, R20, P4 ;  /* 0x000000011c0d7824 */ /* 0x000fe400020e0614 */
[----:B------:R-:W-:Y:S01]  /*2ae90*/  @P5 STG.E.U8 desc[UR40][R16.64], R26 ;  /* 0x0000001a10005986 */ /* 0x000fe2000c101128 */
[----:B-1----:R-:W-:Y:S01]  /*2aea0*/  ISETP.LT.AND P6, PT, R11, UR4, !P3 ;  /* 0x000000040b007c0c */ /* 0x002fe2000dfc1270 */
[----:B------:R-:W1:Y:S02]  /*2aeb0*/  LDCU UR4, c[0x0][0x39c] ;  /* 0x00007380ff0477ac */ /* 0x000e640008000800 */
[----:B------:R2:W-:Y:S01]  /*2aec0*/  @P0 STG.E.U8 desc[UR40][R12.64], R14 ;  /* 0x0000000e0c000986 */ /* 0x0005e2000c101128 */
[----:B----4-:R-:W-:Y:S01]  /*2aed0*/  ISETP.LT.AND P4, PT, R9, UR6, !P3 ;  /* 0x0000000609007c0c */ /* 0x010fe2000df81270 */
[----:B------:R-:W4:Y:S01]  /*2aee0*/  LDCU UR6, c[0x0][0x39c] ;  /* 0x00007380ff0677ac */ /* 0x000f220008000800 */
[----:B------:R-:W-:Y:S01]  /*2aef0*/  PRMT R29, R15, 0x7773, RZ ;  /* 0x000077730f1d7816 */ /* 0x000fe200000000ff */
[----:B------:R-:W4:Y:S01]  /*2af00*/  LDL.LU R9, [R1+0xfec] ;  /* 0x000fec0001097983 */ /* 0x000f220000300800 */
[----:B--2---:R-:W-:-:S05]  /*2af10*/  VIADD R14, R25, UR24 ;  /* 0x00000018190e7c36 */ /* 0x004fca0008000000 */
[----:B------:R-:W-:Y:S02]  /*2af20*/  SHF.R.S32.HI R18, RZ, 0x1f, R14 ;  /* 0x0000001fff127819 */ /* 0x000fe4000001140e */
[C---:B------:R-:W-:Y:S02]  /*2af30*/  IADD3 R16, P0, PT, R14.reuse, R2, RZ ;  /* 0x000000020e107210 */ /* 0x040fe40007f1e0ff */
[----:B------:R-:W-:Y:S02]  /*2af40*/  IADD3 R12, P5, PT, R14, R3, RZ ;  /* 0x000000030e0c7210 */ /* 0x000fe40007fbe0ff */
[C---:B------:R-:W-:Y:S01]  /*2af50*/  PRMT R28, R15.reuse, 0x7772, RZ ;  /* 0x000077720f1c7816 */ /* 0x040fe200000000ff */
[C---:B------:R-:W-:Y:S01]  /*2af60*/  IMAD.X R17, R18.reuse, 0x1, R0, P0 ;  /* 0x0000000112117824 */ /* 0x040fe200000e0600 */
[C---:B------:R-:W-:Y:S01]  /*2af70*/  PRMT R25, R15.reuse, 0x7770, RZ ;  /* 0x000077700f197816 */ /* 0x040fe200000000ff */
[----:B------:R-:W-:Y:S01]  /*2af80*/  IMAD.X R13, R18, 0x1, R21, P5 ;  /* 0x00000001120d7824 */ /* 0x000fe200028e0615 */
[----:B------:R-:W-:-:S02]  /*2af90*/  PRMT R15, R15, 0x7771, RZ ;  /* 0x000077710f0f7816 */ /* 0x000fc400000000ff */
[----:B0-----:R-:W-:Y:S01]  /*2afa0*/  ISETP.LT.AND P0, PT, R10, UR8, !P3 ;  /* 0x000000080a007c0c */ /* 0x001fe2000df01270 */
[----:B------:R0:W-:Y:S01]  /*2afb0*/  @P6 STG.E.U8 desc[UR40][R16.64], R25 ;  /* 0x0000001910006986 */ /* 0x0001e2000c101128 */
[----:B------:R-:W-:Y:S01]  /*2afc0*/  ISETP.LT.AND P3, PT, R19, UR10, !P3 ;  /* 0x0000000a13007c0c */ /* 0x000fe2000df61270 */
[----:B------:R-:W2:Y:S02]  /*2afd0*/  LDCU UR8, c[0x0][0x398] ;  /* 0x00007300ff0877ac */ /* 0x000ea40008000800 */
[----:B------:R1:W-:Y:S01]  /*2afe0*/  @P4 STG.E.U8 desc[UR40][R12.64], R15 ;  /* 0x0000000f0c004986 */ /* 0x0003e2000c101128 */
[----:B------:R-:W-:Y:S01]  /*2aff0*/  IADD3 R26, P4, PT, R14, R22, RZ ;  /* 0x000000160e1a7210 */ /* 0x000fe20007f9e0ff */
[----:B------:R-:W2:Y:S02]  /*2b000*/  LDCU UR10, c[0x0][0x398] ;  /* 0x00007300ff0a77ac */ /* 0x000ea40008000800 */
[----:B------:R-:W2:Y:S02]  /*2b010*/  LDL.LU R10, [R1+0xfe8] ;  /* 0x000fe800010a7983 */ /* 0x000ea40000300800 */
[----:B------:R-:W-:-:S02]  /*2b020*/  IMAD.X R27, R18, 0x1, R24, P4 ;  /* 0x00000001121b7824 */ /* 0x000fc400020e0618 */
[C---:B0-----:R-:W-:Y:S01]  /*2b030*/  VIADD R16, R14.reuse, UR24 ;  /* 0x000000180e107c36 */ /* 0x041fe20008000000 */
[----:B------:R-:W-:Y:S01]  /*2b040*/  IADD3 R14, P5, PT, R14, R23, RZ ;  /* 0x000000170e0e7210 */ /* 0x000fe20007fbe0ff */
[----:B------:R-:W2:Y:S04]  /*2b050*/  LDL.LU R19, [R1+0xfe4] ;  /* 0x000fe40001137983 */ /* 0x000ea80000300800 */
[----:B-1----:R-:W-:Y:S01]  /*2b060*/  IMAD.X R15, R18, 0x1, R20, P5 ;  /* 0x00000001120f7824 */ /* 0x002fe200028e0614 */
[----:B------:R0:W-:Y:S04]  /*2b070*/  @P0 STG.E.U8 desc[UR40][R26.64], R28 ;  /* 0x0000001c1a000986 */ /* 0x0001e8000c101128 */
[----:B------:R1:W-:Y:S04]  /*2b080*/  @P3 STG.E.U8 desc[UR40][R14.64], R29 ;  /* 0x0000001d0e003986 */ /* 0x0003e8000c101128 */
[----:B0-----:R-:W4:Y:S04]  /*2b090*/  LDL.LU R26, [R1] ;  /* 0x00000000011a7983 */ /* 0x001f280000300800 */
[----:B------:R-:W4:Y:S04]  /*2b0a0*/  LDL.LU R27, [R1+0xfb8] ;  /* 0x000fb800011b7983 */ /* 0x000f280000300800 */
[----:B------:R-:W4:Y:S04]  /*2b0b0*/  LDL.LU R28, [R1+0xfb0] ;  /* 0x000fb000011c7983 */ /* 0x000f280000300800 */
[----:B-1----:R-:W4:Y:S01]  /*2b0c0*/  LDL.LU R29, [R1+0xfb4] ;  /* 0x000fb400011d7983 */ /* 0x002f220000300800 */
[----:B---3--:R-:W-:Y:S01]  /*2b0d0*/  ISETP.LT.AND P4, PT, R11, UR12, !P1 ;  /* 0x0000000c0b007c0c */ /* 0x008fe2000cf81270 */
[----:B------:R-:W0:Y:S01]  /*2b0e0*/  LDCU UR12, c[0x0][0x398] ;  /* 0x00007300ff0c77ac */ /* 0x000e220008000800 */
[----:B------:R-:W-:-:S02]  /*2b0f0*/  SHF.R.S32.HI R17, RZ, 0x1f, R16 ;  /* 0x0000001fff117819 */ /* 0x000fc40000011410 */
[----:B------:R-:W-:-:S05]  /*2b100*/  IADD3 R12, P5, PT, R16, R2, RZ ;  /* 0x00000002100c7210 */ /* 0x000fca0007fbe0ff */
[----:B------:R-:W-:Y:S01]  /*2b110*/  IMAD.X R13, R17, 0x1, R0, P5 ;  /* 0x00000001110d7824 */ /* 0x000fe200028e0600 */
[----:B------:R-:W-:-:S05]  /*2b120*/  IADD3 R14, P3, PT, R16, R3, RZ ;  /* 0x00000003100e7210 */ /* 0x000fca0007f7e0ff */
[----:B------:R-:W-:Y:S01]  /*2b130*/  IMAD.X R15, R17, 0x1, R21, P3 ;  /* 0x00000001110f7824 */ /* 0x000fe200018e0615 */
[----:B--2---:R-:W-:-:S05]  /*2b140*/  PRMT R18, R19, 0x7770, RZ ;  /* 0x0000777013127816 */ /* 0x004fca00000000ff */
[----:B------:R1:W-:Y:S01]  /*2b150*/  @P4 STG.E.U8 desc[UR40][R12.64], R18 ;  /* 0x000000120c004986 */ /* 0x0003e2000c101128 */
[----:B------:R-:W-:Y:S02]  /*2b160*/  PRMT R25, R19, 0x7771, RZ ;  /* 0x0000777113197816 */ /* 0x000fe400000000ff */
[----:B----4-:R-:W-:Y:S01]  /*2b170*/  ISETP.LT.AND P5, PT, R27, UR14, !P1 ;  /* 0x0000000e1b007c0c */ /* 0x010fe2000cfa1270 */
[C---:B-1----:R-:W-:Y:S01]  /*2b180*/  VIADD R18, R7.reuse, 0x8 ;  /* 0x0000000807127836 */ /* 0x042fe20000000000 */
[----:B------:R-:W-:Y:S01]  /*2b190*/  IADD3 R12, P6, PT, R16, R22, RZ ;  /* 0x00000016100c7210 */ /* 0x000fe20007fde0ff */
[----:B------:R-:W-:Y:S01]  /*2b1a0*/  VIADD R13, R7, 0x9 ;  /* 0x00000009070d7836 */ /* 0x000fe20000000000 */
[----:B------:R-:W1:Y:S01]  /*2b1b0*/  LDCU UR14, c[0x0][0x398] ;  /* 0x00007300ff0e77ac */ /* 0x000e620008000800 */
[----:B------:R-:W-:Y:S01]  /*2b1c0*/  ISETP.LT.AND P0, PT, R29, UR8, !P1 ;  /* 0x000000081d007c0c */ /* 0x000fe2000cf01270 */
[----:B------:R-:W2:Y:S01]  /*2b1d0*/  LDCU UR8, c[0x0][0x398] ;  /* 0x00007300ff0877ac */ /* 0x000ea20008000800 */
[----:B------:R-:W-:-:S02]  /*2b1e0*/  ISETP.GE.AND P4, PT, R18, UR4, PT ;  /* 0x0000000412007c0c */ /* 0x000fc4000bf86270 */
[----:B------:R-:W-:Y:S01]  /*2b1f0*/  ISETP.GE.AND P3, PT, R13, UR6, PT ;  /* 0x000000060d007c0c */ /* 0x000fe2000bf66270 */
[----:B------:R-:W-:Y:S01]  /*2b200*/  IMAD.X R13, R17, 0x1, R24, P6 ;  /* 0x00000001110d7824 */ /* 0x000fe200030e0618 */
[----:B------:R-:W-:Y:S01]  /*2b210*/  PRMT R18, R19, 0x7772, RZ ;  /* 0x0000777213127816 */ /* 0x000fe200000000ff */
[----:B------:R-:W3:Y:S01]  /*2b220*/  LDCU UR6, c[0x0][0x398] ;  /* 0x00007300ff0677ac */ /* 0x000ee20008000800 */
[----:B------:R4:W-:Y:S01]  /*2b230*/  @P5 STG.E.U8 desc[UR40][R14.64], R25 ;  /* 0x000000190e005986 */ /* 0x0009e2000c101128 */
[----:B------:R-:W-:Y:S01]  /*2b240*/  ISETP.LT.AND P1, PT, R28, UR10, !P1 ;  /* 0x0000000a1c007c0c */ /* 0x000fe2000cf21270 */
[----:B------:R-:W1:Y:S03]  /*2b250*/  LDCU UR4, c[0x0][0x39c] ;  /* 0x00007380ff0477ac */ /* 0x000e660008000800 */
[----:B------:R1:W-:Y:S01]  /*2b260*/  @P0 STG.E.U8 desc[UR40][R12.64], R18 ;  /* 0x000000120c000986 */ /* 0x0003e2000c101128 */
[----:B0-----:R-:W-:Y:S01]  /*2b270*/  ISETP.LT.AND P0, PT, R11, UR12, !P4 ;  /* 0x0000000c0b007c0c */ /* 0x001fe2000e701270 */
[----:B------:R-:W0:Y:S01]  /*2b280*/  LDCU UR10, c[0x0][0x398] ;  /* 0x00007300ff0a77ac */ /* 0x000e220008000800 */
[----:B------:R-:W-:Y:S01]  /*2b290*/  PRMT R19, R19, 0x7773, RZ ;  /* 0x0000777313137816 */ /* 0x000fe200000000ff */
[----:B------:R-:W0:Y:S01]  /*2b2a0*/  LDCU UR12, c[0x0][0x398] ;  /* 0x00007300ff0c77ac */ /* 0x000e220008000800 */
[C---:B----4-:R-:W-:Y:S01]  /*2b2b0*/  IADD3 R14, P5, PT, R16.reuse, R23, RZ ;  /* 0x00000017100e7210 */ /* 0x050fe20007fbe0ff */
[----:B------:R-:W-:-:S04]  /*2b2c0*/  VIADD R16, R16, UR24 ;  /* 0x0000001810107c36 */ /* 0x000fc80008000000 */
[----:B------:R-:W-:Y:S01]  /*2b2d0*/  IMAD.X R15, R17, 0x1, R20, P5 ;  /* 0x00000001110f7824 */ /* 0x000fe200028e0614 */
[----:B------:R-:W-:Y:S02]  /*2b2e0*/  SHF.R.S32.HI R17, RZ, 0x1f, R16 ;  /* 0x0000001fff117819 */ /* 0x000fe40000011410 */
[----:B-1----:R-:W-:Y:S02]  /*2b2f0*/  IADD3 R12, P5, PT, R16, R2, RZ ;  /* 0x00000002100c7210 */ /* 0x002fe40007fbe0ff */
[----:B------:R-:W-:-:S03]  /*2b300*/  PRMT R18, R26, 0x7770, RZ ;  /* 0x000077701a127816 */ /* 0x000fc600000000ff */
[----:B------:R-:W-:Y:S01]  /*2b310*/  IMAD.X R13, R17, 0x1, R0, P5 ;  /* 0x00000001110d7824 */ /* 0x000fe200028e0600 */
[----:B------:R1:W-:Y:S01]  /*2b320*/  @P1 STG.E.U8 desc[UR40][R14.64], R19 ;  /* 0x000000130e001986 */ /* 0x0003e2000c101128 */
[----:B---3--:R-:W-:Y:S01]  /*2b330*/  ISETP.LT.AND P5, PT, R27, UR6, !P4 ;  /* 0x000000061b007c0c */ /* 0x008fe2000e7a1270 */
[----:B------:R-:W3:Y:S01]  /*2b340*/  LDCU UR6, c[0x0][0x398] ;  /* 0x00007300ff0677ac */ /* 0x000ee20008000800 */
[----:B--2---:R-:W-:Y:S01]  /*2b350*/  ISETP.LT.AND P1, PT, R29, UR8, !P4 ;  /* 0x000000081d007c0c */ /* 0x004fe2000e721270 */
[----:B------:R2:W-:Y:S01]  /*2b360*/  @P0 STG.E.U8 desc[UR40][R12.64], R18 ;  /* 0x000000120c000986 */ /* 0x0005e2000c101128 */
[----:B------:R-:W4:Y:S01]  /*2b370*/  LDCU UR8, c[0x0][0x398] ;  /* 0x00007300ff0877ac */ /* 0x000f220008000800 */
[----:B-1----:R-:W-:Y:S01]  /*2b380*/  VIADD R15, R7, 0xa ;  /* 0x0000000a070f7836 */ /* 0x002fe20000000000 */
[C---:B------:R-:W-:Y:S02]  /*2b390*/  IADD3 R14, P6, PT, R16.reuse, R22, RZ ;  /* 0x00000016100e7210 */ /* 0x040fe40007fde0ff */
[----:B--2---:R-:W-:-:S02]  /*2b3a0*/  IADD3 R12, P0, PT, R16, R3, RZ ;  /* 0x00000003100c7210 */ /* 0x004fc40007f1e0ff */
[----:B------:R-:W-:-:S03]  /*2b3b0*/  PRMT R19, R26, 0x7771, RZ ;  /* 0x000077711a137816 */ /* 0x000fc600000000ff */
[----:B------:R-:W-:Y:S01]  /*2b3c0*/  IMAD.X R13, R17, 0x1, R21, P0 ;  /* 0x00000001110d7824 */ /* 0x000fe200000e0615 */
[----:B------:R-:W-:Y:S01]  /*2b3d0*/  ISETP.GE.AND P0, PT, R15, UR4, PT ;  /* 0x000000040f007c0c */ /* 0x000fe2000bf06270 */
[----:B------:R-:W-:Y:S01]  /*2b3e0*/  IMAD.X R15, R17, 0x1, R24, P6 ;  /* 0x00000001110f7824 */ /* 0x000fe200030e0618 */
[C---:B------:R-:W-:Y:S01]  /*2b3f0*/  PRMT R18, R26.reuse, 0x7772, RZ ;  /* 0x000077721a127816 */ /* 0x040fe200000000ff */
[----:B------:R-:W1:Y:S01]  /*2b400*/  LDCU UR4, c[0x0][0x39c] ;  /* 0x00007380ff0477ac */ /* 0x000e620008000800 */
[----:B------:R-:W-:Y:S04]  /*2b410*/  @P5 STG.E.U8 desc[UR40][R12.64], R19 ;  /* 0x000000130c005986 */ /* 0x000fe8000c101128 */
[----:B------:R2:W-:Y:S02]  /*2b420*/  @P1 STG.E.U8 desc[UR40][R14.64], R18 ;  /* 0x000000120e001986 */ /* 0x0005e4000c101128 */
[----:B--2---:R-:W-:-:S02]  /*2b430*/  PRMT R18, R26, 0x7773, RZ ;  /* 0x000077731a127816 */ /* 0x004fc400000000ff */
[----:B------:R-:W2:Y:S01]  /*2b440*/  LDL.LU R26, [R1+0x4] ;  /* 0x00000400011a7983 */ /* 0x000ea20000300800 */
[----:B0-----:R-:W-:Y:S01]  /*2b450*/  ISETP.LT.AND P4, PT, R28, UR10, !P4 ;  /* 0x0000000a1c007c0c */ /* 0x001fe2000e781270 */
[----:B------:R-:W0:Y:S01]  /*2b460*/  LDCU UR10, c[0x0][0x398] ;  /* 0x00007300ff0a77ac */ /* 0x000e220008000800 */
[C---:B------:R-:W-:Y:S01]  /*2b470*/  IADD3 R12, P1, PT, R16.reuse, R23, RZ ;  /* 0x00000017100c7210 */ /* 0x040fe20007f3e0ff */
[----:B------:R-:W-:Y:S01]  /*2b480*/  VIADD R16, R16, UR24 ;  /* 0x0000001810107c36 */ /* 0x000fe20008000000 */
[----:B------:R-:W-:Y:S01]  /*2b490*/  ISETP.LT.AND P5, PT, R11, UR12, !P3 ;  /* 0x0000000c0b007c0c */ /* 0x000fe2000dfa1270 */
[----:B------:R-:W0:Y:S02]  /*2b4a0*/  LDCU UR12, c[0x0][0x398] ;  /* 0x00007300ff0c77ac */ /* 0x000e240008000800 */
[----:B------:R-:W-:Y:S01]  /*2b4b0*/  IMAD.X R13, R17, 0x1, R20, P1 ;  /* 0x00000001110d7824 */ /* 0x000fe200008e0614 */
[----:B------:R-:W-:Y:S02]  /*2b4c0*/  SHF.R.S32.HI R17, RZ, 0x1f, R16 ;  /* 0x0000001fff117819 */ /* 0x000fe40000011410 */
[----:B------:R-:W-:-:S02]  /*2b4d0*/  IADD3 R14, P6, PT, R16, R2, RZ ;  /* 0x00000002100e7210 */ /* 0x000fc40007fde0ff */
[----:B---3--:R-:W-:Y:S01]  /*2b4e0*/  ISETP.LT.AND P1, PT, R27, UR6, !P3 ;  /* 0x000000061b007c0c */ /* 0x008fe2000df21270 */
[----:B------:R3:W-:Y:S01]  /*2b4f0*/  @P4 STG.E.U8 desc[UR40][R12.64], R18 ;  /* 0x000000120c004986 */ /* 0x0007e2000c101128 */
[----:B------:R-:W-:Y:S01]  /*2b500*/  PRMT R19, R8, 0x7770, RZ ;  /* 0x0000777008137816 */ /* 0x000fe200000000ff */
[----:B------:R-:W-:Y:S01]  /*2b510*/  IMAD.X R15, R17, 0x1, R0, P6 ;  /* 0x00000001110f7824 */ /* 0x000fe200030e0600 */
[----:B----4-:R-:W-:Y:S01]  /*2b520*/  ISETP.LT.AND P4, PT, R29, UR8, !P3 ;  /* 0x000000081d007c0c */ /* 0x010fe2000df81270 */
[----:B------:R-:W4:Y:S03]  /*2b530*/  LDCU UR8, c[0x0][0x398] ;  /* 0x00007300ff0877ac */ /* 0x000f260008000800 */
[----:B------:R1:W-:Y:S01]  /*2b540*/  @P5 STG.E.U8 desc[UR40][R14.64], R19 ;  /* 0x000000130e005986 */ /* 0x0003e2000c101128 */
[----:B------:R-:W4:Y:S01]  /*2b550*/  LDCU UR6, c[0x0][0x39c] ;  /* 0x00007380ff0677ac */ /* 0x000f220008000800 */
[----:B---3--:R-:W-:-:S02]  /*2b560*/  IADD3 R12, P6, PT, R16, R3, RZ ;  /* 0x00000003100c7210 */ /* 0x008fc40007fde0ff */
[----:B0-----:R-:W-:Y:S01]  /*2b570*/  ISETP.LT.AND P3, PT, R28, UR10, !P3 ;  /* 0x0000000a1c007c0c */ /* 0x001fe2000df61270 */
[----:B------:R-:W0:Y:S02]  /*2b580*/  LDCU UR10, c[0x0][0x398] ;  /* 0x00007300ff0a77ac */ /* 0x000e240008000800 */
[----:B------:R-:W-:Y:S01]  /*2b590*/  IMAD.X R13, R17, 0x1, R21, P6 ;  /* 0x00000001110d7824 */ /* 0x000fe200030e0615 */
[----:B-1----:R-:W-:Y:S02]  /*2b5a0*/  PRMT R15, R8, 0x7771, RZ ;  /* 0x00007771080f7816 */ /* 0x002fe400000000ff */
[----:B------:R-:W-:-:S03]  /*2b5b0*/  IADD3 R14, P5, PT, R16, R22, RZ ;  /* 0x00000016100e7210 */ /* 0x000fc60007fbe0ff */
[----:B------:R1:W-:Y:S01]  /*2b5c0*/  @P1 STG.E.U8 desc[UR40][R12.64], R15 ;  /* 0x0000000f0c001986 */ /* 0x0003e2000c101128 */
[C---:B------:R-:W-:Y:S02]  /*2b5d0*/  PRMT R18, R8.reuse, 0x7772, RZ ;  /* 0x0000777208127816 */ /* 0x040fe400000000ff */
[----:B------:R-:W-:Y:S02]  /*2b5e0*/  PRMT R8, R8, 0x7773, RZ ;  /* 0x0000777308087816 */ /* 0x000fe400000000ff */
[----:B-1----:R-:W-:Y:S01]  /*2b5f0*/  IADD3 R12, P1, PT, R16, R23, RZ ;  /* 0x00000017100c7210 */ /* 0x002fe20007f3e0ff */
[----:B------:R-:W-:-:S04]  /*2b600*/  IMAD.X R15, R17, 0x1, R24, P5 ;  /* 0x00000001110f7824 */ /* 0x000fc800028e0618 */
[----:B------:R-:W-:Y:S01]  /*2b610*/  IMAD.X R13, R17, 0x1, R20, P1 ;  /* 0x00000001110d7824 */ /* 0x000fe200008e0614 */
[----:B------:R1:W-:Y:S04]  /*2b620*/  @P4 STG.E.U8 desc[UR40][R14.64], R18 ;  /* 0x000000120e004986 */ /* 0x0003e8000c101128 */
[----:B------:R3:W-:Y:S01]  /*2b630*/  @P3 STG.E.U8 desc[UR40][R12.64], R8 ;  /* 0x000000080c003986 */ /* 0x0007e2000c101128 */
[----:B----4-:R-:W-:Y:S02]  /*2b640*/  ISETP.LT.AND P4, PT, R11, UR8, !P0 ;  /* 0x000000080b007c0c */ /* 0x010fe4000c781270 */
[----:B0-----:R-:W-:Y:S01]  /*2b650*/  ISETP.LT.AND P5, PT, R27, UR10, !P0 ;  /* 0x0000000a1b007c0c */ /* 0x001fe2000c7a1270 */
[C---:B------:R-:W-:Y:S01]  /*2b660*/  VIADD R17, R7.reuse, 0xb ;  /* 0x0000000b07117836 */ /* 0x040fe20000000000 */
[----:B------:R-:W0:Y:S01]  /*2b670*/  LDCU UR8, c[0x0][0x398] ;  /* 0x00007300ff0877ac */ /* 0x000e220008000800 */
[----:B-1----:R-:W-:Y:S01]  /*2b680*/  VIADD R15, R7, 0xc ;  /* 0x0000000c070f7836 */ /* 0x002fe20000000000 */
[----:B------:R-:W1:Y:S01]  /*2b690*/  LDCU UR10, c[0x0][0x398] ;  /* 0x00007300ff0a77ac */ /* 0x000e620008000800 */
[----:B---3--:R-:W-:-:S05]  /*2b6a0*/  VIADD R8, R16, UR24 ;  /* 0x0000001810087c36 */ /* 0x008fca0008000000 */
[----:B------:R-:W-:Y:S02]  /*2b6b0*/  SHF.R.S32.HI R16, RZ, 0x1f, R8 ;  /* 0x0000001fff107819 */ /* 0x000fe40000011408 */
[C---:B------:R-:W-:Y:S02]  /*2b6c0*/  IADD3 R12, P1, PT, R8.reuse, R2, RZ ;  /* 0x00000002080c7210 */ /* 0x040fe40007f3e0ff */
[----:B------:R-:W-:Y:S02]  /*2b6d0*/  IADD3 R14, P6, PT, R8, R3, RZ ;  /* 0x00000003080e7210 */ /* 0x000fe40007fde0ff */
[----:B------:R-:W-:Y:S01]  /*2b6e0*/  ISETP.GE.AND P3, PT, R15, UR6, PT ;  /* 0x000000060f007c0c */ /* 0x000fe2000bf66270 */
[C---:B------:R-:W-:Y:S01]  /*2b6f0*/  IMAD.X R13, R16.reuse, 0x1, R0, P1 ;  /* 0x00000001100d7824 */ /* 0x040fe200008e0600 */
[----:B------:R-:W-:Y:S01]  /*2b700*/  ISETP.GE.AND P1, PT, R17, UR4, PT ;  /* 0x0000000411007c0c */ /* 0x000fe2000bf26270 */
[----:B------:R-:W-:Y:S01]  /*2b710*/  IMAD.X R15, R16, 0x1, R21, P6 ;  /* 0x00000001100f7824 */ /* 0x000fe200030e0615 */
[----:B------:R-:W3:Y:S01]  /*2b720*/  LDCU UR4, c[0x0][0x398] ;  /* 0x00007300ff0477ac */ /* 0x000ee20008000800 */
[----:B------:R-:W4:Y:S01]  /*2b730*/  LDCU UR6, c[0x0][0x398] ;  /* 0x00007300ff0677ac */ /* 0x000f220008000800 */
[----:B--2---:R-:W-:-:S02]  /*2b740*/  PRMT R18, R26, 0x7770, RZ ;  /* 0x000077701a127816 */ /* 0x004fc400000000ff */
[----:B------:R-:W-:-:S03]  /*2b750*/  PRMT R17, R26, 0x7771, RZ ;  /* 0x000077711a117816 */ /* 0x000fc600000000ff */
[----:B------:R2:W-:Y:S04]  /*2b760*/  @P4 STG.E.U8 desc[UR40][R12.64], R18 ;  /* 0x000000120c004986 */ /* 0x0005e8000c101128 */
[----:B------:R0:W-:Y:S01]  /*2b770*/  @P5 STG.E.U8 desc[UR40][R14.64], R17 ;  /* 0x000000110e005986 */ /* 0x0001e2000c101128 */
[C---:B--2---:R-:W-:Y:S02]  /*2b780*/  PRMT R18, R26.reuse, 0x7773, RZ ;  /* 0x000077731a127816 */ /* 0x044fe400000000ff */
[----:B0-----:R-:W-:Y:S02]  /*2b790*/  PRMT R17, R26, 0x7772, RZ ;  /* 0x000077721a117816 */ /* 0x001fe400000000ff */
[----:B------:R-:W2:Y:S01]  /*2b7a0*/  LDL.LU R26, [R1+0x8] ;  /* 0x00000800011a7983 */ /* 0x000ea20000300800 */
[----:B------:R-:W-:Y:S01]  /*2b7b0*/  ISETP.LT.AND P4, PT, R29, UR12, !P0 ;  /* 0x0000000c1d007c0c */ /* 0x000fe2000c781270 */
[----:B------:R-:W0:Y:S01]  /*2b7c0*/  LDCU UR12, c[0x0][0x398] ;  /* 0x00007300ff0c77ac */ /* 0x000e220008000800 */
[----:B------:R-:W-:-:S02]  /*2b7d0*/  IADD3 R12, P5, PT, R8, R22, RZ ;  /* 0x00000016080c7210 */ /* 0x000fc40007fbe0ff */
[----:B------:R-:W-:Y:S01]  /*2b7e0*/  ISETP.LT.AND P0, PT, R28, UR14, !P0 ;  /* 0x0000000e1c007c0c */ /* 0x000fe2000c701270 */
[----:B------:R-:W0:Y:S01]  /*2b7f0*/  LDCU UR14, c[0x0][0x398] ;  /* 0x00007300ff0e77ac */ /* 0x000e220008000800 */
[----:B------:R-:W-:Y:S01]  /*2b800*/  IADD3 R14, P6, PT, R8, R23, RZ ;  /* 0x00000017080e7210 */ /* 0x000fe20007fde0ff */
[----:B------:R-:W-:Y:S02]  /*2b810*/  IMAD.X R13, R16, 0x1, R24, P5 ;  /* 0x00000001100d7824 */ /* 0x000fe400028e0618 */
[----:B------:R-:W-:Y:S01]  /*2b820*/  VIADD R8, R8, UR24 ;  /* 0x0000001808087c36 */ /* 0x000fe20008000000 */
[----:B------:R-:W-:Y:S01]  /*2b830*/  ISETP.LT.AND P5, PT, R11, UR8, !P1 ;  /* 0x000000080b007c0c */ /* 0x000fe2000cfa1270 */
[----:B------:R-:W-:Y:S01]  /*2b840*/  IMAD.X R15, R16, 0x1, R20, P6 ;  /* 0x00000001100f7824 */ /* 0x000fe200030e0614 */
[----:B------:R-:W0:Y:S01]  /*2b850*/  LDCU UR8, c[0x0][0x398] ;  /* 0x00007300ff0877ac */ /* 0x000e220008000800 */
[----:B------:R1:W-:Y:S01]  /*2b860*/  @P4 STG.E.U8 desc[UR40][R12.64], R17 ;  /* 0x000000110c004986 */ /* 0x0003e2000c101128 */
[----:B------:R-:W-:-:S03]  /*2b870*/  SHF.R.S32.HI R16, RZ, 0x1f, R8 ;  /* 0x0000001fff107819 */ /* 0x000fc60000011408 */
[----:B------:R4:W-:Y:S01]  /*2b880*/  @P0 STG.E.U8 desc[UR40][R14.64], R18 ;  /* 0x000000120e000986 */ /* 0x0009e2000c101128 */
[----:B---3--:R-:W-:Y:S01]  /*2b890*/  ISETP.LT.AND P0, PT, R27, UR4, !P1 ;  /* 0x000000041b007c0c */ /* 0x008fe2000cf01270 */
[----:B------:R-:W3:Y:S01]  /*2b8a0*/  LDCU UR4, c[0x0][0x39c] ;  /* 0x00007380ff0477ac */ /* 0x000ee20008000800 */
[----:B-1----:R-:W-:Y:S02]  /*2b8b0*/  IADD3 R12, P4, PT, R8, R2, RZ ;  /* 0x00000002080c7210 */ /* 0x002fe40007f9e0ff */
[----:B----4-:R-:W-:-:S03]  /*2b8c0*/  PRMT R15, R9, 0x7770, RZ ;  /* 0x00007770090f7816 */ /* 0x010fc600000000ff */
[----:B------:R-:W-:Y:S01]  /*2b8d0*/  IMAD.X R13, R16, 0x1, R0, P4 ;  /* 0x00000001100d7824 */ /* 0x000fe200020e0600 */
[----:B------:R-:W-:Y:S01]  /*2b8e0*/  ISETP.LT.AND P4, PT, R29, UR6, !P1 ;  /* 0x000000061d007c0c */ /* 0x000fe2000cf81270 */
[----:B------:R-:W1:Y:S01]  /*2b8f0*/  LDCU UR6, c[0x0][0x39c] ;  /* 0x00007380ff0677ac */ /* 0x000e620008000800 */
[C---:B------:R-:W-:Y:S02]  /*2b900*/  IADD3 R14, P6, PT, R8.reuse, R3, RZ ;  /* 0x00000003080e7210 */ /* 0x040fe40007fde0ff */
[----:B------:R4:W-:Y:S01]  /*2b910*/  @P5 STG.E.U8 desc[UR40][R12.64], R15 ;  /* 0x0000000f0c005986 */ /* 0x0009e2000c101128 */
[C---:B------:R-:W-:Y:S02]  /*2b920*/  PRMT R17, R9.reuse, 0x7771, RZ ;  /* 0x0000777109117816 */ /* 0x040fe400000000ff */
[----:B------:R-:W-:Y:S02]  /*2b930*/  PRMT R18, R9, 0x7772, RZ ;  /* 0x0000777209127816 */ /* 0x000fe400000000ff */
[----:B----4-:R-:W-:Y:S01]  /*2b940*/  IADD3 R12, P5, PT, R8, R22, RZ ;  /* 0x00000016080c7210 */ /* 0x010fe20007fbe0ff */
[----:B------:R-:W-:-:S04]  /*2b950*/  IMAD.X R15, R16, 0x1, R21, P6 ;  /* 0x00000001100f7824 */ /* 0x000fc800030e0615 */
[----:B------:R-:W-:Y:S01]  /*2b960*/  IMAD.X R13, R16, 0x1, R24, P5 ;  /* 0x00000001100d7824 */ /* 0x000fe200028e0618 */
[----:B------:R4:W-:Y:S01]  /*2b970*/  @P0 STG.E.U8 desc[UR40][R14.64], R17 ;  /* 0x000000110e000986 */ /* 0x0009e2000c101128 */
[----:B0-----:R-:W-:Y:S01]  /*2b980*/  ISETP.LT.AND P0, PT, R28, UR8, !P1 ;  /* 0x000000081c007c0c */ /* 0x001fe2000cf01270 */
[----:B------:R-:W0:Y:S01]  /*2b990*/  LDCU UR8, c[0x0][0x398] ;  /* 0x00007300ff0877ac */ /* 0x000e220008000800 */
[----:B------:R-:W-:Y:S01]  /*2b9a0*/  ISETP.LT.AND P5, PT, R11, UR10, !P3 ;  /* 0x0000000a0b007c0c */ /* 0x000fe2000dfa1270 */
[----:B------:R1:W-:Y:S01]  /*2b9b0*/  @P4 STG.E.U8 desc[UR40][R12.64], R18 ;  /* 0x000000120c004986 */ /* 0x0003e2000c101128 */
[----:B------:R-:W0:Y:S01]  /*2b9c0*/  LDCU UR10, c[0x0][0x398] ;  /* 0x00007300ff0a77ac */ /* 0x000e220008000800 */
[C---:B----4-:R-:W-:Y:S02]  /*2b9d0*/  VIADD R14, R8.reuse, UR24 ;  /* 0x00000018080e7c36 */ /* 0x050fe40008000000 */
[----:B------:R-:W-:Y:S01]  /*2b9e0*/  VIADD R17, R7, 0xd ;  /* 0x0000000d07117836 */ /* 0x000fe20000000000 */
[----:B-1----:R-:W-:-:S02]  /*2b9f0*/  IADD3 R12, P1, PT, R8, R23, RZ ;  /* 0x00000017080c7210 */ /* 0x002fc40007f3e0ff */
[----:B------:R-:W-:Y:S02]  /*2ba00*/  SHF.R.S32.HI R15, RZ, 0x1f, R14 ;  /* 0x0000001fff0f7819 */ /* 0x000fe4000001140e */
[----:B------:R-:W-:Y:S01]  /*2ba10*/  IADD3 R8, P4, PT, R14, R2, RZ ;  /* 0x000000020e087210 */ /* 0x000fe20007f9e0ff */
[----:B------:R-:W-:Y:S01]  /*2ba20*/  IMAD.X R13, R16, 0x1, R20, P1 ;  /* 0x00000001100d7824 */ /* 0x000fe200008e0614 */
[----:B------:R-:W-:Y:S02]  /*2ba30*/  PRMT R16, R9, 0x7773, RZ ;  /* 0x0000777309107816 */ /* 0x000fe400000000ff */
[----:B---3--:R-:W-:Y:S01]  /*2ba40*/  ISETP.GE.AND P1, PT, R17, UR4, PT ;  /* 0x0000000411007c0c */ /* 0x008fe2000bf26270 */
[----:B------:R-:W-:Y:S02]  /*2ba50*/  IMAD.X R9, R15, 0x1, R0, P4 ;  /* 0x000000010f097824 */ /* 0x000fe400020e0600 */
[----:B------:R1:W-:Y:S01]  /*2ba60*/  @P0 STG.E.U8 desc[UR40][R12.64], R16 ;  /* 0x000000100c000986 */ /* 0x0003e2000c101128 */
[----:B------:R-:W3:Y:S01]  /*2ba70*/  LDCU UR4, c[0x0][0x39c] ;  /* 0x00007380ff0477ac */ /* 0x000ee20008000800 */
[----:B--2---:R-:W-:-:S02]  /*2ba80*/  PRMT R17, R26, 0x7770, RZ ;  /* 0x000077701a117816 */ /* 0x004fc400000000ff */
[C---:B-1----:R-:W-:Y:S02]  /*2ba90*/  PRMT R16, R26.reuse, 0x7771, RZ ;  /* 0x000077711a107816 */ /* 0x042fe400000000ff */
[C---:B------:R-:W-:Y:S01]  /*2baa0*/  PRMT R18, R26.reuse, 0x7773, RZ ;  /* 0x000077731a127816 */ /* 0x040fe200000000ff */
[----:B------:R1:W-:Y:S02]  /*2bab0*/  @P5 STG.E.U8 desc[UR40][R8.64], R17 ;  /* 0x0000001108005986 */ /* 0x0003e4000c101128 */
[----:B-1----:R-:W-:Y:S02]  /*2bac0*/  PRMT R17, R26, 0x7772, RZ ;  /* 0x000077721a117816 */ /* 0x002fe400000000ff */
[----:B------:R-:W2:Y:S01]  /*2bad0*/  LDL.LU R26, [R1+0xc] ;  /* 0x00000c00011a7983 */ /* 0x000ea20000300800 */
[----:B------:R-:W-:Y:S01]  /*2bae0*/  ISETP.LT.AND P5, PT, R27, UR12, !P3 ;  /* 0x0000000c1b007c0c */ /* 0x000fe2000dfa1270 */
[----:B------:R-:W1:Y:S01]  /*2baf0*/  LDCU UR12, c[0x0][0x398] ;  /* 0x00007300ff0c77ac */ /* 0x000e620008000800 */
[C---:B------:R-:W-:Y:S01]  /*2bb00*/  IADD3 R8, P0, PT, R14.reuse, R3, RZ ;  /* 0x000000030e087210 */ /* 0x040fe20007f1e0ff */
[----:B------:R-:W-:Y:S01]  /*2bb10*/  VIADD R13, R7, 0xe ;  /* 0x0000000e070d7836 */ /* 0x000fe20000000000 */
[----:B0-----:R-:W-:Y:S01]  /*2bb20*/  ISETP.LT.AND P4, PT, R29, UR8, !P3 ;  /* 0x000000081d007c0c */ /* 0x001fe2000df81270 */
[----:B------:R-:W0:Y:S01]  /*2bb30*/  LDCU UR8, c[0x0][0x398] ;  /* 0x00007300ff0877ac */ /* 0x000e220008000800 */
[----:B------:R-:W-:Y:S01]  /*2bb40*/  IADD3 R12, P6, PT, R14, R22, RZ ;  /* 0x000000160e0c7210 */ /* 0x000fe20007fde0ff */
[----:B------:R-:W-:Y:S01]  /*2bb50*/  IMAD.X R9, R15, 0x1, R21, P0 ;  /* 0x000000010f097824 */ /* 0x000fe200000e0615 */
[----:B------:R-:W-:Y:S01]  /*2bb60*/  ISETP.GE.AND P0, PT, R13, UR6, PT ;  /* 0x000000060d007c0c */ /* 0x000fe2000bf06270 */
[----:B------:R-:W4:Y:S02]  /*2bb70*/  LDCU UR6, c[0x0][0x398] ;  /* 0x00007300ff0677ac */ /* 0x000f240008000800 */
[----:B------:R-:W-:-:S02]  /*2bb80*/  IMAD.X R13, R15, 0x1, R24, P6 ;  /* 0x000000010f0d7824 */ /* 0x000fc400030e0618 */
[----:B------:R0:W-:Y:S01]  /*2bb90*/  @P5 STG.E.U8 desc[UR40][R8.64], R16 ;  /* 0x0000001008005986 */ /* 0x0001e2000c101128 */
[----:B------:R-:W-:Y:S01]  /*2bba0*/  ISETP.LT.AND P3, PT, R28, UR10, !P3 ;  /* 0x0000000a1c007c0c */ /* 0x000fe2000df61270 */
[----:B------:R-:W3:Y:S02]  /*2bbb0*/  LDCU UR10, c[0x0][0x398] ;  /* 0x00007300ff0a77ac */ /* 0x000ee40008000800 */
[----:B------:R3:W-:Y:S01]  /*2bbc0*/  @P4 STG.E.U8 desc[UR40][R12.64], R17 ;  /* 0x000000110c004986 */ /* 0x0007e2000c101128 */
[----:B-1----:R-:W-:Y:S01]  /*2bbd0*/  ISETP.LT.AND P5, PT, R11, UR12, !P1 ;  /* 0x0000000c0b007c0c */ /* 0x002fe2000cfa1270 */
[----:B------:R-:W1:Y:S01]  /*2bbe0*/  LDCU UR12, c[0x0][0x398] ;  /* 0x00007300ff0c77ac */ /* 0x000e620008000800 */
[C---:B0-----:R-:W-:Y:S01]  /*2bbf0*/  IADD3 R8, P4, PT, R14.reuse, R23, RZ ;  /* 0x000000170e087210 */ /* 0x041fe20007f9e0ff */
[----:B------:R-:W-:-:S04]  /*2bc00*/  VIADD R14, R14, UR24 ;  /* 0x000000180e0e7c36 */ /* 0x000fc80008000000 */
[----:B------:R-:W-:Y:S01]  /*2bc10*/  IMAD.X R9, R15, 0x1, R20, P4 ;  /* 0x000000010f097824 */ /* 0x000fe200020e0614 */
[----:B------:R-:W-:Y:S02]  /*2bc20*/  SHF.R.S32.HI R15, RZ, 0x1f, R14 ;  /* 0x0000001fff0f7819 */ /* 0x000fe4000001140e */
[----:B---3--:R-:W-:Y:S01]  /*2bc30*/  IADD3 R12, P6, PT, R14, R2, RZ ;  /* 0x000000020e0c7210 */ /* 0x008fe20007fde0ff */
[----:B------:R-:W-:Y:S01]  /*2bc40*/  VIADD R16, R7, 0xf ;  /* 0x0000000f07107836 */ /* 0x000fe20000000000 */
[----:B----4-:R-:W-:Y:S02]  /*2bc50*/  ISETP.LT.AND P4, PT, R27, UR6, !P1 ;  /* 0x000000061b007c0c */ /* 0x010fe4000cf81270 */
[----:B------:R-:W-:Y:S01]  /*2bc60*/  PRMT R17, R10, 0x7770, RZ ;  /* 0x000077700a117816 */ /* 0x000fe200000000ff */
[----:B------:R-:W-:Y:S01]  /*2bc70*/  IMAD.X R13, R15, 0x1, R0, P6 ;  /* 0x000000010f0d7824 */ /* 0x000fe200030e0600 */
[----:B------:R0:W-:Y:S01]  /*2bc80*/  @P3 STG.E.U8 desc[UR40][R8.64], R18 ;  /* 0x0000001208003986 */ /* 0x0001e2000c101128 */
[----:B------:R-:W-:Y:S01]  /*2bc90*/  ISETP.GE.AND P3, PT, R16, UR4, PT ;  /* 0x0000000410007c0c */ /* 0x000fe2000bf66270 */
[----:B------:R-:W3:Y:S02]  /*2bca0*/  LDCU UR4, c[0x0][0x398] ;  /* 0x00007300ff0477ac */ /* 0x000ee40008000800 */
[----:B------:R4:W-:Y:S01]  /*2bcb0*/  @P5 STG.E.U8 desc[UR40][R12.64], R17 ;  /* 0x000000110c005986 */ /* 0x0009e2000c101128 */
[----:B------:R-:W-:Y:S01]  /*2bcc0*/  ISETP.LT.AND P5, PT, R29, UR8, !P1 ;  /* 0x000000081d007c0c */ /* 0x000fe2000cfa1270 */
[----:B------:R-:W1:Y:S01]  /*2bcd0*/  LDCU UR6, c[0x0][0x398] ;  /* 0x00007300ff0677ac */ /* 0x000e620008000800 */
[----:B0-----:R-:W-:Y:S01]  /*2bce0*/  IADD3 R8, P6, PT, R14, R3, RZ ;  /* 0x000000030e087210 */ /* 0x001fe20007fde0ff */
[----:B------:R-:W0:Y:S01]  /*2bcf0*/  LDCU UR8, c[0x0][0x398] ;  /* 0x00007300ff0877ac */ /* 0x000e220008000800 */
[----:B----4-:R-:W-:-:S03]  /*2bd00*/  PRMT R13, R10, 0x7771, RZ ;  /* 0x000077710a0d7816 */ /* 0x010fc600000000ff */
[C---:B------:R-:W-:Y:S01]  /*2bd10*/  IMAD.X R9, R15.reuse, 0x1, R21, P6 ;  /* 0x000000010f097824 */ /* 0x040fe200030e0615 */
[----:B------:R-:W-:Y:S02]  /*2bd20*/  IADD3 R12, P6, PT, R14, R22, RZ ;  /* 0x000000160e0c7210 */ /* 0x000fe40007fde0ff */
[----:B------:R-:W-:Y:S01]  /*2bd30*/  ISETP.LT.AND P1, PT, R28, UR10, !P1 ;  /* 0x0000000a1c007c0c */ /* 0x000fe2000cf21270 */
[----:B------:R-:W4:Y:S01]  /*2bd40*/  LDCU UR10, c[0x0][0x398] ;  /* 0x00007300ff0a77ac */ /* 0x000f220008000800 */
[----:B------:R0:W-:Y:S01]  /*2bd50*/  @P4 STG.E.U8 desc[UR40][R8.64], R13 ;  /* 0x0000000d08004986 */ /* 0x0001e2000c101128 */
[C---:B------:R-:W-:Y:S02]  /*2bd60*/  PRMT R16, R10.reuse, 0x7772, RZ ;  /* 0x000077720a107816 */ /* 0x040fe400000000ff */
[----:B------:R-:W-:Y:S02]  /*2bd70*/  PRMT R10, R10, 0x7773, RZ ;  /* 0x000077730a0a7816 */ /* 0x000fe400000000ff */
[----:B0-----:R-:W-:Y:S01]  /*2bd80*/  IADD3 R8, P4, PT, R14, R23, RZ ;  /* 0x000000170e087210 */ /* 0x001fe20007f9e0ff */
[----:B------:R-:W-:Y:S01]  /*2bd90*/  IMAD.X R13, R15, 0x1, R24, P6 ;  /* 0x000000010f0d7824 */ /* 0x000fe200030e0618 */
[----:B---3--:R-:W-:Y:S01]  /*2bda0*/  ISETP.LT.AND P6, PT, R11, UR4, !P0 ;  /* 0x000000040b007c0c */ /* 0x008fe2000c7c1270 */
[----:B------:R-:W0:Y:S01]  /*2bdb0*/  LDCU UR4, c[0x0][0x39c] ;  /* 0x00007380ff0477ac */ /* 0x000e220008000800 */
[----:B------:R-:W3:Y:S01]  /*2bdc0*/  LDL.LU R11, [R1+0xfe0] ;  /* 0x000fe000010b7983 */ /* 0x000ee20000300800 */
[----:B------:R-:W-:-:S03]  /*2bdd0*/  IMAD.X R9, R15, 0x1, R20, P4 ;  /* 0x000000010f097824 */ /* 0x000fc600020e0614 */
[----:B------:R4:W-:Y:S01]  /*2bde0*/  @P5 STG.E.U8 desc[UR40][R12.64], R16 ;  /* 0x000000100c005986 */ /* 0x0009e2000c101128 */
[----:B-1----:R-:W-:Y:S01]  /*2bdf0*/  ISETP.LT.AND P4, PT, R27, UR6, !P0 ;  /* 0x000000061b007c0c */ /* 0x002fe2000c781270 */
[----:B------:R-:W1:Y:S02]  /*2be00*/  LDCU UR6, c[0x0][0x39c] ;  /* 0x00007380ff0677ac */ /* 0x000e640008000800 */
[----:B------:R0:W-:Y:S01]  /*2be10*/  @P1 STG.E.U8 desc[UR40][R8.64], R10 ;  /* 0x0000000a08001986 */ /* 0x0001e2000c101128 */
[----:B----4-:R-:W-:-:S05]  /*2be20*/  VIADD R16, R14, UR24 ;  /* 0x000000180e107c36 */ /* 0x010fca0008000000 */
[----:B------:R-:W-:Y:S02]  /*2be30*/  SHF.R.S32.HI R14, RZ, 0x1f, R16 ;  /* 0x0000001fff0e7819 */ /* 0x000fe40000011410 */
[C---:B0-----:R-:W-:Y:S02]  /*2be40*/  IADD3 R8, P1, PT, R16.reuse, R2, RZ ;  /* 0x0000000210087210 */ /* 0x041fe40007f3e0ff */
[----:B------:R-:W-:-:S03]  /*2be50*/  IADD3 R12, P5, PT, R16, R3, RZ ;  /* 0x00000003100c7210 */ /* 0x000fc60007fbe0ff */
[C---:B------:R-:W-:Y:S02]  /*2be60*/  IMAD.X R9, R14.reuse, 0x1, R0, P1 ;  /* 0x000000010e097824 */ /* 0x040fe400008e0600 */
[----:B------:R-:W-:Y:S01]  /*2be70*/  IMAD.X R13, R14, 0x1, R21, P5 ;  /* 0x000000010e0d7824 */ /* 0x000fe200028e0615 */
[C---:B--2---:R-:W-:Y:S02]  /*2be80*/  PRMT R10, R26.reuse, 0x7770, RZ ;  /* 0x000077701a0a7816 */ /* 0x044fe400000000ff */
[C---:B------:R-:W-:Y:S02]  /*2be90*/  PRMT R18, R26.reuse, 0x7771, RZ ;  /* 0x000077711a127816 */ /* 0x040fe400000000ff */
[C---:B------:R-:W-:Y:S01]  /*2bea0*/  PRMT R17, R26.reuse, 0x7773, RZ ;  /* 0x000077731a117816 */ /* 0x040fe200000000ff */
[----:B------:R-:W-:Y:S01]  /*2beb0*/  @P6 STG.E.U8 desc[UR40][R8.64], R10 ;  /* 0x0000000a08006986 */ /* 0x000fe2000c101128 */
[----:B------:R-:W-:-:S03]  /*2bec0*/  PRMT R15, R26, 0x7772, RZ ;  /* 0x000077721a0f7816 */ /* 0x000fc600000000ff */
[----:B------:R-:W2:Y:S04]  /*2bed0*/  LDL.LU R26, [R1+0x10] ;  /* 0x00001000011a7983 */ /* 0x000ea80000300800 */
[----:B------:R0:W-:Y:S04]  /*2bee0*/  @P4 STG.E.U8 desc[UR40][R12.64], R18 ;  /* 0x000000120c004986 */ /* 0x0001e8000c101128 */
[----:B0-----:R-:W4:Y:S01]  /*2bef0*/  LDL.LU R18, [R1+0xfac] ;  /* 0x000fac0001127983 */ /* 0x001f220000300800 */
[----:B------:R-:W-:Y:S01]  /*2bf00*/  ISETP.LT.AND P1, PT, R29, UR8, !P0 ;  /* 0x000000081d007c0c */ /* 0x000fe2000c721270 */
[----:B------:R-:W0:Y:S01]  /*2bf10*/  LDCU UR8, c[0x0][0x398] ;  /* 0x00007300ff0877ac */ /* 0x000e220008000800 */
[C---:B------:R-:W-:Y:S01]  /*2bf20*/  IADD3 R8, P4, PT, R16.reuse, R22, RZ ;  /* 0x0000001610087210 */ /* 0x040fe20007f9e0ff */
[C---:B------:R-:W-:Y:S01]  /*2bf30*/  VIADD R10, R16.reuse, UR24 ;  /* 0x00000018100a7c36 */ /* 0x040fe20008000000 */
[----:B------:R-:W-:-:S02]  /*2bf40*/  IADD3 R12, P5, PT, R16, R23, RZ ;  /* 0x00000017100c7210 */ /* 0x000fc40007fbe0ff */
[----:B------:R-:W-:Y:S01]  /*2bf50*/  ISETP.LT.AND P0, PT, R28, UR10, !P0 ;  /* 0x0000000a1c007c0c */ /* 0x000fe2000c701270 */
[C---:B------:R-:W-:Y:S01]  /*2bf60*/  IMAD.X R9, R14.reuse, 0x1, R24, P4 ;  /* 0x000000010e097824 */ /* 0x040fe200020e0618 */
[----:B------:R-:W-:Y:S01]  /*2bf70*/  SHF.R.S32.HI R16, RZ, 0x1f, R10 ;  /* 0x0000001fff107819 */ /* 0x000fe2000001140a */
[----:B------:R-:W-:Y:S01]  /*2bf80*/  IMAD.X R13, R14, 0x1, R20, P5 ;  /* 0x000000010e0d7824 */ /* 0x000fe200028e0614 */
[----:B------:R-:W-:Y:S01]  /*2bf90*/  IADD3 R14, P5, PT, R10, R2, RZ ;  /* 0x000000020a0e7210 */ /* 0x000fe20007fbe0ff */
[----:B------:R-:W1:Y:S02]  /*2bfa0*/  LDCU UR10, c[0x0][0x398] ;  /* 0x00007300ff0a77ac */ /* 0x000e640008000800 */
[----:B------:R0:W-:Y:S01]  /*2bfb0*/  @P1 STG.E.U8 desc[UR40][R8.64], R15 ;  /* 0x0000000f08001986 */ /* 0x0001e2000c101128 */
[----:B------:R-:W-:Y:S01]  /*2bfc0*/  ISETP.LT.AND P1, PT, R27, UR14, !P3 ;  /* 0x0000000e1b007c0c */ /* 0x000fe2000df21270 */
[----:B------:R-:W1:Y:S04]  /*2bfd0*/  LDCU UR14, c[0x0][0x398] ;  /* 0x00007300ff0e77ac */ /* 0x000e680008000800 */
[----:B------:R1:W-:Y:S01]  /*2bfe0*/  @P0 STG.E.U8 desc[UR40][R12.64], R17 ;  /* 0x000000110c000986 */ /* 0x0003e2000c101128 */
[----:B0-----:R-:W-:Y:S01]  /*2bff0*/  IMAD.X R15, R16, 0x1, R0, P5 ;  /* 0x00000001100f7824 */ /* 0x001fe200028e0600 */
[----:B------:R-:W-:Y:S01]  /*2c000*/  ISETP.LT.AND P5, PT, R29, UR8, !P3 ;  /* 0x000000081d007c0c */ /* 0x000fe2000dfa1270 */
[----:B------:R-:W0:Y:S01]  /*2c010*/  LDCU UR8, c[0x0][0x398] ;  /* 0x00007300ff0877ac */ /* 0x000e220008000800 */
[----:B-1----:R-:W-:Y:S01]  /*2c020*/  VIADD R13, R7, 0x11 ;  /* 0x00000011070d7836 */ /* 0x002fe20000000000 */
[----:B------:R-:W-:-:S02]  /*2c030*/  IADD3 R12, P6, PT, R10, R22, RZ ;  /* 0x000000160a0c7210 */ /* 0x000fc40007fde0ff */
[----:B---3--:R-:W-:Y:S01]  /*2c040*/  PRMT R8, R11, 0x7770, RZ ;  /* 0x000077700b087816 */ /* 0x008fe200000000ff */
[----:B------:R-:W-:Y:S01]  /*2c050*/  VIADD R17, R10, UR24 ;  /* 0x000000180a117c36 */ /* 0x000fe20008000000 */
[----:B----4-:R-:W-:Y:S01]  /*2c060*/  ISETP.LT.AND P4, PT, R18, UR12, !P3 ;  /* 0x0000000c12007c0c */ /* 0x010fe2000df81270 */
[----:B------:R-:W1:-:S12]  /*2c070*/  LDCU UR12, c[0x0][0x398] ;  /* 0x00007300ff0c77ac */ /* 0x000e580008000800 */
[----:B------:R3:W-:Y:S02]  /*2c080*/  @P4 STG.E.U8 desc[UR40][R14.64], R8 ;  /* 0x000000080e004986 */ /* 0x0007e4000c101128 */
[----:B---3--:R-:W-:Y:S01]  /*2c090*/  VIADD R14, R7, 0x10 ;  /* 0x00000010070e7836 */ /* 0x008fe20000000000 */
[----:B------:R-:W-:Y:S02]  /*2c0a0*/  IADD3 R8, P0, PT, R10, R3, RZ ;  /* 0x000000030a087210 */ /* 0x000fe40007f1e0ff */
[C---:B------:R-:W-:Y:S02]  /*2c0b0*/  PRMT R15, R11.reuse, 0x7772, RZ ;  /* 0x000077720b0f7816 */ /* 0x040fe400000000ff */
[----:B------:R-:W-:Y:S01]  /*2c0c0*/  ISETP.GE.AND P4, PT, R14, UR4, PT ;  /* 0x000000040e007c0c */ /* 0x000fe2000bf86270 */
[C---:B------:R-:W-:Y:S01]  /*2c0d0*/  IMAD.X R9, R16.reuse, 0x1, R21, P0 ;  /* 0x0000000110097824 */ /* 0x040fe200000e0615 */
[----:B------:R-:W-:Y:S01]  /*2c0e0*/  PRMT R14, R11, 0x7771, RZ ;  /* 0x000077710b0e7816 */ /* 0x000fe200000000ff */
[----:B------:R-:W3:Y:S01]  /*2c0f0*/  LDCU UR4, c[0x0][0x39c] ;  /* 0x00007380ff0477ac */ /* 0x000ee20008000800 */
[----:B------:R-:W-:Y:S01]  /*2c100*/  ISETP.GE.AND P0, PT, R13, UR6, PT ;  /* 0x000000060d007c0c */ /* 0x000fe2000bf06270 */
[----:B------:R-:W-:Y:S01]  /*2c110*/  IMAD.X R13, R16, 0x1, R24, P6 ;  /* 0x00000001100d7824 */ /* 0x000fe200030e0618 */
[----:B------:R-:W4:Y:S01]  /*2c120*/  LDCU UR6, c[0x0][0x398] ;  /* 0x00007300ff0677ac */ /* 0x000f220008000800 */
[----:B------:R0:W-:Y:S01]  /*2c130*/  @P1 STG.E.U8 desc[UR40][R8.64], R14 ;  /* 0x0000000e08001986 */ /* 0x0001e2000c101128 */
[----:B------:R-:W-:-:S02]  /*2c140*/  ISETP.LT.AND P3, PT, R28, UR10, !P3 ;  /* 0x0000000a1c007c0c */ /* 0x000fc4000df61270 */
[----:B-1----:R-:W-:Y:S01]  /*2c150*/  ISETP.LT.AND P1, PT, R18, UR12, !P4 ;  /* 0x0000000c12007c0c */ /* 0x002fe2000e721270 */
[----:B------:R1:W-:Y:S01]  /*2c160*/  @P5 STG.E.U8 desc[UR40][R12.64], R15 ;  /* 0x0000000f0c005986 */ /* 0x0003e2000c101128 */
[----:B------:R-:W-:Y:S01]  /*2c170*/  PRMT R11, R11, 0x7773, RZ ;  /* 0x000077730b0b7816 */ /* 0x000fe200000000ff */
[----:B------:R-:W3:Y:S01]  /*2c180*/  LDCU UR10, c[0x0][0x398] ;  /* 0x00007300ff0a77ac */ /* 0x000ee20008000800 */
[----:B------:R-:W3:Y:S01]  /*2c190*/  LDCU UR12, c[0x0][0x398] ;  /* 0x00007300ff0c77ac */ /* 0x000ee20008000800 */
[----:B0-----:R-:W-:Y:S02]  /*2c1a0*/  IADD3 R8, P5, PT, R10, R23, RZ ;  /* 0x000000170a087210 */ /* 0x001fe40007fbe0ff */
[----:B------:R-:W-:-:S03]  /*2c1b0*/  SHF.R.S32.HI R10, RZ, 0x1f, R17 ;  /* 0x0000001fff0a7819 */ /* 0x000fc60000011411 */
[----:B------:R-:W-:Y:S01]  /*2c1c0*/  IMAD.X R9, R16, 0x1, R20, P5 ;  /* 0x0000000110097824 */ /* 0x000fe200028e0614 */
[----:B-1----:R-:W-:Y:S02]  /*2c1d0*/  IADD3 R12, P5, PT, R17, R2, RZ ;  /* 0x00000002110c7210 */ /* 0x002fe40007fbe0ff */
[----:B--2---:R-:W-:-:S03]  /*2c1e0*/  PRMT R14, R26, 0x7770, RZ ;  /* 0x000077701a0e7816 */ /* 0x004fc600000000ff */
[----:B------:R-:W-:Y:S01]  /*2c1f0*/  IMAD.X R13, R10, 0x1, R0, P5 ;  /* 0x000000010a0d7824 */ /* 0x000fe200028e0600 */
[----:B----4-:R-:W-:Y:S01]  /*2c200*/  ISETP.LT.AND P6, PT, R27, UR6, !P4 ;  /* 0x000000061b007c0c */ /* 0x010fe2000e7c1270 */
[----:B------:R0:W-:Y:S01]  /*2c210*/  @P3 STG.E.U8 desc[UR40][R8.64], R11 ;  /* 0x0000000b08003986 */ /* 0x0001e2000c101128 */
[----:B------:R-:W1:Y:S03]  /*2c220*/  LDCU UR6, c[0x0][0x398] ;  /* 0x00007300ff0677ac */ /* 0x000e660008000800 */
[----:B------:R2:W-:Y:S01]  /*2c230*/  @P1 STG.E.U8 desc[UR40][R12.64], R14 ;  /* 0x0000000e0c001986 */ /* 0x0005e2000c101128 */
[----:B0-----:R-:W-:Y:S02]  /*2c240*/  IADD3 R8, P1, PT, R17, R3, RZ ;  /* 0x0000000311087210 */ /* 0x001fe40007f3e0ff */
[----:B------:R-:W-:Y:S01]  /*2c250*/  PRMT R11, R26, 0x7771, RZ ;  /* 0x000077711a0b7816 */ /* 0x000fe200000000ff */
[----:B--2---:R-:W-:-:S02]  /*2c260*/  VIADD R12, R7, 0x12 ;  /* 0x00000012070c7836 */ /* 0x004fc40000000000 */
[----:B------:R-:W-:Y:S01]  /*2c270*/  IMAD.X R9, R10, 0x1, R21, P1 ;  /* 0x000000010a097824 */ /* 0x000fe200008e0615 */
[C---:B------:R-:W-:Y:S02]  /*2c280*/  IADD3 R14, P5, PT, R17.reuse, R22, RZ ;  /* 0x00000016110e7210 */ /* 0x040fe40007fbe0ff */
[----:B---3--:R-:W-:Y:S01]  /*2c290*/  ISETP.GE.AND P1, PT, R12, UR4, PT ;  /* 0x000000040c007c0c */ /* 0x008fe2000bf26270 */
[----:B------:R-:W0:Y:S01]  /*2c2a0*/  LDCU UR4, c[0x0][0x39c] ;  /* 0x00007380ff0477ac */ /* 0x000e220008000800 */
[----:B------:R2:W-:Y:S01]  /*2c2b0*/  @P6 STG.E.U8 desc[UR40][R8.64], R11 ;  /* 0x0000000b08006986 */ /* 0x0005e2000c101128 */
[----:B------:R-:W-:Y:S01]  /*2c2c0*/  IADD3 R12, P6, PT, R17, R23, RZ ;  /* 0x00000017110c7210 */ /* 0x000fe20007fde0ff */
[----:B------:R-:W-:-:S04]  /*2c2d0*/  IMAD.X R15, R10, 0x1, R24, P5 ;  /* 0x000000010a0f7824 */ /* 0x000fc800028e0618 */
[----:B------:R-:W-:Y:S01]  /*2c2e0*/  IMAD.X R13, R10, 0x1, R20, P6 ;  /* 0x000000010a0d7824 */ /* 0x000fe200030e0614 */
[C---:B------:R-:W-:Y:S02]  /*2c2f0*/  PRMT R10, R26.reuse, 0x7773, RZ ;  /* 0x000077731a0a7816 */ /* 0x040fe400000000ff */
[----:B--2---:R-:W-:Y:S02]  /*2c300*/  PRMT R9, R26, 0x7772, RZ ;  /* 0x000077721a097816 */ /* 0x004fe400000000ff */
[----:B------:R-:W2:Y:S01]  /*2c310*/  LDL.LU R26, [R1+0x14] ;  /* 0x00001400011a7983 */ /* 0x000ea20000300800 */
[----:B------:R-:W-:Y:S01]  /*2c320*/  ISETP.LT.AND P3, PT, R29, UR8, !P4 ;  /* 0x000000081d007c0c */ /* 0x000fe2000e761270 */
[----:B------:R-:W-:Y:S01]  /*2c330*/  VIADD R8, R17, UR24 ;  /* 0x0000001811087c36 */ /* 0x000fe20008000000 */
[----:B------:R-:W-:Y:S01]  /*2c340*/  ISETP.LT.AND P4, PT, R28, UR10, !P4 ;  /* 0x0000000a1c007c0c */ /* 0x000fe2000e781270 */
[----:B------:R-:W3:Y:S01]  /*2c350*/  LDCU UR8, c[0x0][0x398] ;  /* 0x00007300ff0877ac */ /* 0x000ee20008000800 */
[----:B-1----:R-:W-:-:S02]  /*2c360*/  ISETP.LT.AND P5, PT, R18, UR6, !P0 ;  /* 0x0000000612007c0c */ /* 0x002fc4000c7a1270 */
[----:B------:R-:W-:Y:S01]  /*2c370*/  PRMT R11, R4, 0x7770, RZ ;  /* 0x00007770040b7816 */ /* 0x000fe200000000ff */
[----:B------:R-:W1:Y:S01]  /*2c380*/  LDCU UR6, c[0x0][0x398] ;  /* 0x00007300ff0677ac */ /* 0x000e620008000800 */
[----:B------:R-:W4:Y:S05]  /*2c390*/  LDCU UR10, c[0x0][0x398] ;  /* 0x00007300ff0a77ac */ /* 0x000f2a0008000800 */
[----:B------:R0:W-:Y:S02]  /*2c3a0*/  @P3 STG.E.U8 desc[UR40][R14.64], R9 ;  /* 0x000000090e003986 */ /* 0x0001e4000c101128 */
[----:B0-----:R-:W-:Y:S02]  /*2c3b0*/  SHF.R.S32.HI R9, RZ, 0x1f, R8 ;  /* 0x0000001fff097819 */ /* 0x001fe40000011408 */
[C---:B------:R-:W-:Y:S01]  /*2c3c0*/  IADD3 R14, P3, PT, R8.reuse, R2, RZ ;  /* 0x00000002080e7210 */ /* 0x040fe20007f7e0ff */
[----:B------:R0:W-:Y:S04]  /*2c3d0*/  @P4 STG.E.U8 desc[UR40][R12.64], R10 ;  /* 0x0000000a0c004986 */ /* 0x0001e8000c101128 */
[----:B------:R-:W-:Y:S01]  /*2c3e0*/  IMAD.X R15, R9, 0x1, R0, P3 ;  /* 0x00000001090f7824 */ /* 0x000fe200018e0600 */
[----:B------:R-:W-:Y:S01]  /*2c3f0*/  ISETP.LT.AND P4, PT, R27, UR12, !P0 ;  /* 0x0000000c1b007c0c */ /* 0x000fe2000c781270 */
[----:B------:R-:W1:Y:S03]  /*2c400*/  LDCU UR12, c[0x0][0x398] ;  /* 0x00007300ff0c77ac */ /* 0x000e660008000800 */
[----:B------:R4:W-:Y:S01]  /*2c410*/  @P5 STG.E.U8 desc[UR40][R14.64], R11 ;  /* 0x0000000b0e005986 */ /* 0x0009e2000c101128 */
[----:B0-----:R-:W-:-:S02]  /*2c420*/  IADD3 R10, P5, PT, R8, R3, RZ ;  /* 0x00000003080a7210 */ /* 0x001fc40007fbe0ff */
[----:B---3--:R-:W-:Y:S01]  /*2c430*/  ISETP.LT.AND P3, PT, R29, UR8, !P0 ;  /* 0x000000081d007c0c */ /* 0x008fe2000c761270 */
[----:B------:R-:W0:Y:S01]  /*2c440*/  LDCU UR8, c[0x0][0x398] ;  /* 0x00007300ff0877ac */ /* 0x000e220008000800 */
[----:B------:R-:W-:Y:S02]  /*2c450*/  ISETP.LT.AND P0, PT, R28, UR14, !P0 ;  /* 0x0000000e1c007c0c */ /* 0x000fe4000c701270 */
[C---:B------:R-:W-:Y:S01]  /*2c460*/  IADD3 R12, P6, PT, R8.reuse, R22, RZ ;  /* 0x00000016080c7210 */ /* 0x040fe20007fde0ff */
[----:B----4-:R-:W-:Y:S01]  /*2c470*/  IMAD.X R11, R9, 0x1, R21, P5 ;  /* 0x00000001090b7824 */ /* 0x010fe200028e0615 */
[----:B------:R-:W-:-:S03]  /*2c480*/  IADD3 R14, P5, PT, R8, R23, RZ ;  /* 0x00000017080e7210 */ /* 0x000fc60007fbe0ff */
[C---:B------:R-:W-:Y:S01]  /*2c490*/  IMAD.X R13, R9.reuse, 0x1, R24, P6 ;  /* 0x00000001090d7824 */ /* 0x040fe200030e0618 */
[C---:B------:R-:W-:Y:S01]  /*2c4a0*/  PRMT R16, R4.reuse, 0x7771, RZ ;  /* 0x0000777104107816 */ /* 0x040fe200000000ff */
[----:B------:R-:W-:Y:S01]  /*2c4b0*/  IMAD.X R15, R9, 0x1, R20, P5 ;  /* 0x00000001090f7824 */ /* 0x000fe200028e0614 */
[C---:B------:R-:W-:Y:S02]  /*2c4c0*/  PRMT R9, R4.reuse, 0x7772, RZ ;  /* 0x0000777204097816 */ /* 0x040fe400000000ff */
[----:B------:R-:W-:Y:S01]  /*2c4d0*/  PRMT R4, R4, 0x7773, RZ ;  /* 0x0000777304047816 */ /* 0x000fe200000000ff */
[----:B------:R-:W-:Y:S04]  /*2c4e0*/  @P4 STG.E.U8 desc[UR40][R10.64], R16 ;  /* 0x000000100a004986 */ /* 0x000fe8000c101128 */
[----:B------:R-:W-:Y:S04]  /*2c4f0*/  @P3 STG.E.U8 desc[UR40][R12.64], R9 ;  /* 0x000000090c003986 */ /* 0x000fe8000c101128 */
[----:B------:R3:W-:Y:S01]  /*2c500*/  @P0 STG.E.U8 desc[UR40][R14.64], R4 ;  /* 0x000000040e000986 */ /* 0x0007e2000c101128 */
[----:B-1----:R-:W-:Y:S01]  /*2c510*/  ISETP.LT.AND P4, PT, R18, UR6, !P1 ;  /* 0x0000000612007c0c */ /* 0x002fe2000cf81270 */
[----:B------:R-:W1:Y:S01]  /*2c520*/  LDCU UR6, c[0x0][0x398] ;  /* 0x00007300ff0677ac */ /* 0x000e620008000800 */
[----:B------:R-:W-:Y:S01]  /*2c530*/  ISETP.LT.AND P5, PT, R27, UR10, !P1 ;  /* 0x0000000a1b007c0c */ /* 0x000fe2000cfa1270 */
[----:B------:R-:W4:Y:S01]  /*2c540*/  LDCU UR10, c[0x0][0x398] ;  /* 0x00007300ff0a77ac */ /* 0x000f220008000800 */
[----:B---3--:R-:W-:-:S02]  /*2c550*/  VIADD R4, R8, UR24 ;  /* 0x0000001808047c36 */ /* 0x008fc40008000000 */
[----:B------:R-:W-:-:S03]  /*2c560*/  VIADD R9, R7, 0x13 ;  /* 0x0000001307097836 */ /* 0x000fc60000000000 */
[----:B------:R-:W-:Y:S02]  /*2c570*/  SHF.R.S32.HI R12, RZ, 0x1f, R4 ;  /* 0x0000001fff0c7819 */ /* 0x000fe40000011404 */
[C---:B------:R-:W-:Y:S02]  /*2c580*/  IADD3 R10, P0, PT, R4.reuse, R2, RZ ;  /* 0x00000002040a7210 */ /* 0x040fe40007f1e0ff */
[----:B------:R-:W-:-:S03]  /*2c590*/  IADD3 R8, P6, PT, R4, R3, RZ ;  /* 0x0000000304087210 */ /* 0x000fc60007fde0ff */
[C---:B------:R-:W-:Y:S01]  /*2c5a0*/  IMAD.X R11, R12.reuse, 0x1, R0, P0 ;  /* 0x000000010c0b7824 */ /* 0x040fe200000e0600 */
[----:B------:R-:W-:Y:S01]  /*2c5b0*/  ISETP.GE.AND P0, PT, R9, UR4, PT ;  /* 0x0000000409007c0c */ /* 0x000fe2000bf06270 */
[----:B------:R-:W-:Y:S01]  /*2c5c0*/  IMAD.X R9, R12, 0x1, R21, P6 ;  /* 0x000000010c097824 */ /* 0x000fe200030e0615 */
[C---:B--2---:R-:W-:Y:S01]  /*2c5d0*/  PRMT R13, R26.reuse, 0x7771, RZ ;  /* 0x000077711a0d7816 */ /* 0x044fe200000000ff */
[----:B------:R-:W2:Y:S01]  /*2c5e0*/  LDCU UR4, c[0x0][0x39c] ;  /* 0x00007380ff0477ac */ /* 0x000ea20008000800 */
[----:B------:R-:W-:-:S05]  /*2c5f0*/  PRMT R14, R26, 0x7770, RZ ;  /* 0x000077701a0e7816 */ /* 0x000fca00000000ff */
[----:B------:R-:W-:Y:S04]  /*2c600*/  @P4 STG.E.U8 desc[UR40][R10.64], R14 ;  /* 0x0000000e0a004986 */ /* 0x000fe8000c101128 */
[----:B------:R3:W-:Y:S02]  /*2c610*/  @P5 STG.E.U8 desc[UR40][R8.64], R13 ;  /* 0x0000000d08005986 */ /* 0x0007e4000c101128 */
[C---:B---3--:R-:W-:Y:S02]  /*2c620*/  PRMT R9, R26.reuse, 0x7772, RZ ;  /* 0x000077721a097816 */ /* 0x048fe400000000ff */
[----:B------:R-:W-:Y:S02]  /*2c630*/  PRMT R13, R26, 0x7773, RZ ;  /* 0x000077731a0d7816 */ /* 0x000fe400000000ff */
[----:B------:R-:W3:Y:S01]  /*2c640*/  LDL.LU R26, [R1+0x18] ;  /* 0x00001800011a7983 */ /* 0x000ee20000300800 */
[----:B0-----:R-:W-:Y:S01]  /*2c650*/  ISETP.LT.AND P3, PT, R29, UR8, !P1 ;  /* 0x000000081d007c0c */ /* 0x001fe2000cf61270 */
[----:B------:R-:W0:Y:S01]  /*2c660*/  LDCU UR8, c[0x0][0x398] ;  /* 0x00007300ff0877ac */ /* 0x000e220008000800 */
[----:B------:R-:W-:-:S02]  /*2c670*/  IADD3 R10, P4, PT, R4, R22, RZ ;  /* 0x00000016040a7210 */ /* 0x000fc40007f9e0ff */
[C---:B------:R-:W-:Y:S01]  /*2c680*/  IADD3 R8, P5, PT, R4.reuse, R23, RZ ;  /* 0x0000001704087210 */ /* 0x040fe20007fbe0ff */
[----:B------:R-:W-:Y:S02]  /*2c690*/  VIADD R4, R4, UR24 ;  /* 0x0000001804047c36 */ /* 0x000fe40008000000 */
[----:B------:R-:W-:Y:S01]  /*2c6a0*/  IMAD.X R11, R12, 0x1, R24, P4 ;  /* 0x000000010c0b7824 */ /* 0x000fe200020e0618 */
[----:B-1----:R-:W-:Y:S01]  /*2c6b0*/  ISETP.LT.AND P1, PT, R28, UR6, !P1 ;  /* 0x000000061c007c0c */ /* 0x002fe2000cf21270 */
[----:B------:R-:W1:Y:S01]  /*2c6c0*/  LDCU UR6, c[0x0][0x398] ;  /* 0x00007300ff0677ac */ /* 0x000e620008000800 */
[----:B----4-:R-:W-:-:S03]  /*2c6d0*/  ISETP.LT.AND P4, PT, R18, UR10, !P0 ;  /* 0x0000000a12007c0c */ /* 0x010fc6000c781270 */
[----:B------:R4:W-:Y:S01]  /*2c6e0*/  @P3 STG.E.U8 desc[UR40][R10.64], R9 ;  /* 0x000000090a003986 */ /* 0x0009e2000c101128 */
[----:B------:R-:W-:Y:S01]  /*2c6f0*/  PRMT R14, R5, 0x7770, RZ ;  /* 0x00007770050e7816 */ /* 0x000fe200000000ff */
[----:B----4-:R-:W-:Y:S01]  /*2c700*/  IMAD.X R9, R12, 0x1, R20, P5 ;  /* 0x000000010c097824 */ /* 0x010fe200028e0614 */
[----:B------:R-:W-:Y:S02]  /*2c710*/  SHF.R.S32.HI R12, RZ, 0x1f, R4 ;  /* 0x0000001fff0c7819 */ /* 0x000fe40000011404 */
[----:B------:R-:W-:-:S05]  /*2c720*/  IADD3 R10, P3, PT, R4, R2, RZ ;  /* 0x00000002040a7210 */ /* 0x000fca0007f7e0ff */
[----:B------:R-:W-:Y:S01]  /*2c730*/  IMAD.X R11, R12, 0x1, R0, P3 ;  /* 0x000000010c0b7824 */ /* 0x000fe200018e0600 */
[----:B------:R4:W-:Y:S01]  /*2c740*/  @P1 STG.E.U8 desc[UR40][R8.64], R13 ;  /* 0x0000000d08001986 */ /* 0x0009e2000c101128 */
[----:B0-----:R-:W-:Y:S01]  /*2c750*/  ISETP.LT.AND P5, PT, R27, UR8, !P0 ;  /* 0x000000081b007c0c */ /* 0x001fe2000c7a1270 */
[----:B------:R-:W0:Y:S02]  /*2c760*/  LDCU UR8, c[0x0][0x398] ;  /* 0x00007300ff0877ac */ /* 0x000e240008000800 */
[----:B------:R1:W-:Y:S01]  /*2c770*/  @P4 STG.E.U8 desc[UR40][R10.64], R14 ;  /* 0x0000000e0a004986 */ /* 0x0003e2000c101128 */
[----:B------:R-:W-:Y:S02]  /*2c780*/  ISETP.LT.AND P4, PT, R29, UR12, !P0 ;  /* 0x0000000c1d007c0c */ /* 0x000fe4000c781270 */
[C---:B----4-:R-:W-:Y:S01]  /*2c790*/  IADD3 R8, P1, PT, R4.reuse, R3, RZ ;  /* 0x0000000304087210 */ /* 0x050fe20007f3e0ff */
[C---:B------:R-:W-:Y:S02]  /*2c7a0*/  VIADD R13, R7.reuse, 0x16 ;  /* 0x00000016070d7836 */ /* 0x040fe40000000000 */
[----:B-1----:R-:W-:Y:S01]  /*2c7b0*/  VIADD R11, R7, 0x14 ;  /* 0x00000014070b7836 */ /* 0x002fe20000000000 */
[----:B------:R-:W-:Y:S01]  /*2c7c0*/  IADD3 R10, P6, PT, R4, R22, RZ ;  /* 0x00000016040a7210 */ /* 0x000fe20007fde0ff */
[----:B------:R-:W-:Y:S01]  /*2c7d0*/  IMAD.X R9, R12, 0x1, R21, P1 ;  /* 0x000000010c097824 */ /* 0x000fe200008e0615 */
[----:B------:R-:W-:Y:S01]  /*2c7e0*/  ISETP.GE.AND P1, PT, R13, UR5, PT ;  /* 0x000000050d007c0c */ /* 0x000fe2000bf26270 */
[----:B------:R-:W1:Y:S01]  /*2c7f0*/  LDCU UR5, c[0x0][0x398] ;  /* 0x00007300ff0577ac */ /* 0x000e620008000800 */
[----:B------:R-:W-:-:S02]  /*2c800*/  PRMT R13, R5, 0x7771, RZ ;  /* 0x00007771050d7816 */ /* 0x000fc400000000ff */
[----:B--2---:R-:W-:Y:S01]  /*2c810*/  ISETP.GE.AND P3, PT, R11, UR4, PT ;  /* 0x000000040b007c0c */ /* 0x004fe2000bf66270 */
[----:B------:R-:W-:Y:S01]  /*2c820*/  IMAD.X R11, R12, 0x1, R24, P6 ;  /* 0x000000010c0b7824 */ /* 0x000fe200030e0618 */
[C---:B------:R-:W-:Y:S01]  /*2c830*/  PRMT R14, R5.reuse, 0x7772, RZ ;  /* 0x00007772050e7816 */ /* 0x040fe200000000ff */
[----:B------:R2:W-:Y:S01]  /*2c840*/  @P5 STG.E.U8 desc[UR40][R8.64], R13 ;  /* 0x0000000d08005986 */ /* 0x0005e2000c101128 */
[----:B------:R-:W-:Y:S01]  /*2c850*/  ISETP.LT.AND P0, PT, R28, UR6, !P0 ;  /* 0x000000061c007c0c */ /* 0x000fe2000c701270 */
[----:B------:R-:W4:Y:S02]  /*2c860*/  LDCU UR4, c[0x0][0x398] ;  /* 0x00007300ff0477ac */ /* 0x000f240008000800 */
[----:B------:R1:W-:Y:S01]  /*2c870*/  @P4 STG.E.U8 desc[UR40][R10.64], R14 ;  /* 0x0000000e0a004986 */ /* 0x0003e2000c101128 */
[----:B0-----:R-:W-:Y:S01]  /*2c880*/  ISETP.LT.AND P5, PT, R18, UR8, !P3 ;  /* 0x0000000812007c0c */ /* 0x001fe2000dfa1270 */
[----:B------:R-:W0:Y:S01]  /*2c890*/  LDCU UR6, c[0x0][0x398] ;  /* 0x00007300ff0677ac */ /* 0x000e220008000800 */
[----:B------:R-:W-:-:S02]  /*2c8a0*/  PRMT R15, R5, 0x7773, RZ ;  /* 0x00007773050f7816 */ /* 0x000fc400000000ff */
[----:B------:R-:W-:Y:S01]  /*2c8b0*/  PRMT R19, R6, 0x7773, RZ ;  /* 0x0000777306137816 */ /* 0x000fe200000000ff */
[----:B------:R-:W0:Y:S01]  /*2c8c0*/  LDCU UR8, c[0x0][0x398] ;  /* 0x00007300ff0877ac */ /* 0x000e220008000800 */
[C---:B--2---:R-:W-:Y:S01]  /*2c8d0*/  IADD3 R8, P4, PT, R4.reuse, R23, RZ ;  /* 0x0000001704087210 */ /* 0x044fe20007f9e0ff */
[----:B-1----:R-:W-:-:S04]  /*2c8e0*/  VIADD R10, R4, UR24 ;  /* 0x00000018040a7c36 */ /* 0x002fc80008000000 */
[----:B------:R-:W-:Y:S01]  /*2c8f0*/  IMAD.X R9, R12, 0x1, R20, P4 ;  /* 0x000000010c097824 */ /* 0x000fe200020e0614 */
[----:B------:R-:W-:Y:S02]  /*2c900*/  SHF.R.S32.HI R11, RZ, 0x1f, R10 ;  /* 0x0000001fff0b7819 */ /* 0x000fe4000001140a */
[C---:B------:R-:W-:Y:S02]  /*2c910*/  IADD3 R4, P4, PT, R10.reuse, R2, RZ ;  /* 0x000000020a047210 */ /* 0x040fe40007f9e0ff */
[----:B------:R1:W-:Y:S03]  /*2c920*/  @P0 STG.E.U8 desc[UR40][R8.64], R15 ;  /* 0x0000000f08000986 */ /* 0x0003e6000c101128 */
[----:B------:R-:W-:Y:S01]  /*2c930*/  IMAD.X R5, R11, 0x1, R0, P4 ;  /* 0x000000010b057824 */ /* 0x000fe200020e0600 */
[----:B----4-:R-:W-:Y:S01]  /*2c940*/  ISETP.LT.AND P4, PT, R27, UR4, !P3 ;  /* 0x000000041b007c0c */ /* 0x010fe2000df81270 */
[----:B------:R-:W-:Y:S01]  /*2c950*/  VIADD R12, R7, 0x17 ;  /* 0x00000017070c7836 */ /* 0x000fe20000000000 */
[----:B------:R-:W2:Y:S01]  /*2c960*/  LDCU UR4, c[0x0][0x398] ;  /* 0x00007300ff0477ac */ /* 0x000ea20008000800 */
[----:B-1----:R-:W-:-:S03]  /*2c970*/  IADD3 R8, P6, PT, R10, R3, RZ ;  /* 0x000000030a087210 */ /* 0x002fc60007fde0ff */
[----:B------:R-:W-:Y:S01]  /*2c980*/  ISETP.GE.AND P0, PT, R12, UR7, PT ;  /* 0x000000070c007c0c */ /* 0x000fe2000bf06270 */
[----:B------:R-:W1:Y:S01]  /*2c990*/  LDCU UR7, c[0x0][0x398] ;  /* 0x00007300ff0777ac */ /* 0x000e620008000800 */
[----:B---3--:R-:W-:-:S05]  /*2c9a0*/  PRMT R9, R26, 0x7770, RZ ;  /* 0x000077701a097816 */ /* 0x008fca00000000ff */
[----:B------:R3:W-:Y:S01]  /*2c9b0*/  @P5 STG.E.U8 desc[UR40][R4.64], R9 ;  /* 0x0000000904005986 */ /* 0x0007e2000c101128 */
[----:B------:R-:W-:Y:S01]  /*2c9c0*/  ISETP.LT.AND P5, PT, R29, UR5, !P3 ;  /* 0x000000051d007c0c */ /* 0x000fe2000dfa1270 */
[----:B------:R-:W4:Y:S01]  /*2c9d0*/  LDCU UR5, c[0x0][0x398] ;  /* 0x00007300ff0577ac */ /* 0x000f220008000800 */
[C---:B------:R-:W-:Y:S02]  /*2c9e0*/  PRMT R13, R26.reuse, 0x7771, RZ ;  /* 0x000077711a0d7816 */ /* 0x040fe400000000ff */
[----:B------:R-:W-:Y:S01]  /*2c9f0*/  PRMT R12, R26, 0x7772, RZ ;  /* 0x000077721a0c7816 */ /* 0x000fe200000000ff */
[C---:B---3--:R-:W-:Y:S01]  /*2ca00*/  IMAD.X R9, R11.reuse, 0x1, R21, P6 ;  /* 0x000000010b097824 */ /* 0x048fe200030e0615 */
[----:B------:R-:W-:Y:S02]  /*2ca10*/  IADD3 R4, P6, PT, R10, R22, RZ ;  /* 0x000000160a047210 */ /* 0x000fe40007fde0ff */
[----:B------:R-:W-:Y:S02]  /*2ca20*/  PRMT R15, R26, 0x7773, RZ ;  /* 0x000077731a0f7816 */ /* 0x000fe400000000ff */
[----:B------:R-:W3:Y:S01]  /*2ca30*/  LDL.LU R26, [R1+0x1c] ;  /* 0x00001c00011a7983 */ /* 0x000ee20000300800 */
[----:B------:R-:W-:Y:S01]  /*2ca40*/  IMAD.X R5, R11, 0x1, R24, P6 ;  /* 0x000000010b057824 */ /* 0x000fe200030e0618 */
[----:B0-----:R-:W-:Y:S01]  /*2ca50*/  ISETP.LT.AND P3, PT, R28, UR6, !P3 ;  /* 0x000000061c007c0c */ /* 0x001fe2000df61270 */
[----:B------:R-:W0:Y:S01]  /*2ca60*/  LDCU UR6, c[0x0][0x398] ;  /* 0x00007300ff0677ac */ /* 0x000e220008000800 */
[----:B------:R1:W-:Y:S04]  /*2ca70*/  @P4 STG.E.U8 desc[UR40][R8.64], R13 ;  /* 0x0000000d08004986 */ /* 0x0003e8000c101128 */
[----:B------:R2:W-:Y:S01]  /*2ca80*/  @P5 STG.E.U8 desc[UR40][R4.64], R12 ;  /* 0x0000000c04005986 */ /* 0x0005e2000c101128 */
[C---:B-1----:R-:W-:Y:S01]  /*2ca90*/  IADD3 R8, P6, PT, R10.reuse, R23, RZ ;  /* 0x000000170a087210 */ /* 0x042fe20007fde0ff */
[----:B--2---:R-:W-:-:S04]  /*2caa0*/  VIADD R12, R10, UR24 ;  /* 0x000000180a0c7c36 */ /* 0x004fc80008000000 */
[----:B------:R-:W-:Y:S01]  /*2cab0*/  IMAD.X R9, R11, 0x1, R20, P6 ;  /* 0x000000010b097824 */ /* 0x000fe200030e0614 */
[----:B------:R-:W-:Y:S02]  /*2cac0*/  SHF.R.S32.HI R10, RZ, 0x1f, R12 ;  /* 0x0000001fff0a7819 */ /* 0x000fe4000001140c */
[----:B------:R-:W-:Y:S02]  /*2cad0*/  IADD3 R4, P6, PT, R12, R2, RZ ;  /* 0x000000020c047210 */ /* 0x000fe40007fde0ff */
[----:B------:R1:W-:Y:S01]  /*2cae0*/  @P3 STG.E.U8 desc[UR40][R8.64], R15 ;  /* 0x0000000f08003986 */ /* 0x0003e2000c101128 */
[----:B------:R-:W-:Y:S02]  /*2caf0*/  VIADD R11, R7, 0x18 ;  /* 0x00000018070b7836 */ /* 0x000fe40000000000 */
[----:B------:R-:W-:Y:S01]  /*2cb00*/  IMAD.X R5, R10, 0x1, R0, P6 ;  /* 0x000000010a057824 */ /* 0x000fe200030e0600 */
[----:B------:R-:W-:Y:S02]  /*2cb10*/  PRMT R13, R6, 0x7770, RZ ;  /* 0x00007770060d7816 */ /* 0x000fe400000000ff */
[----:B-1----:R-:W-:-:S02]  /*2cb20*/  IADD3 R8, P6, PT, R12, R3, RZ ;  /* 0x000000030c087210 */ /* 0x002fc40007fde0ff */
[----:B------:R-:W-:-:S03]  /*2cb30*/  PRMT R15, R6, 0x7771, RZ ;  /* 0x00007771060f7816 */ /* 0x000fc600000000ff */
[----:B------:R-:W-:Y:S01]  /*2cb40*/  IMAD.X R9, R10, 0x1, R21, P6 ;  /* 0x000000010a097824 */ /* 0x000fe200030e0615 */
[----:B------:R-:W-:Y:S01]  /*2cb50*/  ISETP.GE.AND P6, PT, R11, UR9, PT ;  /* 0x000000090b007c0c */ /* 0x000fe2000bfc6270 */
[----:B------:R-:W1:Y:S01]  /*2cb60*/  LDCU UR9, c[0x0][0x398] ;  /* 0x00007300ff0977ac */ /* 0x000e620008000800 */
[----:B------:R-:W-:Y:S01]  /*2cb70*/  PRMT R11, R6, 0x7772, RZ ;  /* 0x00007772060b7816 */ /* 0x000fe200000000ff */
[----:B------:R-:W-:Y:S02]  /*2cb80*/  VIADD R6, R7, 0x19 ;  /* 0x0000001907067836 */ /* 0x000fe40000000000 */
[----:B------:R-:W2:Y:S01]  /*2cb90*/  LDL.LU R7, [R1+0xfdc] ;  /* 0x000fdc0001077983 */ /* 0x000ea20000300800 */
[----:B------:R-:W-:Y:S01]  /*2cba0*/  ISETP.LT.AND P4, PT, R18, UR8, !P2 ;  /* 0x0000000812007c0c */ /* 0x000fe2000d781270 */
[----:B------:R-:W1:Y:S01]  /*2cbb0*/  LDCU UR8, c[0x0][0x398] ;  /* 0x00007300ff0877ac */ /* 0x000e620008000800 */
[----:B------:R-:W-:Y:S01]  /*2cbc0*/  ISETP.LT.AND P5, PT, R27, UR4, !P2 ;  /* 0x000000041b007c0c */ /* 0x000fe2000d7a1270 */
[----:B------:R-:W2:Y:S01]  /*2cbd0*/  LDL.LU R16, [R1+0x40] ;  /* 0x0000400001107983 */ /* 0x000ea20000300800 */
[----:B----4-:R-:W-:Y:S01]  /*2cbe0*/  ISETP.LT.AND P3, PT, R29, UR5, !P2 ;  /* 0x000000051d007c0c */ /* 0x010fe2000d761270 */
[----:B------:R-:W4:Y:S08]  /*2cbf0*/  LDCU UR4, c[0x0][0x398] ;  /* 0x00007300ff0477ac */ /* 0x000f300008000800 */
[----:B------:R1:W-:Y:S01]  /*2cc00*/  @P4 STG.E.U8 desc[UR40][R4.64], R13 ;  /* 0x0000000d04004986 */ /* 0x0003e2000c101128 */
[----:B------:R-:W3:Y:S01]  /*2cc10*/  LDCU UR5, c[0x0][0x398] ;  /* 0x00007300ff0577ac */ /* 0x000ee20008000800 */
[----:B0-----:R-:W-:-:S02]  /*2cc20*/  ISETP.LT.AND P2, PT, R28, UR6, !P2 ;  /* 0x000000061c007c0c */ /* 0x001fc4000d741270 */
[C---:B-1----:R-:W-:Y:S01]  /*2cc30*/  IADD3 R4, P4, PT, R12.reuse, R22, RZ ;  /* 0x000000160c047210 */ /* 0x042fe20007f9e0ff */
[----:B------:R-:W-:Y:S01]  /*2cc40*/  VIADD R13, R12, UR24 ;  /* 0x000000180c0d7c36 */ /* 0x000fe20008000000 */
[----:B------:R0:W-:Y:S01]  /*2cc50*/  @P5 STG.E.U8 desc[UR40][R8.64], R15 ;  /* 0x0000000f08005986 */ /* 0x0001e2000c101128 */
[----:B------:R-:W1:Y:S02]  /*2cc60*/  LDCU UR6, c[0x0][0x398] ;  /* 0x00007300ff0677ac */ /* 0x000e640008000800 */
[----:B------:R-:W-:Y:S01]  /*2cc70*/  IMAD.X R5, R10, 0x1, R24, P4 ;  /* 0x000000010a057824 */ /* 0x000fe200020e0618 */
[----:B------:R-:W-:Y:S01]  /*2cc80*/  ISETP.LT.AND P4, PT, R18, UR7, !P1 ;  /* 0x0000000712007c0c */ /* 0x000fe2000cf81270 */
[----:B------:R-:W1:Y:S03]  /*2cc90*/  LDCU UR7, c[0x0][0x398] ;  /* 0x00007300ff0777ac */ /* 0x000e660008000800 */
[----:B------:R4:W-:Y:S01]  /*2cca0*/  @P3 STG.E.U8 desc[UR40][R4.64], R11 ;  /* 0x0000000b04003986 */ /* 0x0009e2000c101128 */
[----:B0-----:R-:W-:-:S02]  /*2ccb0*/  IADD3 R8, P5, PT, R13, R2, RZ ;  /* 0x000000020d087210 */ /* 0x001fc40007fbe0ff */
[----:B----4-:R-:W-:Y:S02]  /*2ccc0*/  IADD3 R4, P3, PT, R12, R23, RZ ;  /* 0x000000170c047210 */ /* 0x010fe40007f7e0ff */
[----:B------:R-:W-:-:S03]  /*2ccd0*/  SHF.R.S32.HI R12, RZ, 0x1f, R13 ;  /* 0x0000001fff0c7819 */ /* 0x000fc6000001140d */
[----:B------:R-:W-:Y:S02]  /*2cce0*/  IMAD.X R5, R10, 0x1, R20, P3 ;  /* 0x000000010a057824 */ /* 0x000fe400018e0614 */
[----:B------:R-:W-:Y:S01]  /*2ccf0*/  IMAD.X R9, R12, 0x1, R0, P5 ;  /* 0x000000010c097824 */ /* 0x000fe200028e0600 */
[----:B------:R-:W-:Y:S01]  /*2cd00*/  ISETP.LT.AND P3, PT, R27, UR4, !P1 ;  /* 0x000000041b007c0c */ /* 0x000fe2000cf61270 */
[----:B------:R-:W0:Y:S01]  /*2cd10*/  LDCU UR4, c[0x0][0x398] ;  /* 0x00007300ff0477ac */ /* 0x000e220008000800 */
[----:B------:R4:W-:Y:S01]  /*2cd20*/  @P2 STG.E.U8 desc[UR40][R4.64], R19 ;  /* 0x0000001304002986 */ /* 0x0009e2000c101128 */
[C---:B------:R-:W-:Y:S02]  /*2cd30*/  IADD3 R10, P5, PT, R13.reuse, R22, RZ ;  /* 0x000000160d0a7210 */ /* 0x040fe40007fbe0ff */
[----:B----4-:R-:W-:-:S03]  /*2cd40*/  IADD3 R4, P2, PT, R13, R3, RZ ;  /* 0x000000030d047210 */ /* 0x010fc60007f5e0ff */
[C---:B------:R-:W-:Y:S02]  /*2cd50*/  IMAD.X R11, R12.reuse, 0x1, R24, P5 ;  /* 0x000000010c0b7824 */ /* 0x040fe400028e0618 */
[----:B------:R-:W-:Y:S01]  /*2cd60*/  IMAD.X R5, R12, 0x1, R21, P2 ;  /* 0x000000010c057824 */ /* 0x000fe200010e0615 */
[----:B---3--:R-:W-:-:S05]  /*2cd70*/  PRMT R15, R26, 0x7770, RZ ;  /* 0x000077701a0f7816 */ /* 0x008fca00000000ff */
[----:B------:R3:W-:Y:S01]  /*2cd80*/  @P4 STG.E.U8 desc[UR40][R8.64], R15 ;  /* 0x0000000f08004986 */ /* 0x0007e2000c101128 */
[----:B------:R-:W-:Y:S01]  /*2cd90*/  ISETP.LT.AND P4, PT, R29, UR5, !P1 ;  /* 0x000000051d007c0c */ /* 0x000fe2000cf81270 */
[----:B------:R-:W4:Y:S01]  /*2cda0*/  LDCU UR5, c[0x0][0x398] ;  /* 0x00007300ff0577ac */ /* 0x000f220008000800 */
[----:B------:R-:W-:Y:S02]  /*2cdb0*/  PRMT R17, R26, 0x7771, RZ ;  /* 0x000077711a117816 */ /* 0x000fe400000000ff */
[----:B-1----:R-:W-:Y:S01]  /*2cdc0*/  ISETP.LT.AND P1, PT, R28, UR6, !P1 ;  /* 0x000000061c007c0c */ /* 0x002fe2000cf21270 */
[----:B------:R-:W1:Y:S02]  /*2cdd0*/  LDCU UR6, c[0x0][0x398] ;  /* 0x00007300ff0677ac */ /* 0x000e640008000800 */
[----:B------:R0:W-:Y:S01]  /*2cde0*/  @P3 STG.E.U8 desc[UR40][R4.64], R17 ;  /* 0x0000001104003986 */ /* 0x0001e2000c101128 */
[----:B------:R-:W-:Y:S01]  /*2cdf0*/  ISETP.LT.AND P3, PT, R18, UR7, !P0 ;  /* 0x0000000712007c0c */ /* 0x000fe2000c761270 */
[----:B------:R-:W1:Y:S01]  /*2ce00*/  LDCU UR7, c[0x0][0x398] ;  /* 0x00007300ff0777ac */ /* 0x000e620008000800 */
[----:B---3--:R-:W-:Y:S01]  /*2ce10*/  PRMT R15, R26, 0x7772, RZ ;  /* 0x000077721a0f7816 */ /* 0x008fe200000000ff */
[----:B------:R-:W-:-:S04]  /*2ce20*/  VIADD R8, R13, UR24 ;  /* 0x000000180d087c36 */ /* 0x000fc80008000000 */
[----:B------:R3:W-:Y:S01]  /*2ce30*/  @P4 STG.E.U8 desc[UR40][R10.64], R15 ;  /* 0x0000000f0a004986 */ /* 0x0007e2000c101128 */
[----:B------:R-:W-:Y:S02]  /*2ce40*/  SHF.R.S32.HI R9, RZ, 0x1f, R8 ;  /* 0x0000001fff097819 */ /* 0x000fe40000011408 */
[----:B0-----:R-:W-:Y:S02]  /*2ce50*/  IADD3 R4, P5, PT, R13, R23, RZ ;  /* 0x000000170d047210 */ /* 0x001fe40007fbe0ff */
[----:B------:R-:W-:Y:S02]  /*2ce60*/  PRMT R13, R26, 0x7773, RZ ;  /* 0x000077731a0d7816 */ /* 0x000fe400000000ff */
[----:B------:R-:W4:Y:S01]  /*2ce70*/  LDL.LU R26, [R1+0x30] ;  /* 0x00003000011a7983 */ /* 0x000f220000300800 */
[----:B------:R-:W-:Y:S01]  /*2ce80*/  IMAD.X R5, R12, 0x1, R20, P5 ;  /* 0x000000010c057824 */ /* 0x000fe200028e0614 */
[----:B---3--:R-:W-:-:S04]  /*2ce90*/  IADD3 R10, P4, PT, R8, R2, RZ ;  /* 0x00000002080a7210 */ /* 0x008fc80007f9e0ff */
[----:B------:R-:W-:Y:S01]  /*2cea0*/  @P1 STG.E.U8 desc[UR40][R4.64], R13 ;  /* 0x0000000d04001986 */ /* 0x000fe2000c101128 */
[----:B------:R-:W-:Y:S01]  /*2ceb0*/  IMAD.X R11, R9, 0x1, R0, P4 ;  /* 0x00000001090b7824 */ /* 0x000fe200020e0600 */
[----:B--2---:R-:W-:-:S05]  /*2cec0*/  PRMT R25, R7, 0x7770, RZ ;  /* 0x0000777007197816 */ /* 0x004fca00000000ff */
[----:B------:R0:W-:Y:S04]  /*2ced0*/  @P3 STG.E.U8 desc[UR40][R10.64], R25 ;  /* 0x000000190a003986 */ /* 0x0001e8000c101128 */
[----:B0-----:R-:W2:Y:S01]  /*2cee0*/  LDL R25, [R1+0x694] ;  /* 0x0006940001197983 */ /* 0x001ea20000100800 */
[----:B------:R-:W-:Y:S01]  /*2cef0*/  ISETP.LT.AND P4, PT, R27, UR4, !P0 ;  /* 0x000000041b007c0c */ /* 0x000fe2000c781270 */
[----:B------:R-:W0:Y:S01]  /*2cf00*/  LDCU UR4, c[0x0][0x398] ;  /* 0x00007300ff0477ac */ /* 0x000e220008000800 */
[----:B----4-:R-:W-:Y:S02]  /*2cf10*/  ISETP.LT.AND P1, PT, R29, UR5, !P0 ;  /* 0x000000051d007c0c */ /* 0x010fe4000c721270 */
[----:B------:R-:W-:Y:S01]  /*2cf20*/  ISETP.GE.AND P2, PT, R6, UR17, PT ;  /* 0x0000001106007c0c */ /* 0x000fe2000bf46270 */
[----:B------:R-:W3:Y:S01]  /*2cf30*/  LDCU UR5, c[0x0][0x398] ;  /* 0x00007300ff0577ac */ /* 0x000ee20008000800 */
[----:B------:R-:W-:-:S02]  /*2cf40*/  IADD3 R4, P3, PT, R8, R3, RZ ;  /* 0x0000000308047210 */ /* 0x000fc40007f7e0ff */
[----:B------:R-:W-:Y:S02]  /*2cf50*/  IADD3 R6, P5, PT, R8, R22, RZ ;  /* 0x0000001608067210 */ /* 0x000fe40007fbe0ff */
[----:B------:R-:W-:Y:S01]  /*2cf60*/  PRMT R10, R7, 0x7773, RZ ;  /* 0x00007773070a7816 */ /* 0x000fe200000000ff */
[----:B------:R-:W-:Y:S01]  /*2cf70*/  IMAD.X R5, R9, 0x1, R21, P3 ;  /* 0x0000000109057824 */ /* 0x000fe200018e0615 */
[C---:B------:R-:W-:Y:S02]  /*2cf80*/  PRMT R19, R7.reuse, 0x7771, RZ ;  /* 0x0000777107137816 */ /* 0x040fe400000000ff */
[----:B------:R-:W-:Y:S01]  /*2cf90*/  PRMT R17, R7, 0x7772, RZ ;  /* 0x0000777207117816 */ /* 0x000fe200000000ff */
[C---:B------:R-:W-:Y:S01]  /*2cfa0*/  IMAD.X R7, R9.reuse, 0x1, R24, P5 ;  /* 0x0000000109077824 */ /* 0x040fe200028e0618 */
[----:B-1----:R-:W-:Y:S01]  /*2cfb0*/  ISETP.LT.AND P0, PT, R28, UR6, !P0 ;  /* 0x000000061c007c0c */ /* 0x002fe2000c701270 */
[----:B------:R-:W-:Y:S01]  /*2cfc0*/  @P4 STG.E.U8 desc[UR40][R4.64], R19 ;  /* 0x0000001304004986 */ /* 0x000fe2000c101128 */
[----:B------:R-:W-:Y:S01]  /*2cfd0*/  ISETP.LT.AND P3, PT, R18, UR7, !P6 ;  /* 0x0000000712007c0c */ /* 0x000fe2000f761270 */
[----:B------:R-:W1:Y:S02]  /*2cfe0*/  LDCU UR6, c[0x0][0x398] ;  /* 0x00007300ff0677ac */ /* 0x000e640008000800 */
[----:B------:R-:W-:Y:S01]  /*2cff0*/  @P1 STG.E.U8 desc[UR40][R6.64], R17 ;  /* 0x0000001106001986 */ /* 0x000fe2000c101128 */
[C---:B------:R-:W-:Y:S01]  /*2d000*/  IADD3 R12, P1, PT, R8.reuse, R23, RZ ;  /* 0x00000017080c7210 */ /* 0x040fe20007f3e0ff */
[----:B------:R-:W4:Y:S02]  /*2d010*/  LDCU UR7, c[0x0][0x398] ;  /* 0x00007300ff0777ac */ /* 0x000f240008000800 */
[----:B------:R3:W1:Y:S02]  /*2d020*/  LDS.128 R4, [R16] ;  /* 0x0000000010047984 */ /* 0x0006640000000c00 */
[----:B------:R-:W-:Y:S01]  /*2d030*/  IMAD.X R13, R9, 0x1, R20, P1 ;  /* 0x00000001090d7824 */ /* 0x000fe200008e0614 */
[----:B0-----:R-:W-:Y:S01]  /*2d040*/  ISETP.LT.AND P1, PT, R27, UR4, !P6 ;  /* 0x000000041b007c0c */ /* 0x001fe2000f721270 */
[----:B------:R-:W0:Y:S01]  /*2d050*/  LDCU UR4, c[0x0][0x398] ;  /* 0x00007300ff0477ac */ /* 0x000e220008000800 */
[----:B---3--:R-:W-:-:S02]  /*2d060*/  VIADD R16, R8, UR24 ;  /* 0x0000001808107c36 */ /* 0x008fc40008000000 */
[----:B------:R3:W-:Y:S03]  /*2d070*/  @P0 STG.E.U8 desc[UR40][R12.64], R10 ;  /* 0x0000000a0c000986 */ /* 0x0007e6000c101128 */
[----:B------:R-:W-:Y:S02]  /*2d080*/  SHF.R.S32.HI R11, RZ, 0x1f, R16 ;  /* 0x0000001fff0b7819 */ /* 0x000fe40000011410 */
[C---:B------:R-:W-:Y:S02]  /*2d090*/  IADD3 R8, P5, PT, R16.reuse, R2, RZ ;  /* 0x0000000210087210 */ /* 0x040fe40007fbe0ff */
[----:B------:R-:W-:-:S03]  /*2d0a0*/  IADD3 R14, P4, PT, R16, R3, RZ ;  /* 0x00000003100e7210 */ /* 0x000fc60007f9e0ff */
[----:B------:R-:W-:Y:S01]  /*2d0b0*/  IMAD.X R9, R11, 0x1, R0, P5 ;  /* 0x000000010b097824 */ /* 0x000fe200028e0600 */
[----:B---3--:R-:W-:Y:S02]  /*2d0c0*/  IADD3 R10, P5, PT, R16, R23, RZ ;  /* 0x00000017100a7210 */ /* 0x008fe40007fbe0ff */
[C---:B------:R-:W-:Y:S02]  /*2d0d0*/  PRMT R17, R26.reuse, 0x7770, RZ ;  /* 0x000077701a117816 */ /* 0x040fe400000000ff */
[----:B------:R-:W-:-:S03]  /*2d0e0*/  PRMT R19, R26, 0x7771, RZ ;  /* 0x000077711a137816 */ /* 0x000fc600000000ff */
[----:B------:R3:W-:Y:S01]  /*2d0f0*/  @P3 STG.E.U8 desc[UR40][R8.64], R17 ;  /* 0x0000001108003986 */ /* 0x0007e2000c101128 */
[----:B------:R-:W-:Y:S01]  /*2d100*/  PRMT R13, R26, 0x7772, RZ ;  /* 0x000077721a0d7816 */ /* 0x000fe200000000ff */
[----:B--2---:R-:W-:-:S05]  /*2d110*/  VIADD R15, R25, 0x1a ;  /* 0x0000001a190f7836 */ /* 0x004fca0000000000 */
[----:B------:R-:W-:Y:S01]  /*2d120*/  ISETP.GE.AND P0, PT, R15, UR11, PT ;  /* 0x0000000b0f007c0c */ /* 0x000fe2000bf06270 */
[----:B------:R-:W-:Y:S01]  /*2d130*/  IMAD.X R15, R11, 0x1, R21, P4 ;  /* 0x000000010b0f7824 */ /* 0x000fe200020e0615 */
[----:B---3--:R-:W-:-:S04]  /*2d140*/  IADD3 R8, P4, PT, R16, R22, RZ ;  /* 0x0000001610087210 */ /* 0x008fc80007f9e0ff */
[----:B------:R2:W-:Y:S02]  /*2d150*/  @P1 STG.E.U8 desc[UR40][R14.64], R19 ;  /* 0x000000130e001986 */ /* 0x0005e4000c101128 */
[----:B--2---:R-:W-:Y:S01]  /*2d160*/  VIADD R15, R16, UR24 ;  /* 0x00000018100f7c36 */ /* 0x004fe20008000000 */
[----:B------:R-:W-:Y:S02]  /*2d170*/  PRMT R16, R26, 0x7773, RZ ;  /* 0x000077731a107816 */ /* 0x000fe400000000ff */
[----:B------:R-:W2:Y:S01]  /*2d180*/  LDL.LU R26, [R1+0x34] ;  /* 0x00003400011a7983 */ /* 0x000ea20000300800 */
[----:B------:R-:W-:Y:S01]  /*2d190*/  ISETP.LT.AND P3, PT, R29, UR5, !P6 ;  /* 0x000000051d007c0c */ /* 0x000fe2000f761270 */
[----:B------:R-:W3:Y:S01]  /*2d1a0*/  LDCU UR5, c[0x0][0x398] ;  /* 0x00007300ff0577ac */ /* 0x000ee20008000800 */
[----:B------:R-:W-:Y:S02]  /*2d1b0*/  ISETP.LT.AND P6, PT, R28, UR8, !P6 ;  /* 0x000000081c007c0c */ /* 0x000fe4000f7c1270 */
[----:B-1----:R-:W-:Y:S01]  /*2d1c0*/  ISETP.LT.AND P1, PT, R18, UR6, !P2 ;  /* 0x0000000612007c0c */ /* 0x002fe2000d721270 */
[----:B------:R-:W-:Y:S01]  /*2d1d0*/  IMAD.X R9, R11, 0x1, R24, P4 ;  /* 0x000000010b097824 */ /* 0x000fe200020e0618 */
[----:B------:R-:W-:Y:S01]  /*2d1e0*/  SHF.R.S32.HI R14, RZ, 0x1f, R15 ;  /* 0x0000001fff0e7819 */ /* 0x000fe2000001140f */
[----:B------:R-:W1:Y:S01]  /*2d1f0*/  LDCU UR6, c[0x0][0x398] ;  /* 0x00007300ff0677ac */ /* 0x000e620008000800 */
[----:B------:R-:W-:Y:S01]  /*2d200*/  IADD3 R12, P4, PT, R15, R2, RZ ;  /* 0x000000020f0c7210 */ /* 0x000fe20007f9e0ff */
[----:B------:R-:W-:Y:S01]  /*2d210*/  IMAD.X R11, R11, 0x1, R20, P5 ;  /* 0x000000010b0b7824 */ /* 0x000fe200028e0614 */
[----:B------:R-:W-:Y:S01]  /*2d220*/  PRMT R19, R4, 0x7770, RZ ;  /* 0x0000777004137816 */ /* 0x000fe200000000ff */
[----:B------:R-:W-:Y:S01]  /*2d230*/  VIADD R17, R25, 0x1b ;  /* 0x0000001b19117836 */ /* 0x000fe20000000000 */
[----:B------:R-:W1:Y:S01]  /*2d240*/  LDCU UR8, c[0x0][0x398] ;  /* 0x00007300ff0877ac */ /* 0x000e620008000800 */
[----:B------:R0:W-:Y:S04]  /*2d250*/  @P3 STG.E.U8 desc[UR40][R8.64], R13 ;  /* 0x0000000d08003986 */ /* 0x0001e8000c101128 */
[----:B------:R1:W-:Y:S01]  /*2d260*/  @P6 STG.E.U8 desc[UR40][R10.64], R16 ;  /* 0x000000100a006986 */ /* 0x0003e2000c101128 */
[----:B---3--:R-:W-:Y:S01]  /*2d270*/  ISETP.LT.AND P3, PT, R29, UR5, !P2 ;  /* 0x000000051d007c0c */ /* 0x008fe2000d761270 */
[----:B------:R-:W3:Y:S01]  /*2d280*/  LDCU UR5, c[0x0][0x398] ;  /* 0x00007300ff0577ac */ /* 0x000ee20008000800 */
[----:B0-----:R-:W-:Y:S01]  /*2d290*/  IMAD.X R13, R14, 0x1, R0, P4 ;  /* 0x000000010e0d7824 */ /* 0x001fe200020e0600 */
[----:B------:R-:W-:Y:S01]  /*2d2a0*/  ISETP.LT.AND P4, PT, R27, UR4, !P2 ;  /* 0x000000041b007c0c */ /* 0x000fe2000d781270 */
[----:B------:R-:W0:Y:S03]  /*2d2b0*/  LDCU UR4, c[0x0][0x398] ;  /* 0x00007300ff0477ac */ /* 0x000e260008000800 */
[----:B------:R3:W-:Y:S01]  /*2d2c0*/  @P1 STG.E.U8 desc[UR40][R12.64], R19 ;  /* 0x000000130c001986 */ /* 0x0007e2000c101128 */
[----:B------:R-:W-:-:S02]  /*2d2d0*/  IADD3 R8, P1, PT, R15, R3, RZ ;  /* 0x000000030f087210 */ /* 0x000fc40007f3e0ff */
[----:B-1----:R-:W-:-:S03]  /*2d2e0*/  IADD3 R10, P5, PT, R15, R22, RZ ;  /* 0x000000160f0a7210 */ /* 0x002fc60007fbe0ff */
[C---:B------:R-:W-:Y:S01]  /*2d2f0*/  IMAD.X R9, R14.reuse, 0x1, R21, P1 ;  /* 0x000000010e097824 */ /* 0x040fe200008e0615 */
[----:B------:R-:W-:Y:S01]  /*2d300*/  ISETP.GE.AND P1, PT, R17, UR13, PT ;  /* 0x0000000d11007c0c */ /* 0x000fe2000bf26270 */
[----:B------:R-:W-:Y:S01]  /*2d310*/  IMAD.X R11, R14, 0x1, R24, P5 ;  /* 0x000000010e0b7824 */ /* 0x000fe200028e0618 */
[C---:B------:R-:W-:Y:S02]  /*2d320*/  PRMT R17, R4.reuse, 0x7771, RZ ;  /* 0x0000777104117816 */ /* 0x040fe400000000ff */
[----:B---3--:R-:W-:-:S03]  /*2d330*/  PRMT R19, R4, 0x7772, RZ ;  /* 0x0000777204137816 */ /* 0x008fc600000000ff */
[----:B------:R1:W-:Y:S01]  /*2d340*/  @P4 STG.E.U8 desc[UR40][R8.64], R17 ;  /* 0x0000001108004986 */ /* 0x0003e2000c101128 */
[----:B------:R-:W-:-:S03]  /*2d350*/  VIADD R16, R15, UR24 ;  /* 0x000000180f107c36 */ /* 0x000fc60008000000 */
[----:B------:R3:W-:Y:S01]  /*2d360*/  @P3 STG.E.U8 desc[UR40][R10.64], R19 ;  /* 0x000000130a003986 */ /* 0x0007e2000c101128 */
[----:B------:R-:W-:Y:S01]  /*2d370*/  ISETP.LT.AND P2, PT, R28, UR6, !P2 ;  /* 0x000000061c007c0c */ /* 0x000fe2000d741270 */
[----:B------:R-:W-:Y:S01]  /*2d380*/  VIADD R13, R25, 0x1c ;  /* 0x0000001c190d7836 */ /* 0x000fe20000000000 */
[----:B0-----:R-:W-:Y:S01]  /*2d390*/  ISETP.LT.AND P5, PT, R18, UR4, !P0 ;  /* 0x0000000412007c0c */ /* 0x001fe2000c7a1270 */
[----:B------:R-:W0:Y:S01]  /*2d3a0*/  LDCU UR6, c[0x0][0x398] ;  /* 0x00007300ff0677ac */ /* 0x000e220008000800 */
[----:B-1----:R-:W-:Y:S01]  /*2d3b0*/  IADD3 R8, P3, PT, R15, R23, RZ ;  /* 0x000000170f087210 */ /* 0x002fe20007f7e0ff */
[----:B------:R-:W1:Y:S01]  /*2d3c0*/  LDCU UR4, c[0x0][0x398] ;  /* 0x00007300ff0477ac */ /* 0x000e620008000800 */
[----:B------:R-:W-:-:S03]  /*2d3d0*/  SHF.R.S32.HI R15, RZ, 0x1f, R16 ;  /* 0x0000001fff0f7819 */ /* 0x000fc60000011410 */
[----:B------:R-:W-:Y:S01]  /*2d3e0*/  IMAD.X R9, R14, 0x1, R20, P3 ;  /* 0x000000010e097824 */ /* 0x000fe200018e0614 */
[----:B---3--:R-:W-:Y:S02]  /*2d3f0*/  IADD3 R10, P3, PT, R16, R2, RZ ;  /* 0x00000002100a7210 */ /* 0x008fe40007f7e0ff */
[----:B------:R-:W-:Y:S01]  /*2d400*/  ISETP.LT.AND P4, PT, R27, UR5, !P0 ;  /* 0x000000051b007c0c */ /* 0x000fe2000c781270 */
[----:B------:R-:W3:Y:S01]  /*2d410*/  LDCU UR5, c[0x0][0x398] ;  /* 0x00007300ff0577ac */ /* 0x000ee20008000800 */
[----:B------:R-:W-:Y:S01]  /*2d420*/  PRMT R17, R4, 0x7773, RZ ;  /* 0x0000777304117816 */ /* 0x000fe200000000ff */
[----:B------:R-:W-:Y:S01]  /*2d430*/  IMAD.X R11, R15, 0x1, R0, P3 ;  /* 0x000000010f0b7824 */ /* 0x000fe200018e0600 */
[----:B------:R-:W-:Y:S02]  /*2d440*/  IADD3 R12, P6, PT, R16, R3, RZ ;  /* 0x00000003100c7210 */ /* 0x000fe40007fde0ff */
[----:B------:R-:W-:Y:S01]  /*2d450*/  ISETP.GE.AND P3, PT, R13, UR15, PT ;  /* 0x0000000f0d007c0c */ /* 0x000fe2000bf66270 */
[----:B------:R0:W-:Y:S02]  /*2d460*/  @P2 STG.E.U8 desc[UR40][R8.64], R17 ;  /* 0x0000001108002986 */ /* 0x0001e4000c101128 */
[----:B------:R-:W-:Y:S01]  /*2d470*/  IMAD.X R13, R15, 0x1, R21, P6 ;  /* 0x000000010f0d7824 */ /* 0x000fe200030e0615 */
[----:B--2---:R-:W-:-:S02]  /*2d480*/  PRMT R25, R26, 0x7770, RZ ;  /* 0x000077701a197816 */ /* 0x004fc400000000ff */
[----:B------:R-:W-:-:S03]  /*2d490*/  PRMT R19, R26, 0x7771, RZ ;  /* 0x000077711a137816 */ /* 0x000fc600000000ff */
[----:B------:R2:W-:Y:S04]  /*2d4a0*/  @P5 STG.E.U8 desc[UR40][R10.64], R25 ;  /* 0x000000190a005986 */ /* 0x0005e8000c101128 */
[----:B------:R1:W-:Y:S01]  /*2d4b0*/  @P4 STG.E.U8 desc[UR40][R12.64], R19 ;  /* 0x000000130c004986 */ /* 0x0003e2000c101128 */
[----:B0-----:R-:W-:-:S03]  /*2d4c0*/  IADD3 R8, P4, PT, R16, R22, RZ ;  /* 0x0000001610087210 */ /* 0x001fc60007f9e0ff */
[----:B--2---:R-:W2:Y:S01]  /*2d4d0*/  LDL.LU R25, [R1+0x694] ;  /* 0x0006940001197983 */ /* 0x004ea20000300800 */
[----:B------:R-:W-:Y:S01]  /*2d4e0*/  IADD3 R10, P5, PT, R16, R23, RZ ;  /* 0x00000017100a7210 */ /* 0x000fe20007fbe0ff */
[----:B------:R-:W-:Y:S01]  /*2d4f0*/  IMAD.X R9, R15, 0x1, R24, P4 ;  /* 0x000000010f097824 */ /* 0x000fe200020e0618 */
[----:B------:R-:W-:-:S03]  /*2d500*/  PRMT R17, R26, 0x7772, RZ ;  /* 0x000077721a117816 */ /* 0x000fc600000000ff */
[----:B------:R-:W-:Y:S01]  /*2d510*/  IMAD.X R11, R15, 0x1, R20, P5 ;  /* 0x000000010f0b7824 */ /* 0x000fe200028e0614 */
[----:B------:R-:W-:Y:S02]  /*2d520*/  PRMT R15, R26, 0x7773, RZ ;  /* 0x000077731a0f7816 */ /* 0x000fe400000000ff */
[----:B------:R-:W2:Y:S01]  /*2d530*/  LDL.LU R26, [R1+0x38] ;  /* 0x00003800011a7983 */ /* 0x000ea20000300800 */
[----:B----4-:R-:W-:Y:S01]  /*2d540*/  ISETP.LT.AND P2, PT, R29, UR7, !P0 ;  /* 0x000000071d007c0c */ /* 0x010fe2000c741270 */
[----:B------:R-:W-:Y:S01]  /*2d550*/  VIADD R16, R16, UR24 ;  /* 0x0000001810107c36 */ /* 0x000fe20008000000 */
[----:B------:R-:W-:Y:S01]  /*2d560*/  ISETP.LT.AND P0, PT, R28, UR8, !P0 ;  /* 0x000000081c007c0c */ /* 0x000fe2000c701270 */
[----:B------:R-:W0:Y:S01]  /*2d570*/  LDCU UR7, c[0x0][0x398] ;  /* 0x00007300ff0777ac */ /* 0x000e220008000800 */
[----:B------:R-:W-:Y:S02]  /*2d580*/  ISETP.LT.AND P4, PT, R18, UR6, !P1 ;  /* 0x0000000612007c0c */ /* 0x000fe4000cf81270 */
[----:B-1----:R-:W-:Y:S01]  /*2d590*/  SHF.R.S32.HI R12, RZ, 0x1f, R16 ;  /* 0x0000001fff0c7819 */ /* 0x002fe20000011410 */
[----:B------:R-:W1:Y:S01]  /*2d5a0*/  LDCU UR6, c[0x0][0x398] ;  /* 0x00007300ff0677ac */ /* 0x000e620008000800 */
[----:B------:R-:W-:-:S02]  /*2d5b0*/  PRMT R19, R5, 0x7770, RZ ;  /* 0x0000777005137816 */ /* 0x000fc400000000ff */
[----:B---3--:R-:W-:Y:S01]  /*2d5c0*/  ISETP.LT.AND P5, PT, R29, UR5, !P1 ;  /* 0x000000051d007c0c */ /* 0x008fe2000cfa1270 */
[----:B------:R-:W3:Y:S02]  /*2d5d0*/  LDCU UR5, c[0x0][0x398] ;  /* 0x00007300ff0577ac */ /* 0x000ee40008000800 */
[----:B------:R4:W-:Y:S01]  /*2d5e0*/  @P2 STG.E.U8 desc[UR40][R8.64], R17 ;  /* 0x0000001108002986 */ /* 0x0009e2000c101128 */
[----:B------:R-:W-:Y:S01]  /*2d5f0*/  PRMT R13, R5, 0x7771, RZ ;  /* 0x00007771050d7816 */ /* 0x000fe200000000ff */
[----:B------:R-:W0:Y:S02]  /*2d600*/  LDCU UR8, c[0x0][0x398] ;  /* 0x00007300ff0877ac */ /* 0x000e240008000800 */
[----:B------:R1:W-:Y:S01]  /*2d610*/  @P0 STG.E.U8 desc[UR40][R10.64], R15 ;  /* 0x0000000f0a000986 */ /* 0x0003e2000c101128 */
[----:B------:R-:W-:Y:S01]  /*2d620*/  ISETP.LT.AND P0, PT, R27, UR4, !P1 ;  /* 0x000000041b007c0c */ /* 0x000fe2000cf01270 */
[----:B------:R-:W0:Y:S01]  /*2d630*/  LDCU UR4, c[0x0][0x398] ;  /* 0x00007300ff0477ac */ /* 0x000e220008000800 */
[----:B----4-:R-:W-:-:S05]  /*2d640*/  IADD3 R8, P2, PT, R16, R2, RZ ;  /* 0x0000000210087210 */ /* 0x010fca0007f5e0ff */
[----:B------:R-:W-:Y:S01]  /*2d650*/  IMAD.X R9, R12, 0x1, R0, P2 ;  /* 0x000000010c097824 */ /* 0x000fe200010e0600 */
[----:B-1----:R-:W-:-:S04]  /*2d660*/  IADD3 R10, P2, PT, R16, R3, RZ ;  /* 0x00000003100a7210 */ /* 0x002fc80007f5e0ff */
[----:B------:R1:W-:Y:S01]  /*2d670*/  @P4 STG.E.U8 desc[UR40][R8.64], R19 ;  /* 0x0000001308004986 */ /* 0x0003e2000c101128 */
[----:B------:R-:W-:Y:S01]  /*2d680*/  IMAD.X R11, R12, 0x1, R21, P2 ;  /* 0x000000010c0b7824 */ /* 0x000fe200010e0615 */
[C---:B------:R-:W-:Y:S02]  /*2d690*/  PRMT R15, R5.reuse, 0x7772, RZ ;  /* 0x00007772050f7816 */ /* 0x040fe400000000ff */
[----:B-1----:R-:W-:Y:S02]  /*2d6a0*/  IADD3 R8, P4, PT, R16, R22, RZ ;  /* 0x0000001610087210 */ /* 0x002fe40007f9e0ff */
[----:B------:R1:W-:Y:S03]  /*2d6b0*/  @P0 STG.E.U8 desc[UR40][R10.64], R13 ;  /* 0x0000000d0a000986 */ /* 0x0003e6000c101128 */
[----:B------:R-:W-:Y:S01]  /*2d6c0*/  IMAD.X R9, R12, 0x1, R24, P4 ;  /* 0x000000010c097824 */ /* 0x000fe200020e0618 */
[----:B------:R-:W-:Y:S01]  /*2d6d0*/  ISETP.LT.AND P0, PT, R28, UR6, !P1 ;  /* 0x000000061c007c0c */ /* 0x000fe2000cf01270 */
[----:B------:R-:W4:Y:S03]  /*2d6e0*/  LDCU UR6, c[0x0][0x398] ;  /* 0x00007300ff0677ac */ /* 0x000f260008000800 */
[----:B------:R3:W-:Y:S01]  /*2d6f0*/  @P5 STG.E.U8 desc[UR40][R8.64], R15 ;  /* 0x0000000f08005986 */ /* 0x0007e2000c101128 */
[----:B0-----:R-:W-:Y:S01]  /*2d700*/  ISETP.LT.AND P5, PT, R18, UR4, !P3 ;  /* 0x0000000412007c0c */ /* 0x001fe2000dfa1270 */
[----:B------:R-:W0:Y:S01]  /*2d710*/  LDCU UR4, c[0x0][0x398] ;  /* 0x00007300ff0477ac */ /* 0x000e220008000800 */
[----:B-1----:R-:W-:Y:S01]  /*2d720*/  VIADD R11, R16, UR24 ;  /* 0x00000018100b7c36 */ /* 0x002fe20008000000 */
[----:B------:R-:W-:-:S04]  /*2d730*/  PRMT R13, R5, 0x7773, RZ ;  /* 0x00007773050d7816 */ /* 0x000fc800000000ff */
[----:B------:R-:W-:Y:S02]  /*2d740*/  SHF.R.S32.HI R10, RZ, 0x1f, R11 ;  /* 0x0000001fff0a7819 */ /* 0x000fe4000001140b */
[----:B---3--:R-:W-:-:S05]  /*2d750*/  IADD3 R8, P1, PT, R16, R23, RZ ;  /* 0x0000001710087210 */ /* 0x008fca0007f3e0ff */
[----:B------:R-:W-:-:S05]  /*2d760*/  IMAD.X R9, R12, 0x1, R20, P1 ;  /* 0x000000010c097824 */ /* 0x000fca00008e0614 */
[----:B------:R1:W-:Y:S01]  /*2d770*/  @P0 STG.E.U8 desc[UR40][R8.64], R13 ;  /* 0x0000000d08000986 */ /* 0x0003e2000c101128 */
[----:B--2---:R-:W-:-:S05]  /*2d780*/  VIADD R4, R25, 0x1d ;  /* 0x0000001d19047836 */ /* 0x004fca0000000000 */
[----:B------:R-:W-:Y:S02]  /*2d790*/  ISETP.GE.AND P2, PT, R4, UR23, PT ;  /* 0x0000001704007c0c */ /* 0x000fe4000bf46270 */
[----:B------:R-:W-:Y:S02]  /*2d7a0*/  IADD3 R4, P4, PT, R11, R2, RZ ;  /* 0x000000020b047210 */ /* 0x000fe40007f9e0ff */
[----:B------:R-:W-:-:S03]  /*2d7b0*/  PRMT R15, R26, 0x7770, RZ ;  /* 0x000077701a0f7816 */ /* 0x000fc600000000ff */
[----:B------:R-:W-:-:S05]  /*2d7c0*/  IMAD.X R5, R10, 0x1, R0, P4 ;  /* 0x000000010a057824 */ /* 0x000fca00020e0600 */
[----:B------:R2:W-:Y:S01]  /*2d7d0*/  @P5 STG.E.U8 desc[UR40][R4.64], R15 ;  /* 0x0000000f04005986 */ /* 0x0005e2000c101128 */
[----:B------:R-:W-:Y:S01]  /*2d7e0*/  ISETP.LT.AND P5, PT, R27, UR5, !P3 ;  /* 0x000000051b007c0c */ /* 0x000fe2000dfa1270 */
[----:B------:R-:W3:Y:S01]  /*2d7f0*/  LDCU UR5, c[0x0][0x398] ;  /* 0x00007300ff0577ac */ /* 0x000ee20008000800 */
[----:B-1----:R-:W-:Y:S02]  /*2d800*/  PRMT R13, R26, 0x7771, RZ ;  /* 0x000077711a0d7816 */ /* 0x002fe400000000ff */
[----:B--2---:R-:W-:-:S05]  /*2d810*/  IADD3 R4, P0, PT, R11, R3, RZ ;  /* 0x000000030b047210 */ /* 0x004fca0007f1e0ff */
[----:B------:R-:W-:Y:S01]  /*2d820*/  IMAD.X R5, R10, 0x1, R21, P0 ;  /* 0x000000010a057824 */ /* 0x000fe200000e0615 */
[----:B------:R-:W-:-:S04]  /*2d830*/  PRMT R15, R26, 0x7772, RZ ;  /* 0x000077721a0f7816 */ /* 0x000fc800000000ff */
[----:B------:R1:W-:Y:S02]  /*2d840*/  @P5 STG.E.U8 desc[UR40][R4.64], R13 ;  /* 0x0000000d04005986 */ /* 0x0003e4000c101128 */
[----:B-1----:R-:W-:Y:S02]  /*2d850*/  PRMT R13, R26, 0x7773, RZ ;  /* 0x000077731a0d7816 */ /* 0x002fe400000000ff */
[----:B------:R-:W2:Y:S01]  /*2d860*/  LDL.LU R26, [R1+0x3c] ;  /* 0x00003c00011a7983 */ /* 0x000ea20000300800 */
[----:B----4-:R-:W-:Y:S01]  /*2d870*/  ISETP.LT.AND P4, PT, R29, UR6, !P3 ;  /* 0x000000061d007c0c */ /* 0x010fe2000df81270 */
[----:B------:R-:W1:Y:S01]  /*2d880*/  LDCU UR6, c[0x0][0x398] ;  /* 0x00007300ff0677ac */ /* 0x000e620008000800 */
[----:B------:R-:W-:Y:S01]  /*2d890*/  IADD3 R8, P6, PT, R11, R22, RZ ;  /* 0x000000160b087210 */ /* 0x000fe20007fde0ff */
[----:B------:R-:W-:Y:S01]  /*2d8a0*/  VIADD R12, R25, 0x1f ;  /* 0x0000001f190c7836 */ /* 0x000fe20000000000 */
[----:B0-----:R-:W-:Y:S01]  /*2d8b0*/  ISETP.LT.AND P3, PT, R28, UR4, !P3 ;  /* 0x000000041c007c0c */ /* 0x001fe2000df61270 */
[----:B------:R-:W0:Y:S02]  /*2d8c0*/  LDCU UR4, c[0x0][0x398] ;  /* 0x00007300ff0477ac */ /* 0x000e240008000800 */
[----:B------:R-:W-:Y:S01]  /*2d8d0*/  IMAD.X R9, R10, 0x1, R24, P6 ;  /* 0x000000010a097824 */ /* 0x000fe200030e0618 */
[----:B------:R-:W-:-:S02]  /*2d8e0*/  IADD3 R4, P5, PT, R11, R23, RZ ;  /* 0x000000170b047210 */ /* 0x000fc40007fbe0ff */
[----:B------:R-:W-:Y:S01]  /*2d8f0*/  ISETP.GE.AND P0, PT, R12, UR19, PT ;  /* 0x000000130c007c0c */ /* 0x000fe2000bf06270 */
[----:B------:R-:W-:Y:S02]  /*2d900*/  VIADD R12, R11, UR24 ;  /* 0x000000180b0c7c36 */ /* 0x000fe40008000000 */
[----:B------:R4:W-:Y:S01]  /*2d910*/  @P4 STG.E.U8 desc[UR40][R8.64], R15 ;  /* 0x0000000f08004986 */ /* 0x0009e2000c101128 */
[----:B---3--:R-:W-:Y:S01]  /*2d920*/  ISETP.LT.AND P4, PT, R18, UR5, !P2 ;  /* 0x0000000512007c0c */ /* 0x008fe2000d781270 */
[----:B------:R-:W-:Y:S01]  /*2d930*/  IMAD.X R5, R10, 0x1, R20, P5 ;  /* 0x000000010a057824 */ /* 0x000fe200028e0614 */
[----:B------:R-:W-:Y:S01]  /*2d940*/  SHF.R.S32.HI R11, RZ, 0x1f, R12 ;  /* 0x0000001fff0b7819 */ /* 0x000fe2000001140c */
[----:B------:R-:W3:Y:S01]  /*2d950*/  LDCU UR5, c[0x0][0x398] ;  /* 0x00007300ff0577ac */ /* 0x000ee20008000800 */
[----:B-1----:R-:W-:Y:S02]  /*2d960*/  ISETP.LT.AND P5, PT, R27, UR6, !P2 ;  /* 0x000000061b007c0c */ /* 0x002fe4000d7a1270 */
[----:B------:R1:W-:Y:S01]  /*2d970*/  @P3 STG.E.U8 desc[UR40][R4.64], R13 ;  /* 0x0000000d04003986 */ /* 0x0003e2000c101128 */
[----:B------:R-:W-:Y:S01]  /*2d980*/  PRMT R17, R6, 0x7770, RZ ;  /* 0x0000777006117816 */ /* 0x000fe200000000ff */
[----:B------:R-:W0:Y:S01]  /*2d990*/  LDCU UR6, c[0x0][0x398] ;  /* 0x00007300ff0677ac */ /* 0x000e220008000800 */
[----:B----4-:R-:W-:-:S05]  /*2d9a0*/  IADD3 R8, P6, PT, R12, R2, RZ ;  /* 0x000000020c087210 */ /* 0x010fca0007fde0ff */
[C---:B------:R-:W-:Y:S01]  /*2d9b0*/  IMAD.X R9, R11.reuse, 0x1, R0, P6 ;  /* 0x000000010b097824 */ /* 0x040fe200030e0600 */
[----:B-1----:R-:W-:Y:S02]  /*2d9c0*/  IADD3 R4, P3, PT, R12, R3, RZ ;  /* 0x000000030c047210 */ /* 0x002fe40007f7e0ff */
[----:B------:R-:W-:Y:S02]  /*2d9d0*/  PRMT R15, R6, 0x7771, RZ ;  /* 0x00007771060f7816 */ /* 0x000fe400000000ff */
[----:B------:R1:W-:Y:S01]  /*2d9e0*/  @P4 STG.E.U8 desc[UR40][R8.64], R17 ;  /* 0x0000001108004986 */ /* 0x0003e2000c101128 */
[----:B------:R-:W-:Y:S01]  /*2d9f0*/  IMAD.X R5, R11, 0x1, R21, P3 ;  /* 0x000000010b057824 */ /* 0x000fe200018e0615 */
[----:B------:R-:W-:Y:S01]  /*2da00*/  ISETP.LT.AND P4, PT, R29, UR7, !P2 ;  /* 0x000000071d007c0c */ /* 0x000fe2000d781270 */
[----:B------:R-:W-:Y:S01]  /*2da10*/  VIADD R14, R25, 0x1e ;  /* 0x0000001e190e7836 */ /* 0x000fe20000000000 */
[----:B------:R-:W-:Y:S01]  /*2da20*/  ISETP.LT.AND P2, PT, R28, UR8, !P2 ;  /* 0x000000081c007c0c */ /* 0x000fe2000d741270 */
[----:B------:R-:W4:Y:S01]  /*2da30*/  LDCU UR7, c[0x0][0x398] ;  /* 0x00007300ff0777ac */ /* 0x000f220008000800 */
[----:B------:R0:W-:Y:S01]  /*2da40*/  @P5 STG.E.U8 desc[UR40][R4.64], R15 ;  /* 0x0000000f04005986 */ /* 0x0001e2000c101128 */
[----:B-1----:R-:W-:-:S02]  /*2da50*/  IADD3 R8, P3, PT, R12, R22, RZ ;  /* 0x000000160c087210 */ /* 0x002fc40007f7e0ff */
[----:B------:R-:W-:Y:S02]  /*2da60*/  PRMT R17, R6, 0x7772, RZ ;  /* 0x0000777206117816 */ /* 0x000fe400000000ff */
[C---:B0-----:R-:W-:Y:S01]  /*2da70*/  IADD3 R4, P6, PT, R12.reuse, R23, RZ ;  /* 0x000000170c047210 */ /* 0x041fe20007fde0ff */
[----:B------:R-:W-:Y:S01]  /*2da80*/  VIADD R12, R12, UR24 ;  /* 0x000000180c0c7c36 */ /* 0x000fe20008000000 */
[----:B------:R-:W-:Y:S01]  /*2da90*/  PRMT R13, R6, 0x7773, RZ ;  /* 0x00007773060d7816 */ /* 0x000fe200000000ff */
[C---:B------:R-:W-:Y:S01]  /*2daa0*/  IMAD.X R9, R11.reuse, 0x1, R24, P3 ;  /* 0x000000010b097824 */ /* 0x040fe200018e0618 */
[----:B------:R-:W-:Y:S01]  /*2dab0*/  ISETP.GE.AND P1, PT, R14, UR21, PT ;  /* 0x000000150e007c0c */ /* 0x000fe2000bf26270 */
[----:B------:R-:W-:Y:S01]  /*2dac0*/  IMAD.X R5, R11, 0x1, R20, P6 ;  /* 0x000000010b057824 */ /* 0x000fe200030e0614 */
[----:B------:R-:W-:Y:S02]  /*2dad0*/  SHF.R.S32.HI R25, RZ, 0x1f, R12 ;  /* 0x0000001fff197819 */ /* 0x000fe4000001140c */
[----:B------:R-:W-:Y:S01]  /*2dae0*/  IADD3 R10, P6, PT, R12, R2, RZ ;  /* 0x000000020c0a7210 */ /* 0x000fe20007fde0ff */
[----:B------:R0:W-:Y:S01]  /*2daf0*/  @P4 STG.E.U8 desc[UR40][R8.64], R17 ;  /* 0x0000001108004986 */ /* 0x0001e2000c101128 */
[----:B------:R-:W-:Y:S01]  /*2db00*/  ISETP.LT.AND P5, PT, R18, UR4, !P1 ;  /* 0x0000000412007c0c */ /* 0x000fe2000cfa1270 */
[----:B------:R-:W1:Y:S02]  /*2db10*/  LDCU UR4, c[0x0][0x398] ;  /* 0x00007300ff0477ac */ /* 0x000e640008000800 */
[----:B------:R0:W-:Y:S01]  /*2db20*/  @P2 STG.E.U8 desc[UR40][R4.64], R13 ;  /* 0x0000000d04002986 */ /* 0x0001e2000c101128 */
[----:B---3--:R-:W-:Y:S01]  /*2db30*/  ISETP.LT.AND P2, PT, R27, UR5, !P1 ;  /* 0x000000051b007c0c */ /* 0x008fe2000cf41270 */
[----:B------:R-:W-:Y:S01]  /*2db40*/  IMAD.X R11, R25, 0x1, R0, P6 ;  /* 0x00000001190b7824 */ /* 0x000fe200030e0600 */
[----:B------:R-:W-:Y:S01]  /*2db50*/  IADD3 R14, P6, PT, R12, R3, RZ ;  /* 0x000000030c0e7210 */ /* 0x000fe20007fde0ff */
[----:B------:R-:W3:Y:S01]  /*2db60*/  LDCU UR5, c[0x0][0x398] ;  /* 0x00007300ff0577ac */ /* 0x000ee20008000800 */
[----:B------:R-:W-:Y:S01]  /*2db70*/  ISETP.LT.AND P4, PT, R27, UR6, !P0 ;  /* 0x000000061b007c0c */ /* 0x000fe2000c781270 */
[----:B------:R-:W0:Y:S02]  /*2db80*/  LDCU UR6, c[0x0][0x398] ;  /* 0x00007300ff0677ac */ /* 0x000e240008000800 */
[----:B------:R-:W-:-:S02]  /*2db90*/  IMAD.X R15, R25, 0x1, R21, P6 ;  /* 0x00000001190f7824 */ /* 0x000fc400030e0615 */
[----:B------:R-:W-:-:S05]  /*2dba0*/  VIADD R6, R12, UR24 ;  /* 0x000000180c067c36 */ /* 0x000fca0008000000 */
[----:B------:R-:W-:Y:S02]  /*2dbb0*/  SHF.R.S32.HI R27, RZ, 0x1f, R6 ;  /* 0x0000001fff1b7819 */ /* 0x000fe40000011406 */
[----:B------:R-:W-:Y:S02]  /*2dbc0*/  IADD3 R2, P6, PT, R6, R2, RZ ;  /* 0x0000000206027210 */ /* 0x000fe40007fde0ff */
[----:B------:R-:W-:Y:S02]  /*2dbd0*/  ISETP.LT.AND P3, PT, R18, UR9, !P0 ;  /* 0x0000000912007c0c */ /* 0x000fe4000c761270 */
[C---:B--2---:R-:W-:Y:S02]  /*2dbe0*/  PRMT R19, R26.reuse, 0x7770, RZ ;  /* 0x000077701a137816 */ /* 0x044fe400000000ff */
[----:B0-----:R-:W-:-:S03]  /*2dbf0*/  PRMT R17, R26, 0x7771, RZ ;  /* 0x000077711a117816 */ /* 0x001fc600000000ff */
[----:B------:R0:W-:Y:S01]  /*2dc00*/  @P5 STG.E.U8 desc[UR40][R10.64], R19 ;  /* 0x000000130a005986 */ /* 0x0001e2000c101128 */
[----:B------:R-:W-:-:S03]  /*2dc10*/  IADD3 R4, P5, PT, R12, R23, RZ ;  /* 0x000000170c047210 */ /* 0x000fc60007fbe0ff */
[----:B------:R2:W-:Y:S01]  /*2dc20*/  @P2 STG.E.U8 desc[UR40][R14.64], R17 ;  /* 0x000000110e002986 */ /* 0x0005e2000c101128 */
[----:B------:R-:W-:Y:S01]  /*2dc30*/  IADD3 R8, P2, PT, R12, R22, RZ ;  /* 0x000000160c087210 */ /* 0x000fe20007f5e0ff */
[----:B------:R-:W-:Y:S01]  /*2dc40*/  IMAD.X R5, R25, 0x1, R20, P5 ;  /* 0x0000000119057824 */ /* 0x000fe200028e0614 */
[----:B-1----:R-:W-:-:S03]  /*2dc50*/  ISETP.LT.AND P5, PT, R29, UR4, !P1 ;  /* 0x000000041d007c0c */ /* 0x002fc6000cfa1270 */
[----:B------:R-:W-:Y:S01]  /*2dc60*/  IMAD.X R9, R25, 0x1, R24, P2 ;  /* 0x0000000119097824 */ /* 0x000fe200010e0618 */
[----:B------:R-:W-:Y:S01]  /*2dc70*/  IADD3 R12, P2, PT, R6, R3, RZ ;  /* 0x00000003060c7210 */ /* 0x000fe20007f5e0ff */
[C---:B------:R-:W-:Y:S01]  /*2dc80*/  IMAD.X R3, R27.reuse, 0x1, R0, P6 ;  /* 0x000000011b037824 */ /* 0x040fe200030e0600 */
[----:B---3--:R-:W-:Y:S02]  /*2dc90*/  ISETP.LT.AND P1, PT, R28, UR5, !P1 ;  /* 0x000000051c007c0c */ /* 0x008fe4000cf21270 */
[----:B0-----:R-:W-:Y:S01]  /*2dca0*/  IADD3 R10, P6, PT, R6, R22, RZ ;  /* 0x00000016060a7210 */ /* 0x001fe20007fde0ff */
[----:B------:R-:W-:Y:S01]  /*2dcb0*/  IMAD.X R13, R27, 0x1, R21, P2 ;  /* 0x000000011b0d7824 */ /* 0x000fe200010e0615 */
[----:B------:R-:W-:Y:S02]  /*2dcc0*/  ISETP.LT.AND P2, PT, R29, UR6, !P0 ;  /* 0x000000061d007c0c */ /* 0x000fe4000c741270 */
[----:B----4-:R-:W-:Y:S01]  /*2dcd0*/  ISETP.LT.AND P0, PT, R28, UR7, !P0 ;  /* 0x000000071c007c0c */ /* 0x010fe2000c701270 */
[----:B------:R-:W-:Y:S01]  /*2dce0*/  IMAD.X R11, R27, 0x1, R24, P6 ;  /* 0x000000011b0b7824 */ /* 0x000fe200030e0618 */
[----:B--2---:R-:W-:-:S02]  /*2dcf0*/  IADD3 R14, P6, PT, R6, R23, RZ ;  /* 0x00000017060e7210 */ /* 0x004fc40007fde0ff */
[C---:B------:R-:W-:Y:S02]  /*2dd00*/  PRMT R19, R26.reuse, 0x7772, RZ ;  /* 0x000077721a137816 */ /* 0x040fe400000000ff */
[----:B------:R-:W-:Y:S02]  /*2dd10*/  PRMT R17, R26, 0x7773, RZ ;  /* 0x000077731a117816 */ /* 0x000fe400000000ff */
[C---:B------:R-:W-:Y:S02]  /*2dd20*/  PRMT R21, R7.reuse, 0x7773, RZ ;  /* 0x0000777307157816 */ /* 0x040fe400000000ff */
[C---:B------:R-:W-:Y:S02]  /*2dd30*/  PRMT R23, R7.reuse, 0x7772, RZ ;  /* 0x0000777207177816 */ /* 0x040fe400000000ff */
[C---:B------:R-:W-:Y:S02]  /*2dd40*/  PRMT R25, R7.reuse, 0x7771, RZ ;  /* 0x0000777107197816 */ /* 0x040fe400000000ff */
[----:B------:R-:W-:Y:S01]  /*2dd50*/  PRMT R7, R7, 0x7770, RZ ;  /* 0x0000777007077816 */ /* 0x000fe200000000ff */
[----:B------:R0:W-:Y:S04]  /*2dd60*/  @P5 STG.E.U8 desc[UR40][R8.64], R19 ;  /* 0x0000001308005986 */ /* 0x0001e8000c101128 */
[----:B------:R0:W-:Y:S04]  /*2dd70*/  @P1 STG.E.U8 desc[UR40][R4.64], R17 ;  /* 0x0000001104001986 */ /* 0x0001e8000c101128 */
[----:B------:R0:W-:Y:S04]  /*2dd80*/  @P3 STG.E.U8 desc[UR40][R2.64], R7 ;  /* 0x0000000702003986 */ /* 0x0001e8000c101128 */
[----:B------:R0:W-:Y:S01]  /*2dd90*/  @P4 STG.E.U8 desc[UR40][R12.64], R25 ;  /* 0x000000190c004986 */ /* 0x0001e2000c101128 */
[----:B------:R-:W-:-:S03]  /*2dda0*/  IMAD.X R15, R27, 0x1, R20, P6 ;  /* 0x000000011b0f7824 */ /* 0x000fc600030e0614 */
[----:B------:R0:W-:Y:S01]  /*2ddb0*/  @P2 STG.E.U8 desc[UR40][R10.64], R23 ;  /* 0x000000170a002986 */ /* 0x0001e2000c101128 */
[----:B------:R-:W-:Y:S05]  /*2ddc0*/  @!P0 EXIT ;  /* 0x000000000000894d */ /* 0x000fea0003800000 */
[----:B------:R-:W-:Y:S01]  /*2ddd0*/  STG.E.U8 desc[UR40][R14.64], R21 ;  /* 0x000000150e007986 */ /* 0x000fe2000c101128 */
[----:B------:R-:W-:Y:S05]  /*2dde0*/  EXIT ;  /* 0x000000000000794d */ /* 0x000fea0003800000 */
.L_x_3:
[----:B------:R-:W-:-:S00]  /*2ddf0*/  BRA `(.L_x_3) ;  /* 0xfffffffc00fc7947 */ /* 0x000fc0000383ffff */
[----:B------:R-:W-:-:S00]  /*2de00*/  NOP ;  /* 0x0000000000007918 */ /* 0x000fc00000000000 */
[----:B------:R-:W-:-:S00]  /*2de10*/  NOP ;  /* 0x0000000000007918 */ /* 0x000fc00000000000 */
[----:B------:R-:W-:-:S00]  /*2de20*/  NOP ;  /* 0x0000000000007918 */ /* 0x000fc00000000000 */
[----:B------:R-:W-:-:S00]  /*2de30*/  NOP ;  /* 0x0000000000007918 */ /* 0x000fc00000000000 */
[----:B------:R-:W-:-:S00]  /*2de40*/  NOP ;  /* 0x0000000000007918 */ /* 0x000fc00000000000 */
[----:B------:R-:W-:-:S00]  /*2de50*/  NOP ;  /* 0x0000000000007918 */ /* 0x000fc00000000000 */
[----:B------:R-:W-:-:S00]  /*2de60*/  NOP ;  /* 0x0000000000007918 */ /* 0x000fc00000000000 */
[----:B------:R-:W-:-:S00]  /*2de70*/  NOP ;  /* 0x0000000000007918 */ /* 0x000fc00000000000 */
.L_x_4:


//--------------------- .nv.shared.matmul_kernel  --------------------------
	.section	.nv.shared.matmul_kernel,"aw",@nobits
	.sectionflags	@""
	.align	16
	.zero		1024


//--------------------- .nv.shared.reserved.0     --------------------------
	.section	.nv.shared.reserved.0,"aw",@nobits
	.weak		__nv_reservedSMEM_offset_0_alias
	.size		__nv_reservedSMEM_offset_0_alias, 0, 64
	.other		__nv_reservedSMEM_offset_0_alias,@"STO_CUDA_RESERVED_SHARED STV_DEFAULT"
__nv_reservedSMEM_offset_0_alias:
	.zero		0
	.zero		64


//--------------------- .nv.constant0.matmul_kernel --------------------------
	.section	.nv.constant0.matmul_kernel,"a",@progbits
	.sectionflags	@""
	.align	4
.nv.constant0.matmul_kernel:
	.zero		976


//--------------------- SYMBOLS --------------------------

	.type		.nv.reservedSmem.offset0,@object
	.size		.nv.reservedSmem.offset0,0x4
	.type		.nv.reservedSmem.cap,@object
	.size		.nv.reservedSmem.cap,0x4
